	.target	sm_90a

	.elftype	@"ET_EXEC"


//--------------------- .note.nv.tkinfo           --------------------------
	.section	.note.nv.tkinfo,"",@"SHT_NOTE"
	.sectionflags	@"SHF_NOTE_NV_TKINFO"
	.tkinfo
        /*0018*/ 	.word	0x00000002
        /*0030*/ 	.string	""
        /*0030*/ 	.string	"ptxas"
        /*0030*/ 	.string	"Cuda compilation tools, release 13.0, V13.0.88"
        /*0030*/ 	.string	"Build cuda_13.0.r13.0/compiler.36424714_0"
        /*0030*/ 	.string	"-v  -suppress-debug-info  -lineinfo  -arch sm_90a "



//--------------------- .note.nv.cuinfo           --------------------------
	.section	.note.nv.cuinfo,"",@"SHT_NOTE"
	.sectionflags	@"SHF_NOTE_NV_CUINFO"
        /*0018*/ 	.short	0x0002
        /*001a*/ 	.short	0x005a
        /*001c*/ 	.short	0x0082
	.zero		2


//--------------------- .nv.info                  --------------------------
	.section	.nv.info,"",@"SHT_CUDA_INFO"
	.align	4


	//----- nvinfo : EIATTR_REGCOUNT
	.align		4
        /*0000*/ 	.byte	0x04, 0x2f
        /*0002*/ 	.short	(.L_1 - .L_0)
	.align		4
.L_0:
        /*0004*/ 	.word	index@(matmul_kernel)
        /*0008*/ 	.word	0x000000ff


	//----- nvinfo : EIATTR_FRAME_SIZE
	.align		4
.L_1:
        /*000c*/ 	.byte	0x04, 0x11
        /*000e*/ 	.short	(.L_3 - .L_2)
	.align		4
.L_2:
        /*0010*/ 	.word	index@(matmul_kernel)
        /*0014*/ 	.word	0x00000f38


	//----- nvinfo : EIATTR_MIN_STACK_SIZE
	.align		4
.L_3:
        /*0018*/ 	.byte	0x04, 0x12
        /*001a*/ 	.short	(.L_5 - .L_4)
	.align		4
.L_4:
        /*001c*/ 	.word	index@(matmul_kernel)
        /*0020*/ 	.word	0x00000f38
.L_5:


//--------------------- .nv.compat                --------------------------
	.section	.nv.compat,"",@"SHT_CUDA_COMPAT_INFO"
	.align	4
        /*0000*/ 	.byte	0x02, 0x09, 0x01, 0x00, 0x02, 0x02, 0x04, 0x00, 0x02, 0x05, 0x05, 0x00, 0x03, 0x07, 0x01, 0x01
        /*0010*/ 	.byte	0x02, 0x03, 0x00, 0x00, 0x02, 0x06, 0x01, 0x00, 0x04, 0x0b, 0x08, 0x00, 0x00, 0x00, 0x00, 0x00
        /*0020*/ 	.byte	0x00, 0x00, 0x00, 0x00


//--------------------- .nv.info.matmul_kernel    --------------------------
	.section	.nv.info.matmul_kernel,"",@"SHT_CUDA_INFO"
	.sectionflags	@""
	.align	4


	//----- nvinfo : EIATTR_CUDA_API_VERSION
	.align		4
        /*0000*/ 	.byte	0x04, 0x37
        /*0002*/ 	.short	(.L_7 - .L_6)
.L_6:
        /*0004*/ 	.word	0x00000082


	//----- nvinfo : EIATTR_KPARAM_INFO
	.align		4
.L_7:
        /*0008*/ 	.byte	0x04, 0x17
        /*000a*/ 	.short	(.L_9 - .L_8)
.L_8:
        /*000c*/ 	.word	0x00000000
        /*0010*/ 	.short	0x000d
        /*0012*/ 	.short	0x0048
        /*0014*/ 	.byte	0x00, 0xf4, 0x21, 0x00


	//----- nvinfo : EIATTR_KPARAM_INFO
	.align		4
.L_9:
        /*0018*/ 	.byte	0x04, 0x17
        /*001a*/ 	.short	(.L_11 - .L_10)
.L_10:
        /*001c*/ 	.word	0x00000000
        /*0020*/ 	.short	0x000c
        /*0022*/ 	.short	0x0040
        /*0024*/ 	.byte	0x00, 0xf4, 0x21, 0x00


	//----- nvinfo : EIATTR_KPARAM_INFO
	.align		4
.L_11:
        /*0028*/ 	.byte	0x04, 0x17
        /*002a*/ 	.short	(.L_13 - .L_12)
.L_12:
        /*002c*/ 	.word	0x00000000
        /*0030*/ 	.short	0x000b
        /*0032*/ 	.short	0x0038
        /*0034*/ 	.byte	0x00, 0xf0, 0x11, 0x00


	//----- nvinfo : EIATTR_KPARAM_INFO
	.align		4
.L_13:
        /*0038*/ 	.byte	0x04, 0x17
        /*003a*/ 	.short	(.L_15 - .L_14)
.L_14:
        /*003c*/ 	.word	0x00000000
        /*0040*/ 	.short	0x000a
        /*0042*/ 	.short	0x0034
        /*0044*/ 	.byte	0x00, 0xf0, 0x11, 0x00


	//----- nvinfo : EIATTR_KPARAM_INFO
	.align		4
.L_15:
        /*0048*/ 	.byte	0x04, 0x17
        /*004a*/ 	.short	(.L_17 - .L_16)
.L_16:
        /*004c*/ 	.word	0x00000000
        /*0050*/ 	.short	0x0009
        /*0052*/ 	.short	0x0030
        /*0054*/ 	.byte	0x00, 0xf0, 0x11, 0x00


	//----- nvinfo : EIATTR_KPARAM_INFO
	.align		4
.L_17:
        /*0058*/ 	.byte	0x04, 0x17
        /*005a*/ 	.short	(.L_19 - .L_18)
.L_18:
        /*005c*/ 	.word	0x00000000
        /*0060*/ 	.short	0x0008
        /*0062*/ 	.short	0x002c
        /*0064*/ 	.byte	0x00, 0xf0, 0x11, 0x00


	//----- nvinfo : EIATTR_KPARAM_INFO
	.align		4
.L_19:
        /*0068*/ 	.byte	0x04, 0x17
        /*006a*/ 	.short	(.L_21 - .L_20)
.L_20:
        /*006c*/ 	.word	0x00000000
        /*0070*/ 	.short	0x0007
        /*0072*/ 	.short	0x0028
        /*0074*/ 	.byte	0x00, 0xf0, 0x11, 0x00


	//----- nvinfo : EIATTR_KPARAM_INFO
	.align		4
.L_21:
        /*0078*/ 	.byte	0x04, 0x17
        /*007a*/ 	.short	(.L_23 - .L_22)
.L_22:
        /*007c*/ 	.word	0x00000000
        /*0080*/ 	.short	0x0006
        /*0082*/ 	.short	0x0024
        /*0084*/ 	.byte	0x00, 0xf0, 0x11, 0x00


	//----- nvinfo : EIATTR_KPARAM_INFO
	.align		4
.L_23:
        /*0088*/ 	.byte	0x04, 0x17
        /*008a*/ 	.short	(.L_25 - .L_24)
.L_24:
        /*008c*/ 	.word	0x00000000
        /*0090*/ 	.short	0x0005
        /*0092*/ 	.short	0x0020
        /*0094*/ 	.byte	0x00, 0xf0, 0x11, 0x00


	//----- nvinfo : EIATTR_KPARAM_INFO
	.align		4
.L_25:
        /*0098*/ 	.byte	0x04, 0x17
        /*009a*/ 	.short	(.L_27 - .L_26)
.L_26:
        /*009c*/ 	.word	0x00000000
        /*00a0*/ 	.short	0x0004
        /*00a2*/ 	.short	0x001c
        /*00a4*/ 	.byte	0x00, 0xf0, 0x11, 0x00


	//----- nvinfo : EIATTR_KPARAM_INFO
	.align		4
.L_27:
        /*00a8*/ 	.byte	0x04, 0x17
        /*00aa*/ 	.short	(.L_29 - .L_28)
.L_28:
        /*00ac*/ 	.word	0x00000000
        /*00b0*/ 	.short	0x0003
        /*00b2*/ 	.short	0x0018
        /*00b4*/ 	.byte	0x00, 0xf0, 0x11, 0x00


	//----- nvinfo : EIATTR_KPARAM_INFO
	.align		4
.L_29:
        /*00b8*/ 	.byte	0x04, 0x17
        /*00ba*/ 	.short	(.L_31 - .L_30)
.L_30:
        /*00bc*/ 	.word	0x00000000
        /*00c0*/ 	.short	0x0002
        /*00c2*/ 	.short	0x0010
        /*00c4*/ 	.byte	0x00, 0xf4, 0x21, 0x00


	//----- nvinfo : EIATTR_KPARAM_INFO
	.align		4
.L_31:
        /*00c8*/ 	.byte	0x04, 0x17
        /*00ca*/ 	.short	(.L_33 - .L_32)
.L_32:
        /*00cc*/ 	.word	0x00000000
        /*00d0*/ 	.short	0x0001
        /*00d2*/ 	.short	0x0008
        /*00d4*/ 	.byte	0x00, 0xf4, 0x21, 0x00


	//----- nvinfo : EIATTR_KPARAM_INFO
	.align		4
.L_33:
        /*00d8*/ 	.byte	0x04, 0x17
        /*00da*/ 	.short	(.L_35 - .L_34)
.L_34:
        /*00dc*/ 	.word	0x00000000
        /*00e0*/ 	.short	0x0000
        /*00e2*/ 	.short	0x0000
        /*00e4*/ 	.byte	0x00, 0xf4, 0x21, 0x00


	//----- nvinfo : EIATTR_SPARSE_MMA_MASK
	.align		4
.L_35:
        /*00e8*/ 	.byte	0x03, 0x50
        /*00ea*/ 	.short	0x0000


	//----- nvinfo : EIATTR_MAXREG_COUNT
	.align		4
        /*00ec*/ 	.byte	0x03, 0x1b
        /*00ee*/ 	.short	0x00ff


	//----- nvinfo : EIATTR_NUM_BARRIERS
	.align		4
        /*00f0*/ 	.byte	0x02, 0x4c
        /*00f2*/ 	.byte	0x01
	.zero		1


	//----- nvinfo : EIATTR_ANNOTATIONS
	.align		4
        /*00f4*/ 	.byte	0x04, 0x55
        /*00f6*/ 	.short	(.L_37 - .L_36)


	//   ....[0]....
.L_36:
        /*00f8*/ 	.word	0x00000001
        /*00fc*/ 	.byte	0x30, 0x09, 0x00, 0x00, 0x01, 0x00, 0x00, 0x00, 0x60, 0x09, 0x00, 0x00, 0x01, 0x00, 0x00, 0x00
        /* <DEDUP_REMOVED lines=1487> */
        /*5dfc*/ 	.byte	0x80, 0xa6, 0x01, 0x00


	//----- nvinfo : EIATTR_MERCURY_ISA_VERSION
	.align		4
.L_37:
        /*5e00*/ 	.byte	0x03, 0x5f
        /*5e02*/ 	.short	0x0101


	//----- nvinfo : EIATTR_EXIT_INSTR_OFFSETS
	.align		4
        /*5e04*/ 	.byte	0x04, 0x1c
        /*5e06*/ 	.short	(.L_39 - .L_38)


	//   ....[0]....
.L_38:
        /*5e08*/ 	.word	0x00020720


	//   ....[1]....
        /*5e0c*/ 	.word	0x00020750


	//----- nvinfo : EIATTR_REQNTID
	.align		4
.L_39:
        /*5e10*/ 	.byte	0x04, 0x10
        /*5e12*/ 	.short	(.L_41 - .L_40)
.L_40:
        /*5e14*/ 	.word	0x00000080
        /*5e18*/ 	.word	0x00000001
        /*5e1c*/ 	.word	0x00000001


	//----- nvinfo : EIATTR_CBANK_PARAM_SIZE
	.align		4
.L_41:
        /*5e20*/ 	.byte	0x03, 0x19
        /*5e22*/ 	.short	0x0050


	//----- nvinfo : EIATTR_PARAM_CBANK
	.align		4
        /*5e24*/ 	.byte	0x04, 0x0a
        /*5e26*/ 	.short	(.L_43 - .L_42)
	.align		4
.L_42:
        /*5e28*/ 	.word	index@(.nv.constant0.matmul_kernel)
        /*5e2c*/ 	.short	0x0210
        /*5e2e*/ 	.short	0x0050


	//----- nvinfo : EIATTR_SW_WAR
	.align		4
.L_43:
        /*5e30*/ 	.byte	0x04, 0x36
        /*5e32*/ 	.short	(.L_45 - .L_44)
.L_44:
        /*5e34*/ 	.word	0x00000008
.L_45:


//--------------------- .nv.callgraph             --------------------------
	.section	.nv.callgraph,"",@"SHT_CUDA_CALLGRAPH"
	.align	4
	.sectionentsize	8
	.align		4
        /*0000*/ 	.word	0x00000000
	.align		4
        /*0004*/ 	.word	0xffffffff
	.align		4
        /*0008*/ 	.word	0x00000000
	.align		4
        /*000c*/ 	.word	0xfffffffe
	.align		4
        /*0010*/ 	.word	0x00000000
	.align		4
        /*0014*/ 	.word	0xfffffffd
	.align		4
        /*0018*/ 	.word	0x00000000
	.align		4
        /*001c*/ 	.word	0xfffffffc


//--------------------- .text.matmul_kernel       --------------------------
	.section	.text.matmul_kernel,"ax",@progbits
	.align	128
        .global         matmul_kernel
        .type           matmul_kernel,@function
        .size           matmul_kernel,(.L_x_3 - matmul_kernel)
        .other          matmul_kernel,@"STO_CUDA_ENTRY STV_DEFAULT"
matmul_kernel:
.text.matmul_kernel:
[----:B------:R-:W0:Y:S08]  /*0000*/  LDC R1, c[0x0][0x28] ;  /* 0x00000a00ff017b82 */ /* 0x000e300000000800 */
[----:B------:R-:W1:Y:S01]  /*0010*/  LDC.64 R2, c[0x0][0x228] ;  /* 0x00008a00ff027b82 */ /* 0x000e620000000a00 */
[----:B------:R-:W2:Y:S01]  /*0020*/  S2R R7, SR_CTAID.X ;  /* 0x0000000000077919 */ /* 0x000ea20000002500 */
[----:B0-----:R-:W-:Y:S01]  /*0030*/  VIADD R1, R1, 0xfffff0c8 ;  /* 0xfffff0c801017836 */ /* 0x001fe20000000000 */
[----:B------:R-:W-:Y:S01]  /*0040*/  ULDC.64 UR60, c[0x0][0x208] ;  /* 0x00008200003c7ab9 */ /* 0x000fe20000000a00 */
[----:B------:R-:W-:Y:S01]  /*0050*/  CS2R R28, SRZ ;  /* 0x00000000001c7805 */ /* 0x000fe2000001ff00 */
[----:B------:R-:W0:Y:S01]  /*0060*/  S2R R25, SR_TID.X ;  /* 0x0000000000197919 */ /* 0x000e220000002100 */
[----:B------:R-:W-:-:S02]  /*0070*/  CS2R R30, SRZ ;  /* 0x00000000001e7805 */ /* 0x000fc4000001ff00 */
[----:B------:R-:W-:Y:S01]  /*0080*/  CS2R R64, SRZ ;  /* 0x0000000000407805 */ /* 0x000fe2000001ff00 */
[----:B------:R-:W3:Y:S01]  /*0090*/  LDC R24, c[0x0][0x230] ;  /* 0x00008c00ff187b82 */ /* 0x000ee20000000800 */
[----:B------:R-:W-:Y:S02]  /*00a0*/  CS2R R66, SRZ ;  /* 0x0000000000427805 */ /* 0x000fe4000001ff00 */
[----:B------:R-:W-:Y:S02]  /*00b0*/  CS2R R60, SRZ ;  /* 0x00000000003c7805 */ /* 0x000fe4000001ff00 */
[----:B------:R-:W-:Y:S02]  /*00c0*/  CS2R R62, SRZ ;  /* 0x00000000003e7805 */ /* 0x000fe4000001ff00 */
[----:B------:R-:W-:Y:S02]  /*00d0*/  CS2R R92, SRZ ;  /* 0x00000000005c7805 */ /* 0x000fe4000001ff00 */
[----:B------:R-:W-:-:S02]  /*00e0*/  CS2R R94, SRZ ;  /* 0x00000000005e7805 */ /* 0x000fc4000001ff00 */
[----:B------:R-:W-:Y:S02]  /*00f0*/  CS2R R96, SRZ ;  /* 0x0000000000607805 */ /* 0x000fe4000001ff00 */
        /* <DEDUP_REMOVED lines=8> */
[----:B------:R-:W-:Y:S01]  /*0180*/  CS2R R142, SRZ ;  /* 0x00000000008e7805 */ /* 0x000fe2000001ff00 */
[----:B-1----:R-:W-:Y:S01]  /*0190*/  VIADD R0, R3, 0x3f ;  /* 0x0000003f03007836 */ /* 0x002fe20000000000 */
[----:B------:R-:W-:Y:S02]  /*01a0*/  CS2R R32, SRZ ;  /* 0x0000000000207805 */ /* 0x000fe4000001ff00 */
[----:B------:R-:W-:-:S02]  /*01b0*/  CS2R R34, SRZ ;  /* 0x0000000000227805 */ /* 0x000fc4000001ff00 */
[----:B------:R-:W-:Y:S02]  /*01c0*/  CS2R R132, SRZ ;  /* 0x0000000000847805 */ /* 0x000fe4000001ff00 */
[----:B------:R-:W-:Y:S02]  /*01d0*/  CS2R R134, SRZ ;  /* 0x0000000000867805 */ /* 0x000fe4000001ff00 */
[----:B------:R-:W-:Y:S02]  /*01e0*/  SHF.R.S32.HI R5, RZ, 0x1f, R0 ;  /* 0x0000001fff057819 */ /* 0x000fe40000011400 */
[----:B------:R-:W-:Y:S02]  /*01f0*/  CS2R R100, SRZ ;  /* 0x0000000000647805 */ /* 0x000fe4000001ff00 */
[----:B------:R-:W-:Y:S01]  /*0200*/  CS2R R102, SRZ ;  /* 0x0000000000667805 */ /* 0x000fe2000001ff00 */
[----:B---3--:R-:W-:Y:S01]  /*0210*/  VIADD R24, R24, 0x3f ;  /* 0x0000003f18187836 */ /* 0x008fe20000000000 */
[----:B------:R-:W-:-:S02]  /*0220*/  LEA.HI R5, R5, R0, RZ, 0x6 ;  /* 0x0000000005057211 */ /* 0x000fc400078f30ff */
[----:B------:R-:W-:Y:S02]  /*0230*/  CS2R R68, SRZ ;  /* 0x0000000000447805 */ /* 0x000fe4000001ff00 */
[----:B--2---:R-:W-:Y:S02]  /*0240*/  IABS R10, R7 ;  /* 0x00000007000a7213 */ /* 0x004fe40000000000 */
[----:B------:R-:W-:Y:S02]  /*0250*/  CS2R R70, SRZ ;  /* 0x0000000000467805 */ /* 0x000fe4000001ff00 */
[----:B------:R-:W-:Y:S02]  /*0260*/  SHF.R.S32.HI R6, RZ, 0x6, R5 ;  /* 0x00000006ff067819 */ /* 0x000fe40000011405 */
[----:B------:R-:W-:Y:S02]  /*0270*/  CS2R R36, SRZ ;  /* 0x0000000000247805 */ /* 0x000fe4000001ff00 */
[----:B------:R-:W-:-:S02]  /*0280*/  CS2R R38, SRZ ;  /* 0x0000000000267805 */ /* 0x000fc4000001ff00 */
[----:B------:R-:W-:Y:S02]  /*0290*/  CS2R R104, SRZ ;  /* 0x0000000000687805 */ /* 0x000fe4000001ff00 */
[-C--:B------:R-:W-:Y:S02]  /*02a0*/  IABS R9, R6.reuse ;  /* 0x0000000600097213 */ /* 0x080fe40000000000 */
[----:B------:R-:W-:Y:S02]  /*02b0*/  CS2R R106, SRZ ;  /* 0x00000000006a7805 */ /* 0x000fe4000001ff00 */
[----:B------:R-:W-:Y:S02]  /*02c0*/  IABS R12, R6 ;  /* 0x00000006000c7213 */ /* 0x000fe40000000000 */
[----:B------:R-:W-:Y:S01]  /*02d0*/  CS2R R136, SRZ ;  /* 0x0000000000887805 */ /* 0x000fe2000001ff00 */
[----:B------:R-:W1:Y:S01]  /*02e0*/  I2F.RP R0, R9 ;  /* 0x0000000900007306 */ /* 0x000e620000209400 */
        /* <DEDUP_REMOVED lines=13> */
[----:B------:R-:W-:Y:S01]  /*03c0*/  CS2R R112, SRZ ;  /* 0x0000000000707805 */ /* 0x000fe2000001ff00 */
[----:B-1----:R-:W1:Y:S01]  /*03d0*/  MUFU.RCP R0, R0 ;  /* 0x0000000000007308 */ /* 0x002e620000001000 */
        /* <DEDUP_REMOVED lines=13> */
[----:B------:R-:W-:Y:S01]  /*04b0*/  CS2R R14, SRZ ;  /* 0x00000000000e7805 */ /* 0x000fe2000001ff00 */
[----:B-1----:R-:W-:Y:S02]  /*04c0*/  VIADD R4, R0, 0xffffffe ;  /* 0x0ffffffe00047836 */ /* 0x002fe40000000000 */
[----:B------:R-:W-:Y:S02]  /*04d0*/  IMAD.MOV R0, RZ, RZ, -R12 ;  /* 0x000000ffff007224 */ /* 0x000fe400078e0a0c */
[----:B------:R1:W2:Y:S02]  /*04e0*/  F2I.FTZ.U32.TRUNC.NTZ R5, R4 ;  /* 0x0000000400057305 */ /* 0x0002a4000021f000 */
[----:B-1----:R-:W-:-:S02]  /*04f0*/  IMAD.MOV.U32 R4, RZ, RZ, RZ ;  /* 0x000000ffff047224 */ /* 0x002fc400078e00ff */
[----:B--2---:R-:W-:-:S04]  /*0500*/  IMAD.MOV R8, RZ, RZ, -R5 ;  /* 0x000000ffff087224 */ /* 0x004fc800078e0a05 */
[----:B------:R-:W-:Y:S02]  /*0510*/  IMAD R11, R8, R9, RZ ;  /* 0x00000009080b7224 */ /* 0x000fe400078e02ff */
[----:B------:R-:W-:Y:S02]  /*0520*/  IMAD.MOV.U32 R8, RZ, RZ, R10 ;  /* 0x000000ffff087224 */ /* 0x000fe400078e000a */
[----:B------:R-:W-:-:S06]  /*0530*/  IMAD.HI.U32 R5, R5, R11, R4 ;  /* 0x0000000b05057227 */ /* 0x000fcc00078e0004 */
[----:B------:R-:W-:-:S04]  /*0540*/  IMAD.HI.U32 R5, R5, R8, RZ ;  /* 0x0000000805057227 */ /* 0x000fc800078e00ff */
[----:B------:R-:W-:-:S05]  /*0550*/  IMAD R0, R5, R0, R8 ;  /* 0x0000000005007224 */ /* 0x000fca00078e0208 */
[----:B------:R-:W-:-:S13]  /*0560*/  ISETP.GT.U32.AND P1, PT, R9, R0, PT ;  /* 0x000000000900720c */ /* 0x000fda0003f24070 */
[----:B------:R-:W-:Y:S02]  /*0570*/  @!P1 IMAD.IADD R0, R0, 0x1, -R9 ;  /* 0x0000000100009824 */ /* 0x000fe400078e0a09 */
[----:B------:R-:W-:Y:S01]  /*0580*/  @!P1 VIADD R5, R5, 0x1 ;  /* 0x0000000105059836 */ /* 0x000fe20000000000 */
[----:B------:R-:W-:Y:S02]  /*0590*/  ISETP.NE.AND P1, PT, R6, RZ, PT ;  /* 0x000000ff0600720c */ /* 0x000fe40003f25270 */
[----:B------:R-:W-:Y:S02]  /*05a0*/  ISETP.GE.U32.AND P0, PT, R0, R9, PT ;  /* 0x000000090000720c */ /* 0x000fe40003f06070 */
[----:B------:R-:W-:-:S04]  /*05b0*/  LOP3.LUT R0, R7, R6, RZ, 0x3c, !PT ;  /* 0x0000000607007212 */ /* 0x000fc800078e3cff */
[----:B------:R-:W-:Y:S01]  /*05c0*/  ISETP.GE.AND P2, PT, R0, RZ, PT ;  /* 0x000000ff0000720c */ /* 0x000fe20003f46270 */
[----:B------:R-:W-:-:S06]  /*05d0*/  VIADD R0, R2, 0x1ff ;  /* 0x000001ff02007836 */ /* 0x000fcc0000000000 */
[----:B------:R-:W-:-:S04]  /*05e0*/  @P0 VIADD R5, R5, 0x1 ;  /* 0x0000000105050836 */ /* 0x000fc80000000000 */
[----:B------:R-:W-:Y:S01]  /*05f0*/  IMAD.MOV.U32 R10, RZ, RZ, R5 ;  /* 0x000000ffff0a7224 */ /* 0x000fe200078e0005 */
[----:B------:R-:W-:-:S03]  /*0600*/  SHF.R.S32.HI R5, RZ, 0x1f, R0 ;  /* 0x0000001fff057819 */ /* 0x000fc60000011400 */
[----:B------:R-:W-:Y:S01]  /*0610*/  @!P2 IMAD.MOV R10, RZ, RZ, -R10 ;  /* 0x000000ffff0aa224 */ /* 0x000fe200078e0a0a */
[----:B------:R-:W-:Y:S02]  /*0620*/  LEA.HI R5, R5, R0, RZ, 0x9 ;  /* 0x0000000005057211 */ /* 0x000fe400078f48ff */
[----:B------:R-:W-:-:S04]  /*0630*/  @!P1 LOP3.LUT R10, RZ, R6, RZ, 0x33, !PT ;  /* 0x00000006ff0a9212 */ /* 0x000fc800078e33ff */
[----:B------:R-:W-:Y:S01]  /*0640*/  LEA.HI.SX32 R5, R5, -R10, 0x17 ;  /* 0x8000000a05057211 */ /* 0x000fe200078fbaff */
[----:B------:R-:W-:-:S03]  /*0650*/  IMAD.MOV R8, RZ, RZ, -R10 ;  /* 0x000000ffff087224 */ /* 0x000fc600078e0a0a */
[----:B------:R-:W-:Y:S01]  /*0660*/  VIMNMX R11, R5, 0x1, PT ;  /* 0x00000001050b7848 */ /* 0x000fe20003fe0100 */
[----:B------:R-:W-:-:S03]  /*0670*/  IMAD R8, R6, R8, R7 ;  /* 0x0000000806087224 */ /* 0x000fc600078e0207 */
[-C--:B------:R-:W-:Y:S02]  /*0680*/  IABS R9, R11.reuse ;  /* 0x0000000b00097213 */ /* 0x080fe40000000000 */
[----:B------:R-:W-:Y:S02]  /*0690*/  IABS R13, R11 ;  /* 0x0000000b000d7213 */ /* 0x000fe40000000000 */
[----:B------:R-:W1:Y:S08]  /*06a0*/  I2F.RP R0, R9 ;  /* 0x0000000900007306 */ /* 0x000e700000209400 */
[----:B-1----:R-:W1:Y:S02]  /*06b0*/  MUFU.RCP R0, R0 ;  /* 0x0000000000007308 */ /* 0x002e640000001000 */
[----:B-1----:R-:W-:-:S02]  /*06c0*/  VIADD R4, R0, 0xffffffe ;  /* 0x0ffffffe00047836 */ /* 0x002fc40000000000 */
[----:B------:R-:W-:-:S04]  /*06d0*/  IMAD.MOV R0, RZ, RZ, -R13 ;  /* 0x000000ffff007224 */ /* 0x000fc800078e0a0d */
[----:B------:R1:W2:Y:S02]  /*06e0*/  F2I.FTZ.U32.TRUNC.NTZ R5, R4 ;  /* 0x0000000400057305 */ /* 0x0002a4000021f000 */
[----:B-1----:R-:W-:Y:S02]  /*06f0*/  IMAD.MOV.U32 R4, RZ, RZ, RZ ;  /* 0x000000ffff047224 */ /* 0x002fe400078e00ff */
[----:B--2---:R-:W-:-:S04]  /*0700*/  IMAD.MOV R12, RZ, RZ, -R5 ;  /* 0x000000ffff0c7224 */ /* 0x004fc800078e0a05 */
[----:B------:R-:W-:Y:S01]  /*0710*/  IMAD.MOV.U32 R6, RZ, RZ, R12 ;  /* 0x000000ffff067224 */ /* 0x000fe200078e000c */
[----:B------:R-:W-:-:S03]  /*0720*/  IABS R12, R8 ;  /* 0x00000008000c7213 */ /* 0x000fc60000000000 */
[----:B------:R-:W-:Y:S02]  /*0730*/  IMAD R7, R6, R9, RZ ;  /* 0x0000000906077224 */ /* 0x000fe400078e02ff */
[----:B------:R-:W-:Y:S01]  /*0740*/  IMAD.MOV.U32 R6, RZ, RZ, R12 ;  /* 0x000000ffff067224 */ /* 0x000fe200078e000c */
[----:B------:R-:W-:Y:S01]  /*0750*/  CS2R R12, SRZ ;  /* 0x00000000000c7805 */ /* 0x000fe2000001ff00 */
[----:B------:R-:W-:Y:S02]  /*0760*/  IMAD.HI.U32 R5, R5, R7, R4 ;  /* 0x0000000705057227 */ /* 0x000fe400078e0004 */
[----:B------:R-:W1:Y:S04]  /*0770*/  S2R R7, SR_CgaCtaId ;  /* 0x0000000000077919 */ /* 0x000e680000008800 */
[----:B------:R-:W-:-:S04]  /*0780*/  IMAD.HI.U32 R5, R5, R6, RZ ;  /* 0x0000000605057227 */ /* 0x000fc800078e00ff */
[----:B------:R-:W-:Y:S01]  /*0790*/  IMAD R0, R5, R0, R6 ;  /* 0x0000000005007224 */ /* 0x000fe200078e0206 */
[----:B------:R-:W-:-:S04]  /*07a0*/  MOV R6, 0x400 ;  /* 0x0000040000067802 */ /* 0x000fc80000000f00 */
[----:B------:R-:W-:-:S13]  /*07b0*/  ISETP.GT.U32.AND P1, PT, R9, R0, PT ;  /* 0x000000000900720c */ /* 0x000fda0003f24070 */
[----:B------:R-:W-:Y:S02]  /*07c0*/  @!P1 IMAD.IADD R0, R0, 0x1, -R9 ;  /* 0x0000000100009824 */ /* 0x000fe400078e0a09 */
[----:B------:R-:W-:Y:S01]  /*07d0*/  @!P1 VIADD R5, R5, 0x1 ;  /* 0x0000000105059836 */ /* 0x000fe20000000000 */
[----:B------:R-:W-:Y:S02]  /*07e0*/  ISETP.NE.AND P1, PT, R11, RZ, PT ;  /* 0x000000ff0b00720c */ /* 0x000fe40003f25270 */
[----:B------:R-:W-:Y:S02]  /*07f0*/  ISETP.GE.U32.AND P0, PT, R0, R9, PT ;  /* 0x000000090000720c */ /* 0x000fe40003f06070 */
[----:B------:R-:W-:Y:S02]  /*0800*/  LOP3.LUT R0, R8, R11, RZ, 0x3c, !PT ;  /* 0x0000000b08007212 */ /* 0x000fe400078e3cff */
[----:B-1----:R-:W-:Y:S02]  /*0810*/  LEA R248, R7, R6, 0x18 ;  /* 0x0000000607f87211 */ /* 0x002fe400078ec0ff */
[----:B------:R-:W-:-:S02]  /*0820*/  CS2R R6, SRZ ;  /* 0x0000000000067805 */ /* 0x000fc4000001ff00 */
[----:B------:R-:W-:-:S05]  /*0830*/  ISETP.GE.AND P2, PT, R0, RZ, PT ;  /* 0x000000ff0000720c */ /* 0x000fca0003f46270 */
[----:B------:R-:W-:Y:S01]  /*0840*/  @P0 VIADD R5, R5, 0x1 ;  /* 0x0000000105050836 */ /* 0x000fe20000000000 */
[----:B------:R-:W-:-:S03]  /*0850*/  ISETP.GE.AND P0, PT, R24, 0x40, PT ;  /* 0x000000401800780c */ /* 0x000fc60003f06270 */
[----:B------:R-:W-:Y:S01]  /*0860*/  IMAD.MOV.U32 R0, RZ, RZ, R5 ;  /* 0x000000ffff007224 */ /* 0x000fe200078e0005 */
[----:B0-----:R-:W-:-:S03]  /*0870*/  LOP3.LUT R5, R25, 0x7f, RZ, 0xc0, !PT ;  /* 0x0000007f19057812 */ /* 0x001fc600078ec0ff */
[----:B------:R-:W-:Y:S01]  /*0880*/  @!P2 IMAD.MOV R0, RZ, RZ, -R0 ;  /* 0x000000ffff00a224 */ /* 0x000fe200078e0a00 */
[----:B------:R-:W-:-:S05]  /*0890*/  @!P1 LOP3.LUT R0, RZ, R11, RZ, 0x33, !PT ;  /* 0x0000000bff009212 */ /* 0x000fca00078e33ff */
[----:B------:R-:W-:Y:S02]  /*08a0*/  IMAD.MOV R4, RZ, RZ, -R0 ;  /* 0x000000ffff047224 */ /* 0x000fe400078e0a00 */
[----:B------:R-:W-:Y:S02]  /*08b0*/  IMAD.SHL.U32 R58, R0, 0x40, RZ ;  /* 0x00000040003a7824 */ /* 0x000fe400078e00ff */
[----:B------:R-:W-:Y:S01]  /*08c0*/  IMAD R4, R11, R4, R8 ;  /* 0x000000040b047224 */ /* 0x000fe200078e0208 */
[----:B------:R-:W-:-:S03]  /*08d0*/  CS2R R8, SRZ ;  /* 0x0000000000087805 */ /* 0x000fc6000001ff00 */
[----:B------:R-:W-:Y:S01]  /*08e0*/  IMAD.IADD R4, R10, 0x1, R4 ;  /* 0x000000010a047824 */ /* 0x000fe200078e0204 */
[----:B------:R-:W-:-:S03]  /*08f0*/  CS2R R10, SRZ ;  /* 0x00000000000a7805 */ /* 0x000fc6000001ff00 */
[----:B------:R-:W-:Y:S01]  /*0900*/  IMAD R57, R4, 0x200, R5 ;  /* 0x0000020004397824 */ /* 0x000fe200078e0205 */
[----:B------:R-:W-:-:S03]  /*0910*/  CS2R R4, SRZ ;  /* 0x0000000000047805 */ /* 0x000fc6000001ff00 */
[C---:B------:R-:W-:Y:S01]  /*0920*/  VIADD R56, R57.reuse, 0x80 ;  /* 0x0000008039387836 */ /* 0x040fe20000000000 */
[----:B------:R0:W-:Y:S01]  /*0930*/  STL [R1+0x94], R57 ;  /* 0x0000943901007387 */ /* 0x0001e20000100800 */
[C---:B------:R-:W-:Y:S02]  /*0940*/  VIADD R26, R57.reuse, 0x180 ;  /* 0x00000180391a7836 */ /* 0x040fe40000000000 */
[----:B------:R-:W-:Y:S01]  /*0950*/  VIADD R27, R57, 0x100 ;  /* 0x00000100391b7836 */ /* 0x000fe20000000000 */
[----:B------:R0:W-:Y:S04]  /*0960*/  STL [R1+0x90], R58 ;  /* 0x0000903a01007387 */ /* 0x0001e80000100800 */
[----:B------:R0:W-:Y:S04]  /*0970*/  STL [R1+0xa4], R56 ;  /* 0x0000a43801007387 */ /* 0x0001e80000100800 */
[----:B------:R0:W-:Y:S04]  /*0980*/  STL [R1+0x9c], R26 ;  /* 0x00009c1a01007387 */ /* 0x0001e80000100800 */
[----:B------:R0:W-:Y:S01]  /*0990*/  STL [R1+0xa0], R27 ;  /* 0x0000a01b01007387 */ /* 0x0001e20000100800 */
[----:B------:R-:W-:Y:S05]  /*09a0*/  @!P0 BRA `(.L_x_0) ;  /* 0x0000019c000c8947 */ /* 0x000fea0003800000 */
[----:B------:R-:W-:Y:S01]  /*09b0*/  IABS R14, R2 ;  /* 0x00000002000e7213 */ /* 0x000fe20000000000 */
[----:B------:R-:W1:Y:S01]  /*09c0*/  LDC R77, c[0x0][0x234] ;  /* 0x00008d00ff4d7b82 */ /* 0x000e620000000800 */
[----:B------:R-:W-:Y:S02]  /*09d0*/  IABS R0, R3 ;  /* 0x0000000300007213 */ /* 0x000fe40000000000 */
[----:B------:R-:W-:Y:S01]  /*09e0*/  CS2R R216, SRZ ;  /* 0x0000000000d87805 */ /* 0x000fe2000001ff00 */
[----:B------:R-:W2:Y:S01]  /*09f0*/  I2F.RP R8, R14 ;  /* 0x0000000e00087306 */ /* 0x000ea20000209400 */
[----:B------:R-:W-:Y:S02]  /*0a00*/  SHF.R.S32.HI R11, RZ, 0x1f, R24 ;  /* 0x0000001fff0b7819 */ /* 0x000fe40000011418 */
[----:B------:R-:W-:Y:S02]  /*0a10*/  CS2R R218, SRZ ;  /* 0x0000000000da7805 */ /* 0x000fe4000001ff00 */
[----:B------:R-:W-:-:S02]  /*0a20*/  LOP3.LUT R40, R25, 0x3f, RZ, 0xc0, !PT ;  /* 0x0000003f19287812 */ /* 0x000fc400078ec0ff */
[----:B------:R-:W-:Y:S02]  /*0a30*/  CS2R R220, SRZ ;  /* 0x0000000000dc7805 */ /* 0x000fe4000001ff00 */
[----:B------:R-:W-:Y:S01]  /*0a40*/  LEA.HI R10, R11, R24, RZ, 0x6 ;  /* 0x000000180b0a7211 */ /* 0x000fe200078f30ff */
[----:B------:R-:W3:Y:S01]  /*0a50*/  LDC.64 R78, c[0x0][0x210] ;  /* 0x00008400ff4e7b82 */ /* 0x000ee20000000a00 */
[----:B------:R-:W-:Y:S01]  /*0a60*/  IABS R13, R56 ;  /* 0x00000038000d7213 */ /* 0x000fe20000000000 */
[----:B------:R-:W4:Y:S01]  /*0a70*/  I2F.RP R9, R0 ;  /* 0x0000000000097306 */ /* 0x000f220000209400 */
[----:B------:R-:W-:Y:S02]  /*0a80*/  SHF.R.S32.HI R21, RZ, 0x6, R25 ;  /* 0x00000006ff157819 */ /* 0x000fe40000011419 */
[----:B------:R-:W-:Y:S02]  /*0a90*/  CS2R R222, SRZ ;  /* 0x0000000000de7805 */ /* 0x000fe4000001ff00 */
[----:B------:R-:W-:-:S02]  /*0aa0*/  IABS R15, R27 ;  /* 0x0000001b000f7213 */ /* 0x000fc40000000000 */
[----:B------:R-:W-:Y:S02]  /*0ab0*/  CS2R R224, SRZ ;  /* 0x0000000000e07805 */ /* 0x000fe4000001ff00 */
[----:B------:R-:W-:Y:S01]  /*0ac0*/  LOP3.LUT R20, R25, 0x40, RZ, 0xc0, !PT ;  /* 0x0000004019147812 */ /* 0x000fe200078ec0ff */
[----:B------:R-:W5:Y:S01]  /*0ad0*/  LDC.64 R80, c[0x0][0x218] ;  /* 0x00008600ff507b82 */ /* 0x000f620000000a00 */
[----:B------:R-:W-:Y:S01]  /*0ae0*/  SGXT R21, R21, 0x1 ;  /* 0x000000011515781a */ /* 0x000fe20000000200 */
[----:B--2---:R-:W2:Y:S01]  /*0af0*/  MUFU.RCP R8, R8 ;  /* 0x0000000800087308 */ /* 0x004ea20000001000 */
[----:B------:R-:W-:Y:S02]  /*0b00*/  IABS R17, R26 ;  /* 0x0000001a00117213 */ /* 0x000fe40000000000 */
[----:B------:R-:W-:Y:S02]  /*0b10*/  CS2R R226, SRZ ;  /* 0x0000000000e27805 */ /* 0x000fe4000001ff00 */
[----:B------:R-:W-:-:S02]  /*0b20*/  SHF.R.U32.HI R25, RZ, 0x6, R25 ;  /* 0x00000006ff197819 */ /* 0x000fc40000011619 */
[----:B------:R-:W-:Y:S02]  /*0b30*/  CS2R R228, SRZ ;  /* 0x0000000000e47805 */ /* 0x000fe4000001ff00 */
[----:B------:R-:W-:Y:S02]  /*0b40*/  CS2R R230, SRZ ;  /* 0x0000000000e67805 */ /* 0x000fe4000001ff00 */
[----:B------:R-:W-:Y:S02]  /*0b50*/  CS2R R232, SRZ ;  /* 0x0000000000e87805 */ /* 0x000fe4000001ff00 */
[----:B------:R-:W-:Y:S01]  /*0b60*/  CS2R R234, SRZ ;  /* 0x0000000000ea7805 */ /* 0x000fe2000001ff00 */
[----:B----4-:R-:W4:Y:S01]  /*0b70*/  MUFU.RCP R9, R9 ;  /* 0x0000000900097308 */ /* 0x010f220000001000 */
[----:B------:R-:W-:Y:S02]  /*0b80*/  CS2R R236, SRZ ;  /* 0x0000000000ec7805 */ /* 0x000fe4000001ff00 */
[----:B------:R-:W-:-:S02]  /*0b90*/  CS2R R238, SRZ ;  /* 0x0000000000ee7805 */ /* 0x000fc4000001ff00 */
[----:B------:R-:W-:Y:S02]  /*0ba0*/  CS2R R240, SRZ ;  /* 0x0000000000f07805 */ /* 0x000fe4000001ff00 */
[----:B------:R-:W-:Y:S02]  /*0bb0*/  CS2R R242, SRZ ;  /* 0x0000000000f27805 */ /* 0x000fe4000001ff00 */
[----:B------:R-:W-:Y:S02]  /*0bc0*/  CS2R R244, SRZ ;  /* 0x0000000000f47805 */ /* 0x000fe4000001ff00 */
[----:B------:R-:W-:Y:S02]  /*0bd0*/  CS2R R246, SRZ ;  /* 0x0000000000f67805 */ /* 0x000fe4000001ff00 */
[----:B------:R-:W-:Y:S02]  /*0be0*/  CS2R R184, SRZ ;  /* 0x0000000000b87805 */ /* 0x000fe4000001ff00 */
[----:B------:R-:W-:Y:S01]  /*0bf0*/  CS2R R186, SRZ ;  /* 0x0000000000ba7805 */ /* 0x000fe2000001ff00 */
[----:B--2---:R-:W-:Y:S01]  /*0c00*/  VIADD R4, R8, 0xffffffe ;  /* 0x0ffffffe08047836 */ /* 0x004fe20000000000 */
[----:B------:R-:W-:Y:S01]  /*0c10*/  CS2R R188, SRZ ;  /* 0x0000000000bc7805 */ /* 0x000fe2000001ff00 */
[----:B------:R-:W-:Y:S01]  /*0c20*/  IMAD.SHL.U32 R8, R40, 0x2, RZ ;  /* 0x0000000228087824 */ /* 0x000fe200078e00ff */
[----:B------:R-:W-:Y:S01]  /*0c30*/  CS2R R190, SRZ ;  /* 0x0000000000be7805 */ /* 0x000fe2000001ff00 */
[----:B------:R2:W0:Y:S01]  /*0c40*/  F2I.FTZ.U32.TRUNC.NTZ R5, R4 ;  /* 0x0000000400057305 */ /* 0x000422000021f000 */
[----:B------:R-:W-:Y:S01]  /*0c50*/  CS2R R192, SRZ ;  /* 0x0000000000c07805 */ /* 0x000fe2000001ff00 */
[----:B------:R-:W-:Y:S01]  /*0c60*/  IMAD R20, R20, 0x80, R8 ;  /* 0x0000008014147824 */ /* 0x000fe200078e0208 */
[----:B------:R-:W-:Y:S01]  /*0c70*/  LOP3.LUT R21, R8, 0x90, R21, 0x78, !PT ;  /* 0x0000009008157812 */ /* 0x000fe200078e7815 */
[----:B----4-:R-:W-:Y:S01]  /*0c80*/  VIADD R6, R9, 0xffffffe ;  /* 0x0ffffffe09067836 */ /* 0x010fe20000000000 */
[----:B------:R-:W-:-:S02]  /*0c90*/  CS2R R194, SRZ ;  /* 0x0000000000c27805 */ /* 0x000fc4000001ff00 */
[----:B------:R-:W-:Y:S02]  /*0ca0*/  CS2R R196, SRZ ;  /* 0x0000000000c47805 */ /* 0x000fe4000001ff00 */
[----:B------:R-:W-:Y:S01]  /*0cb0*/  CS2R R198, SRZ ;  /* 0x0000000000c67805 */ /* 0x000fe2000001ff00 */
[----:B------:R4:W1:Y:S01]  /*0cc0*/  F2I.FTZ.U32.TRUNC.NTZ R7, R6 ;  /* 0x0000000600077305 */ /* 0x000862000021f000 */
[----:B--2---:R-:W-:Y:S01]  /*0cd0*/  IMAD.MOV.U32 R4, RZ, RZ, RZ ;  /* 0x000000ffff047224 */ /* 0x004fe200078e00ff */
[----:B------:R-:W-:Y:S02]  /*0ce0*/  CS2R R200, SRZ ;  /* 0x0000000000c87805 */ /* 0x000fe4000001ff00 */
[----:B------:R-:W-:Y:S02]  /*0cf0*/  CS2R R202, SRZ ;  /* 0x0000000000ca7805 */ /* 0x000fe4000001ff00 */
[----:B------:R-:W-:Y:S02]  /*0d00*/  CS2R R204, SRZ ;  /* 0x0000000000cc7805 */ /* 0x000fe4000001ff00 */
[----:B------:R-:W-:-:S02]  /*0d10*/  CS2R R206, SRZ ;  /* 0x0000000000ce7805 */ /* 0x000fc4000001ff00 */
[----:B------:R-:W-:Y:S01]  /*0d20*/  CS2R R208, SRZ ;  /* 0x0000000000d07805 */ /* 0x000fe2000001ff00 */
[----:B0-----:R-:W-:Y:S01]  /*0d30*/  IMAD.MOV R9, RZ, RZ, -R5 ;  /* 0x000000ffff097224 */ /* 0x001fe200078e0a05 */
[----:B------:R-:W-:Y:S01]  /*0d40*/  CS2R R210, SRZ ;  /* 0x0000000000d27805 */ /* 0x000fe2000001ff00 */
[----:B----4-:R-:W-:Y:S01]  /*0d50*/  IMAD.MOV.U32 R6, RZ, RZ, RZ ;  /* 0x000000ffff067224 */ /* 0x010fe200078e00ff */
[----:B------:R-:W-:Y:S01]  /*0d60*/  CS2R R212, SRZ ;  /* 0x0000000000d47805 */ /* 0x000fe2000001ff00 */
[----:B------:R-:W-:Y:S01]  /*0d70*/  IMAD R9, R9, R14, RZ ;  /* 0x0000000e09097224 */ /* 0x000fe200078e02ff */
[----:B------:R-:W-:Y:S02]  /*0d80*/  CS2R R214, SRZ ;  /* 0x0000000000d67805 */ /* 0x000fe4000001ff00 */
[----:B------:R-:W-:Y:S02]  /*0d90*/  CS2R R152, SRZ ;  /* 0x0000000000987805 */ /* 0x000fe4000001ff00 */
[----:B------:R-:W-:Y:S01]  /*0da0*/  CS2R R154, SRZ ;  /* 0x00000000009a7805 */ /* 0x000fe2000001ff00 */
[----:B-1----:R-:W-:Y:S01]  /*0db0*/  IMAD.MOV R11, RZ, RZ, -R7 ;  /* 0x000000ffff0b7224 */ /* 0x002fe200078e0a07 */
[----:B------:R-:W-:Y:S01]  /*0dc0*/  CS2R R156, SRZ ;  /* 0x00000000009c7805 */ /* 0x000fe2000001ff00 */
[----:B------:R-:W-:Y:S01]  /*0dd0*/  IMAD.HI.U32 R4, R5, R9, R4 ;  /* 0x0000000905047227 */ /* 0x000fe200078e0004 */
[----:B------:R-:W-:-:S02]  /*0de0*/  IABS R9, R57 ;  /* 0x0000003900097213 */ /* 0x000fc40000000000 */
[----:B------:R-:W-:Y:S02]  /*0df0*/  CS2R R158, SRZ ;  /* 0x00000000009e7805 */ /* 0x000fe4000001ff00 */
[----:B------:R-:W-:Y:S01]  /*0e00*/  CS2R R160, SRZ ;  /* 0x0000000000a07805 */ /* 0x000fe2000001ff00 */
[----:B------:R-:W-:Y:S01]  /*0e10*/  IMAD R11, R11, R0, RZ ;  /* 0x000000000b0b7224 */ /* 0x000fe200078e02ff */
[----:B------:R-:W-:Y:S01]  /*0e20*/  CS2R R162, SRZ ;  /* 0x0000000000a27805 */ /* 0x000fe2000001ff00 */
[----:B------:R-:W-:Y:S01]  /*0e30*/  IMAD.HI.U32 R5, R4, R9, RZ ;  /* 0x0000000904057227 */ /* 0x000fe200078e00ff */
[----:B------:R-:W-:Y:S02]  /*0e40*/  CS2R R164, SRZ ;  /* 0x0000000000a47805 */ /* 0x000fe4000001ff00 */
[----:B------:R-:W-:Y:S02]  /*0e50*/  CS2R R166, SRZ ;  /* 0x0000000000a67805 */ /* 0x000fe4000001ff00 */
[----:B------:R-:W-:Y:S01]  /*0e60*/  CS2R R168, SRZ ;  /* 0x0000000000a87805 */ /* 0x000fe2000001ff00 */
[----:B------:R-:W-:Y:S01]  /*0e70*/  IMAD.HI.U32 R7, R7, R11, R6 ;  /* 0x0000000b07077227 */ /* 0x000fe200078e0006 */
[----:B------:R-:W-:-:S02]  /*0e80*/  CS2R R170, SRZ ;  /* 0x0000000000aa7805 */ /* 0x000fc4000001ff00 */
[----:B------:R-:W-:Y:S02]  /*0e90*/  CS2R R172, SRZ ;  /* 0x0000000000ac7805 */ /* 0x000fe4000001ff00 */
[----:B------:R-:W-:Y:S01]  /*0ea0*/  CS2R R174, SRZ ;  /* 0x0000000000ae7805 */ /* 0x000fe2000001ff00 */
[C---:B------:R-:W-:Y:S01]  /*0eb0*/  IMAD.HI.U32 R6, R4.reuse, R13, RZ ;  /* 0x0000000d04067227 */ /* 0x040fe200078e00ff */
[----:B------:R-:W-:Y:S02]  /*0ec0*/  CS2R R176, SRZ ;  /* 0x0000000000b07805 */ /* 0x000fe4000001ff00 */
[----:B------:R-:W-:Y:S02]  /*0ed0*/  CS2R R178, SRZ ;  /* 0x0000000000b27805 */ /* 0x000fe4000001ff00 */
[----:B------:R-:W-:Y:S01]  /*0ee0*/  CS2R R180, SRZ ;  /* 0x0000000000b47805 */ /* 0x000fe2000001ff00 */
[----:B------:R-:W-:Y:S01]  /*0ef0*/  IMAD.MOV R11, RZ, RZ, -R5 ;  /* 0x000000ffff0b7224 */ /* 0x000fe200078e0a05 */
[----:B------:R-:W-:Y:S01]  /*0f00*/  CS2R R182, SRZ ;  /* 0x0000000000b67805 */ /* 0x000fe2000001ff00 */
[----:B------:R-:W-:Y:S01]  /*0f10*/  IMAD.HI.U32 R5, R4, R15, RZ ;  /* 0x0000000f04057227 */ /* 0x000fe200078e00ff */
[----:B------:R-:W-:-:S02]  /*0f20*/  CS2R R120, SRZ ;  /* 0x0000000000787805 */ /* 0x000fc4000001ff00 */
[----:B------:R-:W-:Y:S02]  /*0f30*/  CS2R R122, SRZ ;  /* 0x00000000007a7805 */ /* 0x000fe4000001ff00 */
[----:B------:R-:W-:Y:S01]  /*0f40*/  CS2R R124, SRZ ;  /* 0x00000000007c7805 */ /* 0x000fe2000001ff00 */
[----:B------:R-:W-:Y:S01]  /*0f50*/  IMAD.MOV R12, RZ, RZ, -R6 ;  /* 0x000000ffff0c7224 */ /* 0x000fe200078e0a06 */
[----:B------:R-:W-:Y:S01]  /*0f60*/  SGXT.U32 R6, R25, 0x1 ;  /* 0x000000011906781a */ /* 0x000fe20000000000 */
[----:B------:R-:W-:Y:S01]  /*0f70*/  IMAD.HI.U32 R8, R4, R17, RZ ;  /* 0x0000001104087227 */ /* 0x000fe200078e00ff */
[----:B------:R-:W-:Y:S02]  /*0f80*/  CS2R R126, SRZ ;  /* 0x00000000007e7805 */ /* 0x000fe4000001ff00 */
[----:B------:R-:W-:Y:S02]  /*0f90*/  CS2R R128, SRZ ;  /* 0x0000000000807805 */ /* 0x000fe4000001ff00 */
[----:B------:R-:W-:Y:S01]  /*0fa0*/  CS2R R130, SRZ ;  /* 0x0000000000827805 */ /* 0x000fe2000001ff00 */
[C---:B------:R-:W-:Y:S01]  /*0fb0*/  IMAD R4, R14.reuse, R11, R9 ;  /* 0x0000000b0e047224 */ /* 0x040fe200078e0209 */
[----:B------:R-:W-:Y:S01]  /*0fc0*/  CS2R R132, SRZ ;  /* 0x0000000000847805 */ /* 0x000fe2000001ff00 */
[----:B------:R-:W-:Y:S01]  /*0fd0*/  IMAD.MOV R9, RZ, RZ, -R5 ;  /* 0x000000ffff097224 */ /* 0x000fe200078e0a05 */
[----:B------:R-:W-:Y:S01]  /*0fe0*/  CS2R R134, SRZ ;  /* 0x0000000000867805 */ /* 0x000fe2000001ff00 */
[C---:B------:R-:W-:Y:S01]  /*0ff0*/  IMAD R5, R14.reuse, R12, R13 ;  /* 0x0000000c0e057224 */ /* 0x040fe200078e020d */
[----:B------:R-:W-:Y:S01]  /*1000*/  ISETP.GT.U32.AND P2, PT, R14, R4, PT ;  /* 0x000000040e00720c */ /* 0x000fe20003f44070 */
[----:B------:R-:W-:Y:S01]  /*1010*/  IMAD.MOV R11, RZ, RZ, -R8 ;  /* 0x000000ffff0b7224 */ /* 0x000fe200078e0a08 */
[----:B------:R-:W-:Y:S01]  /*1020*/  LOP3.LUT R8, R58, R6, RZ, 0xfc, !PT ;  /* 0x000000063a087212 */ /* 0x000fe200078efcff */
[C---:B------:R-:W-:Y:S01]  /*1030*/  IMAD R9, R14.reuse, R9, R15 ;  /* 0x000000090e097224 */ /* 0x040fe200078e020f */
[C---:B------:R-:W-:Y:S01]  /*1040*/  ISETP.GT.U32.AND P0, PT, R14.reuse, R5, PT ;  /* 0x000000050e00720c */ /* 0x040fe20003f04070 */
[----:B------:R-:W-:Y:S01]  /*1050*/  IMAD R11, R14, R11, R17 ;  /* 0x0000000b0e0b7224 */ /* 0x000fe200078e0211 */
[----:B------:R-:W-:-:S02]  /*1060*/  LOP3.LUT R6, R8, 0x3e, RZ, 0xfc, !PT ;  /* 0x0000003e08067812 */ /* 0x000fc400078efcff */
[----:B------:R-:W-:Y:S02]  /*1070*/  CS2R R136, SRZ ;  /* 0x0000000000887805 */ /* 0x000fe4000001ff00 */
[C---:B------:R-:W-:Y:S02]  /*1080*/  ISETP.GT.U32.AND P4, PT, R14.reuse, R9, PT ;  /* 0x000000090e00720c */ /* 0x040fe40003f84070 */
[----:B------:R-:W-:Y:S02]  /*1090*/  CS2R R138, SRZ ;  /* 0x00000000008a7805 */ /* 0x000fe4000001ff00 */
[----:B------:R-:W-:Y:S02]  /*10a0*/  ISETP.GT.U32.AND P1, PT, R14, R11, PT ;  /* 0x0000000b0e00720c */ /* 0x000fe40003f24070 */
[----:B------:R-:W-:Y:S02]  /*10b0*/  CS2R R140, SRZ ;  /* 0x00000000008c7805 */ /* 0x000fe4000001ff00 */
[----:B------:R-:W-:Y:S01]  /*10c0*/  LOP3.LUT R13, R8, 0x3a, RZ, 0xfc, !PT ;  /* 0x0000003a080d7812 */ /* 0x000fe200078efcff */
[----:B------:R-:W-:Y:S01]  /*10d0*/  @!P2 IMAD.IADD R4, R4, 0x1, -R14 ;  /* 0x000000010404a824 */ /* 0x000fe200078e0a0e */
[----:B------:R-:W-:-:S02]  /*10e0*/  IABS R15, R6 ;  /* 0x00000006000f7213 */ /* 0x000fc40000000000 */
[----:B------:R-:W-:Y:S02]  /*10f0*/  CS2R R142, SRZ ;  /* 0x00000000008e7805 */ /* 0x000fe4000001ff00 */
[----:B------:R-:W-:Y:S01]  /*1100*/  IABS R18, R13 ;  /* 0x0000000d00127213 */ /* 0x000fe20000000000 */
[--C-:B------:R-:W-:Y:S01]  /*1110*/  @!P0 IMAD.IADD R5, R5, 0x1, -R14.reuse ;  /* 0x0000000105058824 */ /* 0x100fe200078e0a0e */
[----:B------:R-:W-:Y:S02]  /*1120*/  ISETP.GT.U32.AND P5, PT, R14, R4, PT ;  /* 0x000000040e00720c */ /* 0x000fe40003fa4070 */
[----:B------:R-:W-:Y:S02]  /*1130*/  CS2R R144, SRZ ;  /* 0x0000000000907805 */ /* 0x000fe4000001ff00 */
[----:B------:R-:W-:Y:S01]  /*1140*/  ISETP.GE.AND P6, PT, R6, RZ, PT ;  /* 0x000000ff0600720c */ /* 0x000fe20003fc6270 */
[--C-:B------:R-:W-:Y:S01]  /*1150*/  @!P4 IMAD.IADD R9, R9, 0x1, -R14.reuse ;  /* 0x000000010909c824 */ /* 0x100fe200078e0a0e */
[----:B------:R-:W-:Y:S01]  /*1160*/  ISETP.GT.U32.AND P0, PT, R14, R5, PT ;  /* 0x000000050e00720c */ /* 0x000fe20003f04070 */
[----:B------:R-:W-:Y:S01]  /*1170*/  @!P1 IMAD.IADD R11, R11, 0x1, -R14 ;  /* 0x000000010b0b9824 */ /* 0x000fe200078e0a0e */
[----:B------:R-:W-:Y:S01]  /*1180*/  LOP3.LUT R12, R8, 0x3c, RZ, 0xfc, !PT ;  /* 0x0000003c080c7812 */ /* 0x000fe200078efcff */
[----:B------:R-:W-:Y:S01]  /*1190*/  IMAD.HI.U32 R6, R7, R15, RZ ;  /* 0x0000000f07067227 */ /* 0x000fe200078e00ff */
[----:B------:R-:W-:-:S02]  /*11a0*/  ISETP.GT.U32.AND P1, PT, R14, R9, PT ;  /* 0x000000090e00720c */ /* 0x000fc40003f24070 */
[----:B------:R-:W-:Y:S02]  /*11b0*/  CS2R R146, SRZ ;  /* 0x0000000000927805 */ /* 0x000fe4000001ff00 */
[----:B------:R-:W-:Y:S01]  /*11c0*/  ISETP.GT.U32.AND P4, PT, R14, R11, PT ;  /* 0x0000000b0e00720c */ /* 0x000fe20003f84070 */
[----:B------:R-:W-:Y:S01]  /*11d0*/  IMAD.MOV R6, RZ, RZ, -R6 ;  /* 0x000000ffff067224 */ /* 0x000fe200078e0a06 */
[----:B------:R-:W-:Y:S01]  /*11e0*/  ISETP.GE.AND P2, PT, R13, RZ, PT ;  /* 0x000000ff0d00720c */ /* 0x000fe20003f46270 */
[----:B------:R-:W-:Y:S01]  /*11f0*/  IMAD.HI.U32 R13, R7, R18, RZ ;  /* 0x00000012070d7227 */ /* 0x000fe200078e00ff */
[----:B------:R-:W-:Y:S02]  /*1200*/  IABS R16, R12 ;  /* 0x0000000c00107213 */ /* 0x000fe40000000000 */
[----:B------:R-:W-:Y:S02]  /*1210*/  CS2R R148, SRZ ;  /* 0x0000000000947805 */ /* 0x000fe4000001ff00 */
[----:B------:R-:W-:Y:S01]  /*1220*/  ISETP.GE.AND P3, PT, R12, RZ, PT ;  /* 0x000000ff0c00720c */ /* 0x000fe20003f66270 */
[--C-:B------:R-:W-:Y:S01]  /*1230*/  @!P0 IMAD.IADD R5, R5, 0x1, -R14.reuse ;  /* 0x0000000105058824 */ /* 0x100fe200078e0a0e */
[----:B------:R-:W-:Y:S01]  /*1240*/  ISETP.GE.AND P0, PT, R56, RZ, PT ;  /* 0x000000ff3800720c */ /* 0x000fe20003f06270 */
[----:B------:R-:W-:Y:S01]  /*1250*/  IMAD.MOV R19, RZ, RZ, -R13 ;  /* 0x000000ffff137224 */ /* 0x000fe200078e0a0d */
[----:B------:R-:W-:Y:S01]  /*1260*/  LOP3.LUT R25, R8, 0x2e, RZ, 0xfc, !PT ;  /* 0x0000002e08197812 */ /* 0x000fe200078efcff */
[----:B------:R-:W-:Y:S01]  /*1270*/  IMAD R13, R0, R6, R15 ;  /* 0x00000006000d7224 */ /* 0x000fe200078e020f */
[----:B------:R-:W-:Y:S01]  /*1280*/  LOP3.LUT R28, R8, 0x22, RZ, 0xfc, !PT ;  /* 0x00000022081c7812 */ /* 0x000fe200078efcff */
[----:B------:R-:W-:Y:S01]  /*1290*/  IMAD.MOV.U32 R6, RZ, RZ, R5 ;  /* 0x000000ffff067224 */ /* 0x000fe200078e0005 */
[----:B------:R-:W-:Y:S01]  /*12a0*/  IABS R29, R25 ;  /* 0x00000019001d7213 */ /* 0x000fe20000000000 */
[----:B------:R-:W-:Y:S01]  /*12b0*/  @!P5 IMAD.IADD R4, R4, 0x1, -R14 ;  /* 0x000000010404d824 */ /* 0x000fe200078e0a0e */
[----:B------:R-:W-:Y:S01]  /*12c0*/  ISETP.GE.AND P5, PT, R57, RZ, PT ;  /* 0x000000ff3900720c */ /* 0x000fe20003fa6270 */
[----:B------:R-:W-:Y:S01]  /*12d0*/  IMAD.HI.U32 R12, R7, R16, RZ ;  /* 0x00000010070c7227 */ /* 0x000fe200078e00ff */
[----:B------:R-:W-:-:S02]  /*12e0*/  IABS R41, R28 ;  /* 0x0000001c00297213 */ /* 0x000fc40000000000 */
[----:B------:R-:W-:Y:S02]  /*12f0*/  CS2R R150, SRZ ;  /* 0x0000000000967805 */ /* 0x000fe4000001ff00 */
[----:B------:R-:W-:Y:S01]  /*1300*/  LOP3.LUT R30, R8, 0x18, RZ, 0xfc, !PT ;  /* 0x00000018081e7812 */ /* 0x000fe200078efcff */
[--C-:B------:R-:W-:Y:S01]  /*1310*/  @!P1 IMAD.IADD R9, R9, 0x1, -R14.reuse ;  /* 0x0000000109099824 */ /* 0x100fe200078e0a0e */
[----:B------:R-:W-:Y:S01]  /*1320*/  ISETP.GE.AND P1, PT, R27, RZ, PT ;  /* 0x000000ff1b00720c */ /* 0x000fe20003f26270 */
[----:B------:R-:W-:Y:S01]  /*1330*/  @!P4 IMAD.IADD R11, R11, 0x1, -R14 ;  /* 0x000000010b0bc824 */ /* 0x000fe200078e0a0e */
[----:B------:R-:W-:Y:S01]  /*1340*/  ISETP.GE.AND P4, PT, R26, RZ, PT ;  /* 0x000000ff1a00720c */ /* 0x000fe20003f86270 */
[----:B------:R-:W-:Y:S01]  /*1350*/  @!P0 IMAD.MOV R6, RZ, RZ, -R6 ;  /* 0x000000ffff068224 */ /* 0x000fe200078e0a06 */
[----:B------:R-:W-:Y:S01]  /*1360*/  ISETP.GT.U32.AND P0, PT, R0, R13, PT ;  /* 0x0000000d0000720c */ /* 0x000fe20003f04070 */
[----:B------:R-:W-:Y:S01]  /*1370*/  IMAD.MOV R17, RZ, RZ, -R12 ;  /* 0x000000ffff117224 */ /* 0x000fe200078e0a0c */
[----:B------:R-:W-:Y:S01]  /*1380*/  LOP3.LUT R26, R8, 0x2c, RZ, 0xfc, !PT ;  /* 0x0000002c081a7812 */ /* 0x000fe200078efcff */
[----:B------:R-:W-:Y:S01]  /*1390*/  VIADD R12, R248, 0x10000 ;  /* 0x00010000f80c7836 */ /* 0x000fe20000000000 */
[----:B------:R-:W-:Y:S01]  /*13a0*/  IABS R51, R30 ;  /* 0x0000001e00337213 */ /* 0x000fe20000000000 */
[----:B------:R-:W-:Y:S01]  /*13b0*/  IMAD R15, R0, R17, R16 ;  /* 0x00000011000f7224 */ /* 0x000fe200078e0210 */
[----:B------:R-:W-:Y:S01]  /*13c0*/  IABS R31, R26 ;  /* 0x0000001a001f7213 */ /* 0x000fe20000000000 */
[----:B------:R-:W-:Y:S01]  /*13d0*/  @!P5 IMAD.MOV R4, RZ, RZ, -R4 ;  /* 0x000000ffff04d224 */ /* 0x000fe200078e0a04 */
[----:B------:R-:W-:Y:S01]  /*13e0*/  SHF.R.U32.HI R14, RZ, 0x4, R12 ;  /* 0x00000004ff0e7819 */ /* 0x000fe2000001160c */
[----:B------:R-:W-:Y:S01]  /*13f0*/  IMAD.MOV.U32 R12, RZ, RZ, R9 ;  /* 0x000000ffff0c7224 */ /* 0x000fe200078e0009 */
[----:B------:R-:W-:Y:S01]  /*1400*/  ISETP.NE.AND P5, PT, R2, RZ, PT ;  /* 0x000000ff0200720c */ /* 0x000fe20003fa5270 */
[----:B------:R-:W-:Y:S01]  /*1410*/  @!P4 IMAD.MOV R11, RZ, RZ, -R11 ;  /* 0x000000ffff0bc224 */ /* 0x000fe200078e0a0b */
[----:B------:R-:W-:Y:S01]  /*1420*/  LOP3.LUT R9, RZ, R2, RZ, 0x33, !PT ;  /* 0x00000002ff097212 */ /* 0x000fe200078e33ff */
[----:B------:R-:W-:Y:S01]  /*1430*/  @!P1 IMAD.MOV R12, RZ, RZ, -R12 ;  /* 0x000000ffff0c9224 */ /* 0x000fe200078e0a0c */
[C---:B------:R-:W-:Y:S01]  /*1440*/  ISETP.GT.U32.AND P1, PT, R0.reuse, R15, PT ;  /* 0x0000000f0000720c */ /* 0x040fe20003f24070 */
[----:B------:R-:W-:Y:S01]  /*1450*/  @!P0 IMAD.IADD R13, R13, 0x1, -R0 ;  /* 0x000000010d0d8824 */ /* 0x000fe200078e0a00 */
[C---:B------:R-:W-:Y:S01]  /*1460*/  SEL R5, R9.reuse, R4, !P5 ;  /* 0x0000000409057207 */ /* 0x040fe20006800000 */
[----:B------:R-:W-:Y:S01]  /*1470*/  IMAD R17, R0, R19, R18 ;  /* 0x0000001300117224 */ /* 0x000fe200078e0212 */
[----:B------:R-:W-:-:S02]  /*1480*/  SEL R4, R9, R6, !P5 ;  /* 0x0000000609047207 */ /* 0x000fc40006800000 */
[----:B------:R-:W-:Y:S02]  /*1490*/  CS2R R88, SRZ ;  /* 0x0000000000587805 */ /* 0x000fe4000001ff00 */
[----:B------:R-:W-:Y:S01]  /*14a0*/  SEL R2, R9, R12, !P5 ;  /* 0x0000000c09027207 */ /* 0x000fe20006800000 */
[----:B------:R-:W-:Y:S01]  /*14b0*/  IMAD R5, R5, R77, RZ ;  /* 0x0000004d05057224 */ /* 0x000fe200078e02ff */
[----:B------:R-:W-:Y:S01]  /*14c0*/  SEL R6, R9, R11, !P5 ;  /* 0x0000000b09067207 */ /* 0x000fe20006800000 */
[----:B------:R-:W-:Y:S01]  /*14d0*/  IMAD.MOV.U32 R9, RZ, RZ, RZ ;  /* 0x000000ffff097224 */ /* 0x000fe200078e00ff */
[----:B------:R-:W-:Y:S01]  /*14e0*/  ISETP.GT.U32.AND P5, PT, R0, R13, PT ;  /* 0x0000000d0000720c */ /* 0x000fe20003fa4070 */
[-C--:B------:R-:W-:Y:S01]  /*14f0*/  IMAD R4, R4, R77.reuse, RZ ;  /* 0x0000004d04047224 */ /* 0x080fe200078e02ff */
[----:B------:R-:W-:Y:S01]  /*1500*/  SGXT.U32 R14, R14, 0xe ;  /* 0x0000000e0e0e781a */ /* 0x000fe20000000000 */
[----:B------:R-:W-:Y:S01]  /*1510*/  @!P1 IMAD.IADD R15, R15, 0x1, -R0 ;  /* 0x000000010f0f9824 */ /* 0x000fe200078e0a00 */
[----:B------:R-:W-:Y:S01]  /*1520*/  LOP3.LUT R11, R8, 0x38, RZ, 0xfc, !PT ;  /* 0x00000038080b7812 */ /* 0x000fe200078efcff */
[-C--:B------:R-:W-:Y:S01]  /*1530*/  IMAD R2, R2, R77.reuse, RZ ;  /* 0x0000004d02027224 */ /* 0x080fe200078e02ff */
[----:B------:R-:W-:Y:S01]  /*1540*/  R2UR UR18, R14 ;  /* 0x000000000e1272ca */ /* 0x000fe200000e0000 */
[----:B------:R-:W-:Y:S01]  /*1550*/  IMAD R6, R6, R77, RZ ;  /* 0x0000004d06067224 */ /* 0x000fe200078e02ff */
[----:B------:R-:W-:-:S02]  /*1560*/  IADD3 R22, P0, R14, 0x2, RZ ;  /* 0x000000020e167810 */ /* 0x000fc40007f1e0ff */
[----:B------:R-:W-:Y:S02]  /*1570*/  CS2R R90, SRZ ;  /* 0x00000000005a7805 */ /* 0x000fe4000001ff00 */
[----:B------:R-:W-:Y:S02]  /*1580*/  IABS R14, R11 ;  /* 0x0000000b000e7213 */ /* 0x000fe40000000000 */
[----:B------:R-:W-:Y:S02]  /*1590*/  CS2R R92, SRZ ;  /* 0x00000000005c7805 */ /* 0x000fe4000001ff00 */
[----:B------:R-:W-:Y:S01]  /*15a0*/  IADD3.X R24, R9, 0x40000040, RZ, P0, !PT ;  /* 0x4000004009187810 */ /* 0x000fe200007fe4ff */
[----:B------:R-:W-:Y:S01]  /*15b0*/  @!P5 IMAD.IADD R13, R13, 0x1, -R0 ;  /* 0x000000010d0dd824 */ /* 0x000fe200078e0a00 */
[C---:B------:R-:W-:Y:S01]  /*15c0*/  ISETP.GT.U32.AND P4, PT, R0.reuse, R17, PT ;  /* 0x000000110000720c */ /* 0x040fe20003f84070 */
[----:B------:R-:W-:Y:S01]  /*15d0*/  IMAD.HI.U32 R9, R7, R14, RZ ;  /* 0x0000000e07097227 */ /* 0x000fe200078e00ff */
[----:B------:R-:W-:-:S02]  /*15e0*/  ISETP.GT.U32.AND P5, PT, R0, R15, PT ;  /* 0x0000000f0000720c */ /* 0x000fc40003fa4070 */
[----:B------:R-:W-:Y:S02]  /*15f0*/  CS2R R94, SRZ ;  /* 0x00000000005e7805 */ /* 0x000fe4000001ff00 */
[C---:B------:R-:W-:Y:S01]  /*1600*/  LOP3.LUT R18, R8.reuse, 0x34, RZ, 0xfc, !PT ;  /* 0x0000003408127812 */ /* 0x040fe200078efcff */
[----:B------:R-:W-:Y:S01]  /*1610*/  IMAD.MOV R9, RZ, RZ, -R9 ;  /* 0x000000ffff097224 */ /* 0x000fe200078e0a09 */
[----:B------:R-:W-:Y:S01]  /*1620*/  LOP3.LUT R12, R8, 0x36, RZ, 0xfc, !PT ;  /* 0x00000036080c7812 */ /* 0x000fe200078efcff */
[----:B------:R-:W-:Y:S01]  /*1630*/  @!P6 IMAD.MOV R13, RZ, RZ, -R13 ;  /* 0x000000ffff0de224 */ /* 0x000fe200078e0a0d */
[----:B------:R-:W-:Y:S01]  /*1640*/  IABS R19, R18 ;  /* 0x0000001200137213 */ /* 0x000fe20000000000 */
[----:B------:R-:W-:Y:S01]  /*1650*/  IMAD R9, R0, R9, R14 ;  /* 0x0000000900097224 */ /* 0x000fe200078e020e */
[----:B------:R-:W-:Y:S02]  /*1660*/  IABS R16, R12 ;  /* 0x0000000c00107213 */ /* 0x000fe40000000000 */
[----:B------:R-:W-:-:S02]  /*1670*/  CS2R R96, SRZ ;  /* 0x0000000000607805 */ /* 0x000fc4000001ff00 */
[----:B------:R-:W-:Y:S01]  /*1680*/  ISETP.GE.AND P1, PT, R12, RZ, PT ;  /* 0x000000ff0c00720c */ /* 0x000fe20003f26270 */
[--C-:B------:R-:W-:Y:S01]  /*1690*/  @!P4 IMAD.IADD R17, R17, 0x1, -R0.reuse ;  /* 0x000000011111c824 */ /* 0x100fe200078e0a00 */
[----:B------:R-:W-:Y:S01]  /*16a0*/  ISETP.GE.AND P0, PT, R11, RZ, PT ;  /* 0x000000ff0b00720c */ /* 0x000fe20003f06270 */
[----:B------:R-:W-:Y:S01]  /*16b0*/  @!P5 IMAD.IADD R15, R15, 0x1, -R0 ;  /* 0x000000010f0fd824 */ /* 0x000fe200078e0a00 */
[C---:B------:R-:W-:Y:S01]  /*16c0*/  ISETP.GT.U32.AND P5, PT, R0.reuse, R9, PT ;  /* 0x000000090000720c */ /* 0x040fe20003fa4070 */
[C---:B------:R-:W-:Y:S01]  /*16d0*/  IMAD.HI.U32 R12, R7.reuse, R19, RZ ;  /* 0x00000013070c7227 */ /* 0x040fe200078e00ff */
[----:B------:R-:W-:Y:S02]  /*16e0*/  ISETP.GT.U32.AND P4, PT, R0, R17, PT ;  /* 0x000000110000720c */ /* 0x000fe40003f84070 */
[----:B------:R-:W-:Y:S02]  /*16f0*/  CS2R R98, SRZ ;  /* 0x0000000000627805 */ /* 0x000fe4000001ff00 */
[----:B------:R-:W-:Y:S01]  /*1700*/  LOP3.LUT R14, R8, 0x32, RZ, 0xfc, !PT ;  /* 0x00000032080e7812 */ /* 0x000fe200078efcff */
[----:B------:R-:W-:Y:S01]  /*1710*/  IMAD.HI.U32 R11, R7, R16, RZ ;  /* 0x00000010070b7227 */ /* 0x000fe200078e00ff */
[----:B------:R-:W-:-:S02]  /*1720*/  ISETP.GE.AND P6, PT, R18, RZ, PT ;  /* 0x000000ff1200720c */ /* 0x000fc40003fc6270 */
[----:B------:R-:W-:Y:S02]  /*1730*/  CS2R R100, SRZ ;  /* 0x0000000000647805 */ /* 0x000fe4000001ff00 */
[----:B------:R-:W-:Y:S01]  /*1740*/  IABS R23, R14 ;  /* 0x0000000e00177213 */ /* 0x000fe20000000000 */
[----:B------:R-:W-:Y:S01]  /*1750*/  IMAD.MOV R12, RZ, RZ, -R12 ;  /* 0x000000ffff0c7224 */ /* 0x000fe200078e0a0c */
[C---:B------:R-:W-:Y:S01]  /*1760*/  LOP3.LUT R18, R8.reuse, 0x30, RZ, 0xfc, !PT ;  /* 0x0000003008127812 */ /* 0x040fe200078efcff */
[----:B------:R-:W-:Y:S01]  /*1770*/  IMAD.MOV R11, RZ, RZ, -R11 ;  /* 0x000000ffff0b7224 */ /* 0x000fe200078e0a0b */
[----:B------:R-:W-:Y:S01]  /*1780*/  LOP3.LUT R32, R8, 0xa, RZ, 0xfc, !PT ;  /* 0x0000000a08207812 */ /* 0x000fe200078efcff */
[C---:B------:R-:W-:Y:S01]  /*1790*/  IMAD R19, R0.reuse, R12, R19 ;  /* 0x0000000c00137224 */ /* 0x040fe200078e0213 */
[----:B------:R-:W-:Y:S01]  /*17a0*/  IABS R27, R18 ;  /* 0x00000012001b7213 */ /* 0x000fe20000000000 */
[C---:B------:R-:W-:Y:S01]  /*17b0*/  IMAD R11, R0.reuse, R11, R16 ;  /* 0x0000000b000b7224 */ /* 0x040fe200078e0210 */
[----:B------:R-:W-:Y:S01]  /*17c0*/  IABS R65, R32 ;  /* 0x0000002000417213 */ /* 0x000fe20000000000 */
[--C-:B------:R-:W-:Y:S01]  /*17d0*/  @!P5 IMAD.IADD R9, R9, 0x1, -R0.reuse ;  /* 0x000000010909d824 */ /* 0x100fe200078e0a00 */
[C---:B------:R-:W-:Y:S01]  /*17e0*/  ISETP.GT.U32.AND P5, PT, R0.reuse, R19, PT ;  /* 0x000000130000720c */ /* 0x040fe20003fa4070 */
[----:B------:R-:W-:Y:S01]  /*17f0*/  @!P4 IMAD.IADD R17, R17, 0x1, -R0 ;  /* 0x000000011111c824 */ /* 0x000fe200078e0a00 */
[C---:B------:R-:W-:Y:S01]  /*1800*/  ISETP.GT.U32.AND P4, PT, R0.reuse, R11, PT ;  /* 0x0000000b0000720c */ /* 0x040fe20003f84070 */
[----:B------:R-:W-:Y:S01]  /*1810*/  @!P3 IMAD.MOV R15, RZ, RZ, -R15 ;  /* 0x000000ffff0fb224 */ /* 0x000fe200078e0a0f */
[----:B------:R-:W-:Y:S01]  /*1820*/  ISETP.GT.U32.AND P3, PT, R0, R9, PT ;  /* 0x000000090000720c */ /* 0x000fe20003f64070 */
[----:B------:R-:W-:Y:S01]  /*1830*/  IMAD.HI.U32 R12, R7, R23, RZ ;  /* 0x00000017070c7227 */ /* 0x000fe200078e00ff */
[----:B------:R-:W-:-:S02]  /*1840*/  LOP3.LUT R34, R8, 0x8, RZ, 0xfc, !PT ;  /* 0x0000000808227812 */ /* 0x000fc400078efcff */
[----:B------:R-:W-:Y:S02]  /*1850*/  CS2R R102, SRZ ;  /* 0x0000000000667805 */ /* 0x000fe4000001ff00 */
[----:B------:R-:W-:Y:S01]  /*1860*/  LOP3.LUT R36, R8, 0x4, RZ, 0xfc, !PT ;  /* 0x0000000408247812 */ /* 0x000fe200078efcff */
[----:B------:R-:W-:Y:S01]  /*1870*/  IMAD.MOV R12, RZ, RZ, -R12 ;  /* 0x000000ffff0c7224 */ /* 0x000fe200078e0a0c */
[----:B------:R-:W-:Y:S01]  /*1880*/  IABS R67, R34 ;  /* 0x0000002200437213 */ /* 0x000fe20000000000 */
[----:B------:R-:W-:Y:S01]  /*1890*/  @!P2 IMAD.MOV R17, RZ, RZ, -R17 ;  /* 0x000000ffff11a224 */ /* 0x000fe200078e0a11 */
[----:B------:R-:W-:Y:S01]  /*18a0*/  ISETP.GE.AND P2, PT, R14, RZ, PT ;  /* 0x000000ff0e00720c */ /* 0x000fe20003f46270 */
[--C-:B------:R-:W-:Y:S01]  /*18b0*/  @!P5 IMAD.IADD R19, R19, 0x1, -R0.reuse ;  /* 0x000000011313d824 */ /* 0x100fe200078e0a00 */
[----:B------:R-:W-:Y:S01]  /*18c0*/  IABS R71, R8 ;  /* 0x0000000800477213 */ /* 0x000fe20000000000 */
[----:B------:R-:W-:Y:S01]  /*18d0*/  @!P4 IMAD.IADD R11, R11, 0x1, -R0 ;  /* 0x000000010b0bc824 */ /* 0x000fe200078e0a00 */
[----:B------:R-:W-:Y:S01]  /*18e0*/  LOP3.LUT R38, R8, 0x2, RZ, 0xfc, !PT ;  /* 0x0000000208267812 */ /* 0x000fe200078efcff */
[----:B------:R-:W-:Y:S01]  /*18f0*/  IMAD.HI.U32 R14, R7, R29, RZ ;  /* 0x0000001d070e7227 */ /* 0x000fe200078e00ff */
[----:B------:R-:W-:-:S02]  /*1900*/  ISETP.GT.U32.AND P5, PT, R0, R19, PT ;  /* 0x000000130000720c */ /* 0x000fc40003fa4070 */
[----:B------:R-:W-:Y:S02]  /*1910*/  CS2R R104, SRZ ;  /* 0x0000000000687805 */ /* 0x000fe4000001ff00 */
[C---:B------:R-:W-:Y:S01]  /*1920*/  ISETP.GT.U32.AND P4, PT, R0.reuse, R11, PT ;  /* 0x0000000b0000720c */ /* 0x040fe20003f84070 */
[----:B------:R-:W-:Y:S01]  /*1930*/  IMAD R23, R0, R12, R23 ;  /* 0x0000000c00177224 */ /* 0x000fe200078e0217 */
[----:B------:R-:W-:Y:S01]  /*1940*/  IABS R73, R38 ;  /* 0x0000002600497213 */ /* 0x000fe20000000000 */
[----:B------:R-:W-:Y:S01]  /*1950*/  IMAD.HI.U32 R16, R7, R31, RZ ;  /* 0x0000001f07107227 */ /* 0x000fe200078e00ff */
[----:B------:R-:W-:Y:S02]  /*1960*/  R2UR UR6, R22 ;  /* 0x00000000160672ca */ /* 0x000fe400000e0000 */
[----:B------:R-:W-:Y:S02]  /*1970*/  CS2R R106, SRZ ;  /* 0x00000000006a7805 */ /* 0x000fe4000001ff00 */
[----:B------:R-:W-:Y:S01]  /*1980*/  R2UR UR7, R24 ;  /* 0x00000000180772ca */ /* 0x000fe200000e0000 */
[----:B------:R-:W-:Y:S01]  /*1990*/  IMAD.MOV R14, RZ, RZ, -R14 ;  /* 0x000000ffff0e7224 */ /* 0x000fe200078e0a0e */
[----:B------:R-:W-:Y:S01]  /*19a0*/  CS2R R108, SRZ ;  /* 0x00000000006c7805 */ /* 0x000fe2000001ff00 */
[----:B------:R-:W-:Y:S01]  /*19b0*/  @!P3 IMAD.IADD R9, R9, 0x1, -R0 ;  /* 0x000000010909b824 */ /* 0x000fe200078e0a00 */
[----:B------:R-:W-:Y:S01]  /*19c0*/  ISETP.GT.U32.AND P3, PT, R0, R23, PT ;  /* 0x000000170000720c */ /* 0x000fe20003f64070 */
[----:B------:R-:W-:Y:S01]  /*19d0*/  IMAD.HI.U32 R12, R7, R27, RZ ;  /* 0x0000001b070c7227 */ /* 0x000fe200078e00ff */
[----:B------:R-:W-:-:S02]  /*19e0*/  CS2R R110, SRZ ;  /* 0x00000000006e7805 */ /* 0x000fc4000001ff00 */
[----:B------:R-:W-:Y:S02]  /*19f0*/  CS2R R112, SRZ ;  /* 0x0000000000707805 */ /* 0x000fe4000001ff00 */
[----:B------:R-:W-:Y:S01]  /*1a00*/  CS2R R114, SRZ ;  /* 0x0000000000727805 */ /* 0x000fe2000001ff00 */
[----:B------:R-:W-:Y:S01]  /*1a10*/  IMAD.MOV R16, RZ, RZ, -R16 ;  /* 0x000000ffff107224 */ /* 0x000fe200078e0a10 */
[----:B------:R-:W-:Y:S01]  /*1a20*/  CS2R R116, SRZ ;  /* 0x0000000000747805 */ /* 0x000fe2000001ff00 */
[C---:B------:R-:W-:Y:S01]  /*1a30*/  IMAD R29, R0.reuse, R14, R29 ;  /* 0x0000000e001d7224 */ /* 0x040fe200078e021d */
[----:B------:R-:W-:Y:S01]  /*1a40*/  CS2R R118, SRZ ;  /* 0x0000000000767805 */ /* 0x000fe2000001ff00 */
[----:B------:R-:W-:Y:S01]  /*1a50*/  IMAD.MOV R12, RZ, RZ, -R12 ;  /* 0x000000ffff0c7224 */ /* 0x000fe200078e0a0c */
[----:B------:R-:W-:Y:S01]  /*1a60*/  CS2R R82, SRZ ;  /* 0x0000000000527805 */ /* 0x000fe2000001ff00 */
[----:B------:R-:W-:Y:S01]  /*1a70*/  IMAD R31, R0, R16, R31 ;  /* 0x00000010001f7224 */ /* 0x000fe200078e021f */
[----:B------:R-:W-:Y:S01]  /*1a80*/  LOP3.LUT R16, R8, 0x28, RZ, 0xfc, !PT ;  /* 0x0000002808107812 */ /* 0x000fe200078efcff */
[--C-:B------:R-:W-:Y:S01]  /*1a90*/  @!P5 IMAD.IADD R19, R19, 0x1, -R0.reuse ;  /* 0x000000011313d824 */ /* 0x100fe200078e0a00 */
[----:B------:R-:W-:Y:S01]  /*1aa0*/  ISETP.GT.U32.AND P5, PT, R0, R29, PT ;  /* 0x0000001d0000720c */ /* 0x000fe20003fa4070 */
[--C-:B------:R-:W-:Y:S01]  /*1ab0*/  @!P4 IMAD.IADD R11, R11, 0x1, -R0.reuse ;  /* 0x000000010b0bc824 */ /* 0x100fe200078e0a00 */
[----:B------:R-:W-:Y:S01]  /*1ac0*/  ISETP.GE.AND P4, PT, R18, RZ, PT ;  /* 0x000000ff1200720c */ /* 0x000fe20003f86270 */
[----:B------:R-:W-:Y:S01]  /*1ad0*/  IMAD R27, R0, R12, R27 ;  /* 0x0000000c001b7224 */ /* 0x000fe200078e021b */
[----:B------:R-:W-:Y:S01]  /*1ae0*/  LOP3.LUT R18, R8, 0x2a, RZ, 0xfc, !PT ;  /* 0x0000002a08127812 */ /* 0x000fe200078efcff */
[----:B------:R-:W-:Y:S01]  /*1af0*/  @!P6 IMAD.MOV R19, RZ, RZ, -R19 ;  /* 0x000000ffff13e224 */ /* 0x000fe200078e0a13 */
[C---:B------:R-:W-:Y:S01]  /*1b00*/  ISETP.GT.U32.AND P6, PT, R0.reuse, R31, PT ;  /* 0x0000001f0000720c */ /* 0x040fe20003fc4070 */
[--C-:B------:R-:W-:Y:S01]  /*1b10*/  @!P3 IMAD.IADD R23, R23, 0x1, -R0.reuse ;  /* 0x000000011717b824 */ /* 0x100fe200078e0a00 */
[C---:B------:R-:W-:Y:S01]  /*1b20*/  ISETP.GT.U32.AND P3, PT, R0.reuse, R27, PT ;  /* 0x0000001b0000720c */ /* 0x040fe20003f64070 */
[----:B------:R-:W-:Y:S01]  /*1b30*/  @!P0 IMAD.MOV R9, RZ, RZ, -R9 ;  /* 0x000000ffff098224 */ /* 0x000fe200078e0a09 */
[----:B------:R-:W-:Y:S01]  /*1b40*/  IABS R14, R18 ;  /* 0x00000012000e7213 */ /* 0x000fe20000000000 */
[----:B------:R-:W-:Y:S01]  /*1b50*/  @!P1 IMAD.MOV R11, RZ, RZ, -R11 ;  /* 0x000000ffff0b9224 */ /* 0x000fe200078e0a0b */
[----:B------:R-:W-:Y:S01]  /*1b60*/  ISETP.GT.U32.AND P0, PT, R0, R23, PT ;  /* 0x000000170000720c */ /* 0x000fe20003f04070 */
[----:B------:R-:W-:Y:S01]  /*1b70*/  @!P5 IMAD.IADD R29, R29, 0x1, -R0 ;  /* 0x000000011d1dd824 */ /* 0x000fe200078e0a00 */
[----:B------:R-:W-:Y:S01]  /*1b80*/  IABS R35, R16 ;  /* 0x0000001000237213 */ /* 0x000fe20000000000 */
[----:B------:R-:W-:Y:S01]  /*1b90*/  IMAD.HI.U32 R12, R7, R14, RZ ;  /* 0x0000000e070c7227 */ /* 0x000fe200078e00ff */
[----:B------:R-:W-:-:S02]  /*1ba0*/  ISETP.GE.AND P1, PT, R25, RZ, PT ;  /* 0x000000ff1900720c */ /* 0x000fc40003f26270 */
[----:B------:R-:W-:Y:S02]  /*1bb0*/  CS2R R84, SRZ ;  /* 0x0000000000547805 */ /* 0x000fe4000001ff00 */
[----:B------:R-:W-:Y:S01]  /*1bc0*/  CS2R R86, SRZ ;  /* 0x0000000000567805 */ /* 0x000fe2000001ff00 */
[----:B------:R-:W-:Y:S01]  /*1bd0*/  @!P6 IMAD.IADD R31, R31, 0x1, -R0 ;  /* 0x000000011f1fe824 */ /* 0x000fe200078e0a00 */
[----:B------:R-:W-:Y:S01]  /*1be0*/  ISETP.GT.U32.AND P6, PT, R0, R29, PT ;  /* 0x0000001d0000720c */ /* 0x000fe20003fc4070 */
[----:B------:R-:W-:Y:S01]  /*1bf0*/  IMAD.MOV R33, RZ, RZ, -R12 ;  /* 0x000000ffff217224 */ /* 0x000fe200078e0a0c */
[----:B------:R-:W-:Y:S01]  /*1c00*/  UMOV UR19, 0x40000040 ;  /* 0x4000004000137882 */ /* 0x000fe20000000000 */
[----:B------:R-:W-:-:S04]  /*1c10*/  IMAD.HI.U32 R12, R7, R35, RZ ;  /* 0x00000023070c7227 */ /* 0x000fc800078e00ff */
[----:B------:R-:W-:Y:S01]  /*1c20*/  @!P3 IMAD.IADD R27, R27, 0x1, -R0 ;  /* 0x000000011b1bb824 */ /* 0x000fe200078e0a00 */
[----:B------:R-:W-:Y:S01]  /*1c30*/  ISETP.GE.AND P3, PT, R18, RZ, PT ;  /* 0x000000ff1200720c */ /* 0x000fe20003f66270 */
[----:B------:R-:W-:Y:S01]  /*1c40*/  IMAD.MOV R12, RZ, RZ, -R12 ;  /* 0x000000ffff0c7224 */ /* 0x000fe200078e0a0c */
[----:B------:R-:W-:Y:S01]  /*1c50*/  LOP3.LUT R18, R8, 0x26, RZ, 0xfc, !PT ;  /* 0x0000002608127812 */ /* 0x000fe200078efcff */
[--C-:B------:R-:W-:Y:S01]  /*1c60*/  @!P0 IMAD.IADD R23, R23, 0x1, -R0.reuse ;  /* 0x0000000117178824 */ /* 0x100fe200078e0a00 */
[C---:B------:R-:W-:Y:S01]  /*1c70*/  ISETP.GT.U32.AND P5, PT, R0.reuse, R27, PT ;  /* 0x0000001b0000720c */ /* 0x040fe20003fa4070 */
[----:B------:R-:W-:Y:S01]  /*1c80*/  IMAD R35, R0, R12, R35 ;  /* 0x0000000c00237224 */ /* 0x000fe200078e0223 */
[----:B------:R-:W-:Y:S01]  /*1c90*/  ISETP.GE.AND P0, PT, R26, RZ, PT ;  /* 0x000000ff1a00720c */ /* 0x000fe20003f06270 */
[----:B------:R-:W-:Y:S01]  /*1ca0*/  IMAD.MOV.U32 R25, RZ, RZ, R23 ;  /* 0x000000ffff197224 */ /* 0x000fe200078e0017 */
[----:B------:R-:W-:Y:S01]  /*1cb0*/  LOP3.LUT R26, R8, 0x24, RZ, 0xfc, !PT ;  /* 0x00000024081a7812 */ /* 0x000fe200078efcff */
[----:B------:R-:W-:Y:S01]  /*1cc0*/  @!P6 IMAD.IADD R29, R29, 0x1, -R0 ;  /* 0x000000011d1de824 */ /* 0x000fe200078e0a00 */
[C---:B------:R-:W-:Y:S01]  /*1cd0*/  ISETP.GT.U32.AND P6, PT, R0.reuse, R35, PT ;  /* 0x000000230000720c */ /* 0x040fe20003fc4070 */
[C---:B------:R-:W-:Y:S01]  /*1ce0*/  IMAD R23, R0.reuse, R33, R14 ;  /* 0x0000002100177224 */ /* 0x040fe200078e020e */
[----:B------:R-:W-:Y:S01]  /*1cf0*/  IABS R37, R18 ;  /* 0x0000001200257213 */ /* 0x000fe20000000000 */
[----:B------:R-:W-:Y:S01]  /*1d00*/  @!P2 IMAD.MOV R25, RZ, RZ, -R25 ;  /* 0x000000ffff19a224 */ /* 0x000fe200078e0a19 */
[C---:B------:R-:W-:Y:S01]  /*1d10*/  ISETP.GT.U32.AND P2, PT, R0.reuse, R31, PT ;  /* 0x0000001f0000720c */ /* 0x040fe20003f44070 */
[----:B------:R-:W-:Y:S01]  /*1d20*/  @!P1 IMAD.MOV R29, RZ, RZ, -R29 ;  /* 0x000000ffff1d9224 */ /* 0x000fe200078e0a1d */
[----:B------:R-:W-:Y:S01]  /*1d30*/  IABS R39, R26 ;  /* 0x0000001a00277213 */ /* 0x000fe20000000000 */
[----:B------:R-:W-:Y:S01]  /*1d40*/  @!P5 IMAD.IADD R27, R27, 0x1, -R0 ;  /* 0x000000011b1bd824 */ /* 0x000fe200078e0a00 */
[----:B------:R-:W-:Y:S01]  /*1d50*/  ISETP.GT.U32.AND P5, PT, R0, R23, PT ;  /* 0x000000170000720c */ /* 0x000fe20003fa4070 */
[----:B------:R-:W-:-:S04]  /*1d60*/  IMAD.HI.U32 R12, R7, R37, RZ ;  /* 0x00000025070c7227 */ /* 0x000fc800078e00ff */
[----:B------:R-:W-:-:S04]  /*1d70*/  IMAD.HI.U32 R14, R7, R39, RZ ;  /* 0x00000027070e7227 */ /* 0x000fc800078e00ff */
[----:B------:R-:W-:Y:S02]  /*1d80*/  IMAD.MOV R12, RZ, RZ, -R12 ;  /* 0x000000ffff0c7224 */ /* 0x000fe400078e0a0c */
[----:B------:R-:W-:Y:S02]  /*1d90*/  @!P6 IMAD.IADD R35, R35, 0x1, -R0 ;  /* 0x000000012323e824 */ /* 0x000fe400078e0a00 */
[----:B------:R-:W-:Y:S02]  /*1da0*/  IMAD.MOV R14, RZ, RZ, -R14 ;  /* 0x000000ffff0e7224 */ /* 0x000fe400078e0a0e */
[C---:B------:R-:W-:Y:S01]  /*1db0*/  IMAD R37, R0.reuse, R12, R37 ;  /* 0x0000000c00257224 */ /* 0x040fe200078e0225 */
[----:B------:R-:W-:Y:S01]  /*1dc0*/  ISETP.GT.U32.AND P6, PT, R0, R35, PT ;  /* 0x000000230000720c */ /* 0x000fe20003fc4070 */
[----:B------:R-:W-:Y:S01]  /*1dd0*/  @!P2 IMAD.IADD R31, R31, 0x1, -R0 ;  /* 0x000000011f1fa824 */ /* 0x000fe200078e0a00 */
[----:B------:R-:W-:Y:S01]  /*1de0*/  ISETP.GE.AND P2, PT, R16, RZ, PT ;  /* 0x000000ff1000720c */ /* 0x000fe20003f46270 */
[----:B------:R-:W-:Y:S01]  /*1df0*/  IMAD.HI.U32 R16, R7, R41, RZ ;  /* 0x0000002907107227 */ /* 0x000fe200078e00ff */
[----:B------:R-:W-:-:S03]  /*1e00*/  ISETP.GT.U32.AND P1, PT, R0, R37, PT ;  /* 0x000000250000720c */ /* 0x000fc60003f24070 */
[----:B------:R-:W-:Y:S02]  /*1e10*/  IMAD R39, R0, R14, R39 ;  /* 0x0000000e00277224 */ /* 0x000fe400078e0227 */
[----:B------:R-:W-:Y:S01]  /*1e20*/  @!P5 IMAD.IADD R23, R23, 0x1, -R0 ;  /* 0x000000011717d824 */ /* 0x000fe200078e0a00 */
[----:B------:R-:W-:Y:S01]  /*1e30*/  ISETP.GE.AND P5, PT, R18, RZ, PT ;  /* 0x000000ff1200720c */ /* 0x000fe20003fa6270 */
[----:B------:R-:W-:Y:S01]  /*1e40*/  IMAD.MOV R16, RZ, RZ, -R16 ;  /* 0x000000ffff107224 */ /* 0x000fe200078e0a10 */
[----:B------:R-:W-:Y:S01]  /*1e50*/  LOP3.LUT R18, R8, 0x1e, RZ, 0xfc, !PT ;  /* 0x0000001e08127812 */ /* 0x000fe200078efcff */
[----:B------:R-:W-:Y:S01]  /*1e60*/  @!P0 IMAD.MOV R31, RZ, RZ, -R31 ;  /* 0x000000ffff1f8224 */ /* 0x000fe200078e0a1f */
[C---:B------:R-:W-:Y:S01]  /*1e70*/  ISETP.GT.U32.AND P0, PT, R0.reuse, R39, PT ;  /* 0x000000270000720c */ /* 0x040fe20003f04070 */
[----:B------:R-:W-:Y:S01]  /*1e80*/  @!P4 IMAD.MOV R27, RZ, RZ, -R27 ;  /* 0x000000ffff1bc224 */ /* 0x000fe200078e0a1b */
[C---:B------:R-:W-:Y:S01]  /*1e90*/  ISETP.GT.U32.AND P4, PT, R0.reuse, R23, PT ;  /* 0x000000170000720c */ /* 0x040fe20003f84070 */
[----:B------:R-:W-:Y:S01]  /*1ea0*/  IMAD R41, R0, R16, R41 ;  /* 0x0000001000297224 */ /* 0x000fe200078e0229 */
[----:B------:R-:W-:Y:S01]  /*1eb0*/  LOP3.LUT R16, R8, 0x20, RZ, 0xfc, !PT ;  /* 0x0000002008107812 */ /* 0x000fe200078efcff */
[--C-:B------:R-:W-:Y:S01]  /*1ec0*/  @!P6 IMAD.IADD R35, R35, 0x1, -R0.reuse ;  /* 0x000000012323e824 */ /* 0x100fe200078e0a00 */
[----:B------:R-:W-:Y:S01]  /*1ed0*/  IABS R45, R18 ;  /* 0x00000012002d7213 */ /* 0x000fe20000000000 */
[----:B------:R-:W-:Y:S01]  /*1ee0*/  @!P1 IMAD.IADD R37, R37, 0x1, -R0 ;  /* 0x0000000125259824 */ /* 0x000fe200078e0a00 */
[----:B------:R-:W-:Y:S01]  /*1ef0*/  ISETP.GT.U32.AND P6, PT, R0, R41, PT ;  /* 0x000000290000720c */ /* 0x000fe20003fc4070 */
[----:B------:R-:W-:Y:S01]  /*1f00*/  @!P2 IMAD.MOV R35, RZ, RZ, -R35 ;  /* 0x000000ffff23a224 */ /* 0x000fe200078e0a23 */
[----:B------:R-:W-:-:S02]  /*1f10*/  IABS R14, R16 ;  /* 0x00000010000e7213 */ /* 0x000fc40000000000 */
[----:B------:R-:W-:Y:S01]  /*1f20*/  ISETP.GE.AND P1, PT, R28, RZ, PT ;  /* 0x000000ff1c00720c */ /* 0x000fe20003f26270 */
[--C-:B------:R-:W-:Y:S01]  /*1f30*/  @!P0 IMAD.IADD R39, R39, 0x1, -R0.reuse ;  /* 0x0000000127278824 */ /* 0x100fe200078e0a00 */
[----:B------:R-:W-:Y:S01]  /*1f40*/  ISETP.GT.U32.AND P0, PT, R0, R37, PT ;  /* 0x000000250000720c */ /* 0x000fe20003f04070 */
[----:B------:R-:W-:Y:S01]  /*1f50*/  @!P4 IMAD.IADD R23, R23, 0x1, -R0 ;  /* 0x000000011717c824 */ /* 0x000fe200078e0a00 */
[----:B------:R-:W-:Y:S01]  /*1f60*/  ISETP.GE.AND P4, PT, R26, RZ, PT ;  /* 0x000000ff1a00720c */ /* 0x000fe20003f86270 */
[----:B------:R-:W-:Y:S01]  /*1f70*/  IMAD.HI.U32 R12, R7, R14, RZ ;  /* 0x0000000e070c7227 */ /* 0x000fe200078e00ff */
[C---:B------:R-:W-:Y:S02]  /*1f80*/  LOP3.LUT R26, R8.reuse, 0x1c, RZ, 0xfc, !PT ;  /* 0x0000001c081a7812 */ /* 0x040fe400078efcff */
[----:B------:R-:W-:Y:S01]  /*1f90*/  LOP3.LUT R28, R8, 0x1a, RZ, 0xfc, !PT ;  /* 0x0000001a081c7812 */ /* 0x000fe200078efcff */
[----:B------:R-:W-:Y:S01]  /*1fa0*/  IMAD.MOV.U32 R33, RZ, RZ, R23 ;  /* 0x000000ffff217224 */ /* 0x000fe200078e0017 */
[----:B------:R-:W-:Y:S01]  /*1fb0*/  IABS R47, R26 ;  /* 0x0000001a002f7213 */ /* 0x000fe20000000000 */
[----:B------:R-:W-:Y:S01]  /*1fc0*/  IMAD.MOV R23, RZ, RZ, -R12 ;  /* 0x000000ffff177224 */ /* 0x000fe200078e0a0c */
[----:B------:R-:W-:Y:S01]  /*1fd0*/  IABS R49, R28 ;  /* 0x0000001c00317213 */ /* 0x000fe20000000000 */
[----:B------:R-:W-:Y:S01]  /*1fe0*/  @!P6 IMAD.IADD R41, R41, 0x1, -R0 ;  /* 0x000000012929e824 */ /* 0x000fe200078e0a00 */
[----:B------:R-:W-:Y:S01]  /*1ff0*/  ISETP.GT.U32.AND P6, PT, R0, R39, PT ;  /* 0x000000270000720c */ /* 0x000fe20003fc4070 */
[----:B------:R-:W-:-:S04]  /*2000*/  IMAD.HI.U32 R12, R7, R45, RZ ;  /* 0x0000002d070c7227 */ /* 0x000fc800078e00ff */
[C---:B------:R-:W-:Y:S02]  /*2010*/  IMAD R23, R0.reuse, R23, R14 ;  /* 0x0000001700177224 */ /* 0x040fe400078e020e */
[----:B------:R-:W-:Y:S02]  /*2020*/  IMAD.MOV R12, RZ, RZ, -R12 ;  /* 0x000000ffff0c7224 */ /* 0x000fe400078e0a0c */
[--C-:B------:R-:W-:Y:S01]  /*2030*/  @!P0 IMAD.IADD R37, R37, 0x1, -R0.reuse ;  /* 0x0000000125258824 */ /* 0x100fe200078e0a00 */
[C---:B------:R-:W-:Y:S01]  /*2040*/  ISETP.GT.U32.AND P0, PT, R0.reuse, R23, PT ;  /* 0x000000170000720c */ /* 0x040fe20003f04070 */
[C---:B------:R-:W-:Y:S02]  /*2050*/  IMAD R45, R0.reuse, R12, R45 ;  /* 0x0000000c002d7224 */ /* 0x040fe400078e022d */
[----:B------:R-:W-:Y:S02]  /*2060*/  @!P6 IMAD.IADD R39, R39, 0x1, -R0 ;  /* 0x000000012727e824 */ /* 0x000fe400078e0a00 */
[----:B------:R-:W-:Y:S01]  /*2070*/  IMAD.HI.U32 R12, R7, R47, RZ ;  /* 0x0000002f070c7227 */ /* 0x000fe200078e00ff */
[----:B------:R-:W-:-:S03]  /*2080*/  ISETP.GT.U32.AND P6, PT, R0, R45, PT ;  /* 0x0000002d0000720c */ /* 0x000fc60003fc4070 */
[----:B------:R-:W-:Y:S01]  /*2090*/  @!P3 IMAD.MOV R33, RZ, RZ, -R33 ;  /* 0x000000ffff21b224 */ /* 0x000fe200078e0a21 */
[----:B------:R-:W-:Y:S01]  /*20a0*/  ISETP.GT.U32.AND P3, PT, R0, R41, PT ;  /* 0x000000290000720c */ /* 0x000fe20003f64070 */
[----:B------:R-:W-:Y:S02]  /*20b0*/  IMAD.MOV R14, RZ, RZ, -R12 ;  /* 0x000000ffff0e7224 */ /* 0x000fe400078e0a0c */
[--C-:B------:R-:W-:Y:S01]  /*20c0*/  @!P0 IMAD.IADD R23, R23, 0x1, -R0.reuse ;  /* 0x0000000117178824 */ /* 0x100fe200078e0a00 */
[----:B------:R-:W-:Y:S01]  /*20d0*/  ISETP.GE.AND P0, PT, R18, RZ, PT ;  /* 0x000000ff1200720c */ /* 0x000fe20003f06270 */
[----:B------:R-:W-:Y:S01]  /*20e0*/  IMAD R47, R0, R14, R47 ;  /* 0x0000000e002f7224 */ /* 0x000fe200078e022f */
[----:B------:R-:W-:Y:S01]  /*20f0*/  LOP3.LUT R18, R8, 0x12, RZ, 0xfc, !PT ;  /* 0x0000001208127812 */ /* 0x000fe200078efcff */
[----:B------:R-:W-:Y:S01]  /*2100*/  @!P5 IMAD.MOV R37, RZ, RZ, -R37 ;  /* 0x000000ffff25d224 */ /* 0x000fe200078e0a25 */
[C---:B------:R-:W-:Y:S01]  /*2110*/  ISETP.GT.U32.AND P2, PT, R0.reuse, R23, PT ;  /* 0x000000170000720c */ /* 0x040fe20003f44070 */
[----:B------:R-:W-:Y:S01]  /*2120*/  @!P6 IMAD.IADD R45, R45, 0x1, -R0 ;  /* 0x000000012d2de824 */ /* 0x000fe200078e0a00 */
[----:B------:R-:W-:Y:S01]  /*2130*/  ISETP.GT.U32.AND P6, PT, R0, R47, PT ;  /* 0x0000002f0000720c */ /* 0x000fe20003fc4070 */
[----:B------:R-:W-:Y:S01]  /*2140*/  IMAD.HI.U32 R12, R7, R49, RZ ;  /* 0x00000031070c7227 */ /* 0x000fe200078e00ff */
[----:B------:R-:W-:-:S02]  /*2150*/  IABS R57, R18 ;  /* 0x0000001200397213 */ /* 0x000fc40000000000 */
[----:B------:R-:W-:Y:S01]  /*2160*/  ISETP.GT.U32.AND P5, PT, R0, R45, PT ;  /* 0x0000002d0000720c */ /* 0x000fe20003fa4070 */
[----:B------:R-:W-:Y:S01]  /*2170*/  @!P3 IMAD.IADD R41, R41, 0x1, -R0 ;  /* 0x000000012929b824 */ /* 0x000fe200078e0a00 */
[----:B------:R-:W-:Y:S01]  /*2180*/  ISETP.GE.AND P3, PT, R16, RZ, PT ;  /* 0x000000ff1000720c */ /* 0x000fe20003f66270 */
[----:B------:R-:W-:Y:S01]  /*2190*/  IMAD.MOV R14, RZ, RZ, -R12 ;  /* 0x000000ffff0e7224 */ /* 0x000fe200078e0a0c */
[----:B------:R-:W-:Y:S01]  /*21a0*/  LOP3.LUT R16, R8, 0x16, RZ, 0xfc, !PT ;  /* 0x0000001608107812 */ /* 0x000fe200078efcff */
[----:B------:R-:W-:-:S04]  /*21b0*/  IMAD.HI.U32 R12, R7, R51, RZ ;  /* 0x00000033070c7227 */ /* 0x000fc800078e00ff */
[----:B------:R-:W-:Y:S02]  /*21c0*/  @!P2 IMAD.IADD R23, R23, 0x1, -R0 ;  /* 0x000000011717a824 */ /* 0x000fe400078e0a00 */
[----:B------:R-:W-:Y:S02]  /*21d0*/  IMAD.MOV R12, RZ, RZ, -R12 ;  /* 0x000000ffff0c7224 */ /* 0x000fe400078e0a0c */
[----:B------:R-:W-:Y:S01]  /*21e0*/  IMAD R49, R0, R14, R49 ;  /* 0x0000000e00317224 */ /* 0x000fe200078e0231 */
[----:B------:R-:W-:Y:S01]  /*21f0*/  IABS R14, R16 ;  /* 0x00000010000e7213 */ /* 0x000fe20000000000 */
[--C-:B------:R-:W-:Y:S01]  /*2200*/  @!P6 IMAD.IADD R47, R47, 0x1, -R0.reuse ;  /* 0x000000012f2fe824 */ /* 0x100fe200078e0a00 */
[----:B------:R-:W-:Y:S01]  /*2210*/  ISETP.GE.AND P6, PT, R16, RZ, PT ;  /* 0x000000ff1000720c */ /* 0x000fe20003fc6270 */
[----:B------:R-:W-:Y:S01]  /*2220*/  IMAD.MOV.U32 R43, RZ, RZ, R23 ;  /* 0x000000ffff2b7224 */ /* 0x000fe200078e0017 */
[----:B------:R-:W-:Y:S01]  /*2230*/  ISETP.GT.U32.AND P2, PT, R0, R49, PT ;  /* 0x000000310000720c */ /* 0x000fe20003f44070 */
[----:B------:R-:W-:Y:S01]  /*2240*/  @!P5 IMAD.IADD R45, R45, 0x1, -R0 ;  /* 0x000000012d2dd824 */ /* 0x000fe200078e0a00 */
[----:B------:R-:W-:Y:S01]  /*2250*/  LOP3.LUT R16, R8, 0x14, RZ, 0xfc, !PT ;  /* 0x0000001408107812 */ /* 0x000fe200078efcff */
[----:B------:R-:W-:Y:S01]  /*2260*/  IMAD R51, R0, R12, R51 ;  /* 0x0000000c00337224 */ /* 0x000fe200078e0233 */
[----:B------:R-:W-:Y:S01]  /*2270*/  ISETP.GE.AND P5, PT, R30, RZ, PT ;  /* 0x000000ff1e00720c */ /* 0x000fe20003fa6270 */
[----:B------:R-:W-:Y:S01]  /*2280*/  @!P3 IMAD.MOV R43, RZ, RZ, -R43 ;  /* 0x000000ffff2bb224 */ /* 0x000fe200078e0a2b */
[----:B------:R-:W-:Y:S01]  /*2290*/  ISETP.GT.U32.AND P3, PT, R0, R47, PT ;  /* 0x0000002f0000720c */ /* 0x000fe20003f64070 */
[----:B------:R-:W-:Y:S01]  /*22a0*/  IMAD.HI.U32 R12, R7, R14, RZ ;  /* 0x0000000e070c7227 */ /* 0x000fe200078e00ff */
[----:B------:R-:W-:-:S02]  /*22b0*/  IABS R55, R16 ;  /* 0x0000001000377213 */ /* 0x000fc40000000000 */
[----:B------:R-:W-:Y:S01]  /*22c0*/  LOP3.LUT R30, R8, 0xc, RZ, 0xfc, !PT ;  /* 0x0000000c081e7812 */ /* 0x000fe200078efcff */
[----:B------:R-:W-:Y:S01]  /*22d0*/  @!P0 IMAD.MOV R45, RZ, RZ, -R45 ;  /* 0x000000ffff2d8224 */ /* 0x000fe200078e0a2d */
[C---:B------:R-:W-:Y:S01]  /*22e0*/  ISETP.GT.U32.AND P0, PT, R0.reuse, R51, PT ;  /* 0x000000330000720c */ /* 0x040fe20003f04070 */
[----:B------:R-:W-:Y:S01]  /*22f0*/  IMAD.MOV R23, RZ, RZ, -R12 ;  /* 0x000000ffff177224 */ /* 0x000fe200078e0a0c */
[----:B------:R-:W-:Y:S01]  /*2300*/  IABS R63, R30 ;  /* 0x0000001e003f7213 */ /* 0x000fe20000000000 */
[----:B------:R-:W-:Y:S02]  /*2310*/  @!P2 IMAD.IADD R49, R49, 0x1, -R0 ;  /* 0x000000013131a824 */ /* 0x000fe400078e0a00 */
[C---:B------:R-:W-:Y:S02]  /*2320*/  IMAD R23, R0.reuse, R23, R14 ;  /* 0x0000001700177224 */ /* 0x040fe400078e020e */
[----:B------:R-:W-:Y:S01]  /*2330*/  @!P3 IMAD.IADD R47, R47, 0x1, -R0 ;  /* 0x000000012f2fb824 */ /* 0x000fe200078e0a00 */
[C---:B------:R-:W-:Y:S01]  /*2340*/  ISETP.GT.U32.AND P2, PT, R0.reuse, R49, PT ;  /* 0x000000310000720c */ /* 0x040fe20003f44070 */
[----:B------:R-:W-:Y:S01]  /*2350*/  @!P4 IMAD.MOV R39, RZ, RZ, -R39 ;  /* 0x000000ffff27c224 */ /* 0x000fe200078e0a27 */
[----:B------:R-:W-:Y:S01]  /*2360*/  ISETP.GT.U32.AND P3, PT, R0, R23, PT ;  /* 0x000000170000720c */ /* 0x000fe20003f64070 */
[----:B------:R-:W-:Y:S01]  /*2370*/  IMAD.HI.U32 R14, R7, R57, RZ ;  /* 0x00000039070e7227 */ /* 0x000fe200078e00ff */
[----:B------:R-:W-:-:S02]  /*2380*/  ISETP.GE.AND P4, PT, R26, RZ, PT ;  /* 0x000000ff1a00720c */ /* 0x000fc40003f86270 */
[----:B------:R-:W-:Y:S01]  /*2390*/  LOP3.LUT R26, R8, 0x10, RZ, 0xfc, !PT ;  /* 0x00000010081a7812 */ /* 0x000fe200078efcff */
[----:B------:R-:W-:Y:S02]  /*23a0*/  @!P0 IMAD.IADD R51, R51, 0x1, -R0 ;  /* 0x0000000133338824 */ /* 0x000fe400078e0a00 */
[----:B------:R-:W-:Y:S01]  /*23b0*/  IMAD.MOV R14, RZ, RZ, -R14 ;  /* 0x000000ffff0e7224 */ /* 0x000fe200078e0a0e */
[----:B------:R-:W-:Y:S01]  /*23c0*/  IABS R59, R26 ;  /* 0x0000001a003b7213 */ /* 0x000fe20000000000 */
[----:B------:R-:W-:Y:S01]  /*23d0*/  @!P1 IMAD.MOV R41, RZ, RZ, -R41 ;  /* 0x000000ffff299224 */ /* 0x000fe200078e0a29 */
[C---:B------:R-:W-:Y:S01]  /*23e0*/  ISETP.GT.U32.AND P0, PT, R0.reuse, R51, PT ;  /* 0x000000330000720c */ /* 0x040fe20003f04070 */
[----:B------:R-:W-:Y:S01]  /*23f0*/  IMAD R57, R0, R14, R57 ;  /* 0x0000000e00397224 */ /* 0x000fe200078e0239 */
[----:B------:R-:W-:Y:S01]  /*2400*/  ISETP.GE.AND P1, PT, R28, RZ, PT ;  /* 0x000000ff1c00720c */ /* 0x000fe20003f26270 */
[--C-:B------:R-:W-:Y:S01]  /*2410*/  @!P3 IMAD.IADD R23, R23, 0x1, -R0.reuse ;  /* 0x000000011717b824 */ /* 0x100fe200078e0a00 */
[----:B------:R-:W-:Y:S01]  /*2420*/  LOP3.LUT R28, R8, 0xe, RZ, 0xfc, !PT ;  /* 0x0000000e081c7812 */ /* 0x000fe200078efcff */
[----:B------:R-:W-:Y:S01]  /*2430*/  @!P2 IMAD.IADD R49, R49, 0x1, -R0 ;  /* 0x000000013131a824 */ /* 0x000fe200078e0a00 */
[----:B------:R-:W-:Y:S01]  /*2440*/  ISETP.GE.AND P2, PT, R16, RZ, PT ;  /* 0x000000ff1000720c */ /* 0x000fe20003f46270 */
[----:B------:R-:W-:Y:S01]  /*2450*/  IMAD.HI.U32 R12, R7, R55, RZ ;  /* 0x00000037070c7227 */ /* 0x000fe200078e00ff */
[----:B------:R-:W-:-:S02]  /*2460*/  ISETP.GT.U32.AND P3, PT, R0, R23, PT ;  /* 0x000000170000720c */ /* 0x000fc40003f64070 */
[----:B------:R-:W-:Y:S01]  /*2470*/  IABS R61, R28 ;  /* 0x0000001c003d7213 */ /* 0x000fe20000000000 */
[----:B------:R-:W-:-:S04]  /*2480*/  IMAD.HI.U32 R16, R7, R59, RZ ;  /* 0x0000003b07107227 */ /* 0x000fc800078e00ff */
[----:B------:R-:W-:Y:S01]  /*2490*/  @!P0 IMAD.IADD R51, R51, 0x1, -R0 ;  /* 0x0000000133338824 */ /* 0x000fe200078e0a00 */
[C---:B------:R-:W-:Y:S01]  /*24a0*/  ISETP.GT.U32.AND P0, PT, R0.reuse, R57, PT ;  /* 0x000000390000720c */ /* 0x040fe20003f04070 */
[----:B------:R-:W-:Y:S02]  /*24b0*/  IMAD.MOV R12, RZ, RZ, -R12 ;  /* 0x000000ffff0c7224 */ /* 0x000fe400078e0a0c */
[----:B------:R-:W-:Y:S02]  /*24c0*/  IMAD.MOV R16, RZ, RZ, -R16 ;  /* 0x000000ffff107224 */ /* 0x000fe400078e0a10 */
[C---:B------:R-:W-:Y:S02]  /*24d0*/  IMAD R55, R0.reuse, R12, R55 ;  /* 0x0000000c00377224 */ /* 0x040fe400078e0237 */
[C---:B------:R-:W-:Y:S02]  /*24e0*/  IMAD R59, R0.reuse, R16, R59 ;  /* 0x00000010003b7224 */ /* 0x040fe400078e023b */
[----:B------:R-:W-:Y:S01]  /*24f0*/  @!P1 IMAD.MOV R49, RZ, RZ, -R49 ;  /* 0x000000ffff319224 */ /* 0x000fe200078e0a31 */
[C---:B------:R-:W-:Y:S01]  /*2500*/  ISETP.GT.U32.AND P1, PT, R0.reuse, R55, PT ;  /* 0x000000370000720c */ /* 0x040fe20003f24070 */
[--C-:B------:R-:W-:Y:S01]  /*2510*/  @!P3 IMAD.IADD R23, R23, 0x1, -R0.reuse ;  /* 0x000000011717b824 */ /* 0x100fe200078e0a00 */
[----:B------:R-:W-:Y:S01]  /*2520*/  ISETP.GT.U32.AND P3, PT, R0, R59, PT ;  /* 0x0000003b0000720c */ /* 0x000fe20003f64070 */
[----:B------:R-:W-:-:S02]  /*2530*/  @!P0 IMAD.IADD R57, R57, 0x1, -R0 ;  /* 0x0000000139398824 */ /* 0x000fc400078e0a00 */
[----:B------:R-:W-:-:S03]  /*2540*/  IMAD.HI.U32 R12, R7, R61, RZ ;  /* 0x0000003d070c7227 */ /* 0x000fc600078e00ff */
[----:B------:R-:W-:Y:S01]  /*2550*/  ISETP.GT.U32.AND P0, PT, R0, R57, PT ;  /* 0x000000390000720c */ /* 0x000fe20003f04070 */
[----:B------:R-:W-:Y:S02]  /*2560*/  IMAD.MOV R12, RZ, RZ, -R12 ;  /* 0x000000ffff0c7224 */ /* 0x000fe400078e0a0c */
[----:B------:R-:W-:-:S04]  /*2570*/  IMAD.HI.U32 R14, R7, R63, RZ ;  /* 0x0000003f070e7227 */ /* 0x000fc800078e00ff */
[--C-:B------:R-:W-:Y:S02]  /*2580*/  @!P1 IMAD.IADD R55, R55, 0x1, -R0.reuse ;  /* 0x0000000137379824 */ /* 0x100fe400078e0a00 */
[--C-:B------:R-:W-:Y:S02]  /*2590*/  @!P3 IMAD.IADD R59, R59, 0x1, -R0.reuse ;  /* 0x000000013b3bb824 */ /* 0x100fe400078e0a00 */
[C---:B------:R-:W-:Y:S01]  /*25a0*/  IMAD R61, R0.reuse, R12, R61 ;  /* 0x0000000c003d7224 */ /* 0x040fe200078e023d */
[C---:B------:R-:W-:Y:S01]  /*25b0*/  ISETP.GT.U32.AND P1, PT, R0.reuse, R55, PT ;  /* 0x000000370000720c */ /* 0x040fe20003f24070 */
[----:B------:R-:W-:Y:S01]  /*25c0*/  @!P0 IMAD.IADD R57, R57, 0x1, -R0 ;  /* 0x0000000139398824 */ /* 0x000fe200078e0a00 */
[C---:B------:R-:W-:Y:S01]  /*25d0*/  ISETP.GT.U32.AND P3, PT, R0.reuse, R59, PT ;  /* 0x0000003b0000720c */ /* 0x040fe20003f64070 */
[----:B------:R-:W-:Y:S01]  /*25e0*/  IMAD.HI.U32 R16, R7, R65, RZ ;  /* 0x0000004107107227 */ /* 0x000fe200078e00ff */
[----:B------:R-:W-:-:S03]  /*25f0*/  ISETP.GT.U32.AND P0, PT, R0, R61, PT ;  /* 0x0000003d0000720c */ /* 0x000fc60003f04070 */
[----:B------:R-:W-:Y:S02]  /*2600*/  IMAD.MOV R14, RZ, RZ, -R14 ;  /* 0x000000ffff0e7224 */ /* 0x000fe400078e0a0e */
[----:B------:R-:W-:Y:S02]  /*2610*/  IMAD.MOV R16, RZ, RZ, -R16 ;  /* 0x000000ffff107224 */ /* 0x000fe400078e0a10 */
[----:B------:R-:W-:Y:S02]  /*2620*/  IMAD R63, R0, R14, R63 ;  /* 0x0000000e003f7224 */ /* 0x000fe400078e023f */
[--C-:B------:R-:W-:Y:S01]  /*2630*/  @!P1 IMAD.IADD R55, R55, 0x1, -R0.reuse ;  /* 0x0000000137379824 */ /* 0x100fe200078e0a00 */
[----:B------:R-:W-:Y:S01]  /*2640*/  ISETP.GE.AND P1, PT, R26, RZ, PT ;  /* 0x000000ff1a00720c */ /* 0x000fe20003f26270 */
[----:B------:R-:W-:Y:S01]  /*2650*/  IMAD R65, R0, R16, R65 ;  /* 0x0000001000417224 */ /* 0x000fe200078e0241 */
[----:B------:R-:W-:Y:S01]  /*2660*/  LOP3.LUT R26, R8, 0x6, RZ, 0xfc, !PT ;  /* 0x00000006081a7812 */ /* 0x000fe200078efcff */
[----:B------:R-:W-:Y:S01]  /*2670*/  @!P4 IMAD.MOV R47, RZ, RZ, -R47 ;  /* 0x000000ffff2fc224 */ /* 0x000fe200078e0a2f */
[----:B------:R-:W-:Y:S01]  /*2680*/  ISETP.GE.AND P4, PT, R18, RZ, PT ;  /* 0x000000ff1200720c */ /* 0x000fe20003f86270 */
[----:B------:R-:W-:Y:S01]  /*2690*/  @!P3 IMAD.IADD R59, R59, 0x1, -R0 ;  /* 0x000000013b3bb824 */ /* 0x000fe200078e0a00 */
[----:B------:R-:W-:Y:S01]  /*26a0*/  ISETP.GT.U32.AND P3, PT, R0, R63, PT ;  /* 0x0000003f0000720c */ /* 0x000fe20003f64070 */
[----:B------:R-:W-:Y:S01]  /*26b0*/  IMAD.HI.U32 R18, R7, R67, RZ ;  /* 0x0000004307127227 */ /* 0x000fe200078e00ff */
[----:B------:R-:W-:-:S03]  /*26c0*/  IABS R69, R26 ;  /* 0x0000001a00457213 */ /* 0x000fc60000000000 */
[----:B------:R-:W-:Y:S01]  /*26d0*/  @!P0 IMAD.IADD R61, R61, 0x1, -R0 ;  /* 0x000000013d3d8824 */ /* 0x000fe200078e0a00 */
[C---:B------:R-:W-:Y:S01]  /*26e0*/  ISETP.GT.U32.AND P0, PT, R0.reuse, R65, PT ;  /* 0x000000410000720c */ /* 0x040fe20003f04070 */
[----:B------:R-:W-:Y:S02]  /*26f0*/  IMAD.MOV R18, RZ, RZ, -R18 ;  /* 0x000000ffff127224 */ /* 0x000fe400078e0a12 */
[----:B------:R-:W-:Y:S01]  /*2700*/  @!P5 IMAD.MOV R51, RZ, RZ, -R51 ;  /* 0x000000ffff33d224 */ /* 0x000fe200078e0a33 */
[C---:B------:R-:W-:Y:S01]  /*2710*/  ISETP.GT.U32.AND P5, PT, R0.reuse, R61, PT ;  /* 0x0000003d0000720c */ /* 0x040fe20003fa4070 */
[----:B------:R-:W-:Y:S01]  /*2720*/  IMAD R67, R0, R18, R67 ;  /* 0x0000001200437224 */ /* 0x000fe200078e0243 */
[----:B------:R-:W-:Y:S01]  /*2730*/  IABS R18, R36 ;  /* 0x0000002400127213 */ /* 0x000fe20000000000 */
[----:B------:R-:W-:-:S04]  /*2740*/  IMAD.HI.U32 R12, R7, R69, RZ ;  /* 0x00000045070c7227 */ /* 0x000fc800078e00ff */
[----:B------:R-:W-:Y:S01]  /*2750*/  @!P3 IMAD.IADD R63, R63, 0x1, -R0 ;  /* 0x000000013f3fb824 */ /* 0x000fe200078e0a00 */
[C---:B------:R-:W-:Y:S01]  /*2760*/  ISETP.GT.U32.AND P3, PT, R0.reuse, R67, PT ;  /* 0x000000430000720c */ /* 0x040fe20003f64070 */
[----:B------:R-:W-:Y:S02]  /*2770*/  IMAD.MOV R16, RZ, RZ, -R12 ;  /* 0x000000ffff107224 */ /* 0x000fe400078e0a0c */
[----:B------:R-:W-:Y:S02]  /*2780*/  @!P0 IMAD.IADD R65, R65, 0x1, -R0 ;  /* 0x0000000141418824 */ /* 0x000fe400078e0a00 */
[----:B------:R-:W-:Y:S02]  /*2790*/  IMAD.MOV.U32 R53, RZ, RZ, R23 ;  /* 0x000000ffff357224 */ /* 0x000fe400078e0017 */
[C---:B------:R-:W-:Y:S01]  /*27a0*/  IMAD R69, R0.reuse, R16, R69 ;  /* 0x0000001000457224 */ /* 0x040fe200078e0245 */
[----:B------:R-:W-:Y:S01]  /*27b0*/  ISETP.GT.U32.AND P0, PT, R0, R65, PT ;  /* 0x000000410000720c */ /* 0x000fe20003f04070 */
[----:B------:R-:W-:-:S04]  /*27c0*/  IMAD.HI.U32 R12, R7, R71, RZ ;  /* 0x00000047070c7227 */ /* 0x000fc800078e00ff */
[----:B------:R-:W-:Y:S01]  /*27d0*/  @!P6 IMAD.MOV R53, RZ, RZ, -R53 ;  /* 0x000000ffff35e224 */ /* 0x000fe200078e0a35 */
[C---:B------:R-:W-:Y:S01]  /*27e0*/  ISETP.GT.U32.AND P6, PT, R0.reuse, R63, PT ;  /* 0x0000003f0000720c */ /* 0x040fe20003fc4070 */
[----:B------:R-:W-:Y:S01]  /*27f0*/  @!P5 IMAD.IADD R61, R61, 0x1, -R0 ;  /* 0x000000013d3dd824 */ /* 0x000fe200078e0a00 */
[----:B------:R-:W-:Y:S01]  /*2800*/  ISETP.GT.U32.AND P5, PT, R0, R69, PT ;  /* 0x000000450000720c */ /* 0x000fe20003fa4070 */
[----:B------:R-:W-:-:S04]  /*2810*/  IMAD.HI.U32 R14, R7, R18, RZ ;  /* 0x00000012070e7227 */ /* 0x000fc800078e00ff */
[----:B------:R-:W-:Y:S02]  /*2820*/  IMAD.MOV R12, RZ, RZ, -R12 ;  /* 0x000000ffff0c7224 */ /* 0x000fe400078e0a0c */
[----:B------:R-:W-:-:S04]  /*2830*/  IMAD.HI.U32 R7, R7, R73, RZ ;  /* 0x0000004907077227 */ /* 0x000fc800078e00ff */
[----:B------:R-:W-:Y:S02]  /*2840*/  IMAD.MOV R23, RZ, RZ, -R14 ;  /* 0x000000ffff177224 */ /* 0x000fe400078e0a0e */
[----:B------:R-:W-:Y:S02]  /*2850*/  @!P3 IMAD.IADD R67, R67, 0x1, -R0 ;  /* 0x000000014343b824 */ /* 0x000fe400078e0a00 */
[C---:B------:R-:W-:Y:S02]  /*2860*/  IMAD R71, R0.reuse, R12, R71 ;  /* 0x0000000c00477224 */ /* 0x040fe400078e0247 */
[----:B------:R-:W-:Y:S01]  /*2870*/  IMAD.MOV R12, RZ, RZ, -R7 ;  /* 0x000000ffff0c7224 */ /* 0x000fe200078e0a07 */
[C---:B------:R-:W-:Y:S01]  /*2880*/  ISETP.GT.U32.AND P3, PT, R0.reuse, R67, PT ;  /* 0x000000430000720c */ /* 0x040fe20003f64070 */
[C---:B------:R-:W-:Y:S02]  /*2890*/  IMAD R7, R0.reuse, R23, R18 ;  /* 0x0000001700077224 */ /* 0x040fe400078e0212 */
[--C-:B------:R-:W-:Y:S01]  /*28a0*/  @!P0 IMAD.IADD R65, R65, 0x1, -R0.reuse ;  /* 0x0000000141418824 */ /* 0x100fe200078e0a00 */
[----:B------:R-:W0:Y:S01]  /*28b0*/  LDC R23, c[0x0][0x23c] ;  /* 0x00008f00ff177b82 */ /* 0x000e220000000800 */
[--C-:B------:R-:W-:Y:S01]  /*28c0*/  @!P6 IMAD.IADD R63, R63, 0x1, -R0.reuse ;  /* 0x000000013f3fe824 */ /* 0x100fe200078e0a00 */
[C---:B------:R-:W-:Y:S01]  /*28d0*/  ISETP.GT.U32.AND P0, PT, R0.reuse, R7, PT ;  /* 0x000000070000720c */ /* 0x040fe20003f04070 */
[--C-:B------:R-:W-:Y:S01]  /*28e0*/  @!P5 IMAD.IADD R69, R69, 0x1, -R0.reuse ;  /* 0x000000014545d824 */ /* 0x100fe200078e0a00 */
[----:B------:R-:W-:Y:S01]  /*28f0*/  ISETP.GT.U32.AND P6, PT, R0, R71, PT ;  /* 0x000000470000720c */ /* 0x000fe20003fc4070 */
[----:B------:R-:W-:Y:S01]  /*2900*/  @!P2 IMAD.MOV R55, RZ, RZ, -R55 ;  /* 0x000000ffff37a224 */ /* 0x000fe200078e0a37 */
[----:B------:R-:W-:Y:S01]  /*2910*/  ISETP.GE.AND P5, PT, R28, RZ, PT ;  /* 0x000000ff1c00720c */ /* 0x000fe20003fa6270 */
[C---:B------:R-:W-:Y:S01]  /*2920*/  IMAD R73, R0.reuse, R12, R73 ;  /* 0x0000000c00497224 */ /* 0x040fe200078e0249 */
[C---:B------:R-:W-:Y:S01]  /*2930*/  ISETP.GT.U32.AND P2, PT, R0.reuse, R69, PT ;  /* 0x000000450000720c */ /* 0x040fe20003f44070 */
[----:B------:R-:W-:Y:S01]  /*2940*/  @!P3 IMAD.IADD R67, R67, 0x1, -R0 ;  /* 0x000000014343b824 */ /* 0x000fe200078e0a00 */
[----:B------:R-:W-:Y:S01]  /*2950*/  SHF.R.U32.HI R12, RZ, 0x4, R248 ;  /* 0x00000004ff0c7819 */ /* 0x000fe200000116f8 */
[----:B------:R-:W-:Y:S01]  /*2960*/  @!P1 IMAD.MOV R59, RZ, RZ, -R59 ;  /* 0x000000ffff3b9224 */ /* 0x000fe200078e0a3b */
[----:B------:R-:W-:Y:S01]  /*2970*/  ISETP.GT.U32.AND P3, PT, R0, R73, PT ;  /* 0x000000490000720c */ /* 0x000fe20003f64070 */
[----:B------:R-:W-:Y:S01]  /*2980*/  @!P4 IMAD.MOV R57, RZ, RZ, -R57 ;  /* 0x000000ffff39c224 */ /* 0x000fe200078e0a39 */
[----:B------:R-:W-:Y:S01]  /*2990*/  SGXT.U32 R42, R12, 0xe ;  /* 0x0000000e0c2a781a */ /* 0x000fe20000000000 */
[--C-:B------:R-:W-:Y:S01]  /*29a0*/  @!P0 IMAD.IADD R7, R7, 0x1, -R0.reuse ;  /* 0x0000000107078824 */ /* 0x100fe200078e0a00 */
[----:B------:R-:W-:Y:S01]  /*29b0*/  ISETP.GE.AND P4, PT, R8, RZ, PT ;  /* 0x000000ff0800720c */ /* 0x000fe20003f86270 */
[--C-:B------:R-:W-:Y:S01]  /*29c0*/  @!P6 IMAD.IADD R71, R71, 0x1, -R0.reuse ;  /* 0x000000014747e824 */ /* 0x100fe200078e0a00 */
[----:B------:R-:W-:Y:S01]  /*29d0*/  IADD3 R12, P6, R42, 0x80, RZ ;  /* 0x000000802a0c7810 */ /* 0x000fe20007fde0ff */
[----:B------:R-:W-:Y:S01]  /*29e0*/  IMAD.MOV.U32 R8, RZ, RZ, RZ ;  /* 0x000000ffff087224 */ /* 0x000fe200078e00ff */
[C---:B------:R-:W-:Y:S01]  /*29f0*/  ISETP.GT.U32.AND P1, PT, R0.reuse, R7, PT ;  /* 0x000000070000720c */ /* 0x040fe20003f24070 */
[--C-:B------:R-:W-:Y:S01]  /*2a00*/  @!P2 IMAD.IADD R69, R69, 0x1, -R0.reuse ;  /* 0x000000014545a824 */ /* 0x100fe200078e0a00 */
[----:B------:R-:W-:Y:S01]  /*2a10*/  ISETP.GT.U32.AND P0, PT, R0, R71, PT ;  /* 0x000000470000720c */ /* 0x000fe20003f04070 */
[----:B------:R-:W-:Y:S01]  /*2a20*/  @!P5 IMAD.MOV R61, RZ, RZ, -R61 ;  /* 0x000000ffff3dd224 */ /* 0x000fe200078e0a3d */
[----:B------:R-:W-:Y:S01]  /*2a30*/  ISETP.GE.AND P2, PT, R30, RZ, PT ;  /* 0x000000ff1e00720c */ /* 0x000fe20003f46270 */
[----:B------:R-:W-:Y:S01]  /*2a40*/  @!P3 IMAD.IADD R73, R73, 0x1, -R0 ;  /* 0x000000014949b824 */ /* 0x000fe200078e0a00 */
[----:B------:R-:W-:-:S02]  /*2a50*/  IADD3.X R8, R8, 0x40000040, RZ, P6, !PT ;  /* 0x4000004008087810 */ /* 0x000fc400037fe4ff */
[----:B------:R-:W-:Y:S02]  /*2a60*/  ISETP.GE.AND P3, PT, R32, RZ, PT ;  /* 0x000000ff2000720c */ /* 0x000fe40003f66270 */
[----:B------:R-:W-:Y:S02]  /*2a70*/  ISETP.GT.U32.AND P5, PT, R0, R73, PT ;  /* 0x000000490000720c */ /* 0x000fe40003fa4070 */
[----:B------:R-:W-:Y:S01]  /*2a80*/  ISETP.GE.AND P6, PT, R36, RZ, PT ;  /* 0x000000ff2400720c */ /* 0x000fe20003fc6270 */
[--C-:B------:R-:W-:Y:S01]  /*2a90*/  @!P1 IMAD.IADD R7, R7, 0x1, -R0.reuse ;  /* 0x0000000107079824 */ /* 0x100fe200078e0a00 */
[----:B------:R-:W-:Y:S01]  /*2aa0*/  ISETP.GE.AND P1, PT, R26, RZ, PT ;  /* 0x000000ff1a00720c */ /* 0x000fe20003f26270 */
[--C-:B------:R-:W-:Y:S01]  /*2ab0*/  @!P0 IMAD.IADD R71, R71, 0x1, -R0.reuse ;  /* 0x0000000147478824 */ /* 0x100fe200078e0a00 */
[----:B------:R-:W-:Y:S01]  /*2ac0*/  ISETP.GE.AND P0, PT, R34, RZ, PT ;  /* 0x000000ff2200720c */ /* 0x000fe20003f06270 */
[----:B------:R-:W-:Y:S01]  /*2ad0*/  @!P2 IMAD.MOV R63, RZ, RZ, -R63 ;  /* 0x000000ffff3fa224 */ /* 0x000fe200078e0a3f */
[----:B------:R-:W-:Y:S01]  /*2ae0*/  ISETP.GE.AND P2, PT, R38, RZ, PT ;  /* 0x000000ff2600720c */ /* 0x000fe20003f46270 */
[----:B------:R-:W1:Y:S01]  /*2af0*/  LDC R26, c[0x0][0x240] ;  /* 0x00009000ff1a7b82 */ /* 0x000e620000000800 */
[----:B------:R-:W-:Y:S01]  /*2b00*/  IMAD.MOV.U32 R75, RZ, RZ, R71 ;  /* 0x000000ffff4b7224 */ /* 0x000fe200078e0047 */
[----:B------:R-:W-:Y:S01]  /*2b10*/  R2UR UR5, R8 ;  /* 0x00000000080572ca */ /* 0x000fe200000e0000 */
[----:B------:R-:W-:Y:S01]  /*2b20*/  IMAD.MOV.U32 R71, RZ, RZ, R7 ;  /* 0x000000ffff477224 */ /* 0x000fe200078e0007 */
[----:B------:R-:W-:Y:S01]  /*2b30*/  R2UR UR4, R12 ;  /* 0x000000000c0472ca */ /* 0x000fe200000e0000 */
[----:B------:R-:W-:Y:S01]  /*2b40*/  @!P5 IMAD.IADD R73, R73, 0x1, -R0 ;  /* 0x000000014949d824 */ /* 0x000fe200078e0a00 */
[----:B------:R-:W-:Y:S01]  /*2b50*/  ISETP.NE.AND P5, PT, R3, RZ, PT ;  /* 0x000000ff0300720c */ /* 0x000fe20003fa5270 */
[----:B------:R-:W-:Y:S01]  /*2b60*/  @!P3 IMAD.MOV R65, RZ, RZ, -R65 ;  /* 0x000000ffff41b224 */ /* 0x000fe200078e0a41 */
[----:B------:R-:W-:Y:S01]  /*2b70*/  LOP3.LUT R0, RZ, R3, RZ, 0x33, !PT ;  /* 0x00000003ff007212 */ /* 0x000fe200078e33ff */
[----:B------:R-:W-:Y:S01]  /*2b80*/  @!P1 IMAD.MOV R69, RZ, RZ, -R69 ;  /* 0x000000ffff459224 */ /* 0x000fe200078e0a45 */
[----:B---3--:R-:W-:Y:S01]  /*2b90*/  LEA R16, P1, R4, R78, 0x1 ;  /* 0x0000004e04107211 */ /* 0x008fe200078208ff */
[----:B------:R-:W-:Y:S01]  /*2ba0*/  @!P0 IMAD.MOV R67, RZ, RZ, -R67 ;  /* 0x000000ffff438224 */ /* 0x000fe200078e0a43 */
[C---:B------:R-:W-:Y:S01]  /*2bb0*/  SEL R3, R0.reuse, R13, !P5 ;  /* 0x0000000d00037207 */ /* 0x040fe20006800000 */
[----:B------:R-:W-:Y:S01]  /*2bc0*/  @!P4 IMAD.MOV R75, RZ, RZ, -R75 ;  /* 0x000000ffff4bc224 */ /* 0x000fe200078e0a4b */
[C---:B------:R-:W-:Y:S01]  /*2bd0*/  SEL R7, R0.reuse, R15, !P5 ;  /* 0x0000000f00077207 */ /* 0x040fe20006800000 */
[----:B------:R-:W-:Y:S01]  /*2be0*/  @!P6 IMAD.MOV R71, RZ, RZ, -R71 ;  /* 0x000000ffff47e224 */ /* 0x000fe200078e0a47 */
[C---:B------:R-:W-:Y:S01]  /*2bf0*/  SEL R8, R0.reuse, R17, !P5 ;  /* 0x0000001100087207 */ /* 0x040fe20006800000 */
[----:B------:R-:W-:Y:S01]  /*2c00*/  @!P2 IMAD.MOV R73, RZ, RZ, -R73 ;  /* 0x000000ffff49a224 */ /* 0x000fe200078e0a49 */
[C---:B------:R-:W-:Y:S01]  /*2c10*/  SEL R9, R0.reuse, R9, !P5 ;  /* 0x0000000900097207 */ /* 0x040fe20006800000 */
[----:B------:R-:W-:Y:S01]  /*2c20*/  UIADD3.64 UR14, UR4, 0x180, URZ ;  /* 0x00000180040e7897 */ /* 0x000fe2000fffe03f */
[C---:B------:R-:W-:Y:S01]  /*2c30*/  SEL R11, R0.reuse, R11, !P5 ;  /* 0x0000000b000b7207 */ /* 0x040fe20006800000 */
[----:B------:R-:W-:Y:S01]  /*2c40*/  UIADD3.64 UR10, UR4, 0x200, URZ ;  /* 0x00000200040a7897 */ /* 0x000fe2000fffe03f */
[C---:B------:R-:W-:Y:S01]  /*2c50*/  SEL R22, R0.reuse, R19, !P5 ;  /* 0x0000001300167207 */ /* 0x040fe20006800000 */
[----:B------:R-:W-:Y:S01]  /*2c60*/  UIADD3.64 UR14, UR4, 0x280, URZ ;  /* 0x00000280040e7897 */ /* 0x000fe2000fffe03f */
[C---:B------:R-:W-:Y:S01]  /*2c70*/  SEL R25, R0.reuse, R25, !P5 ;  /* 0x0000001900197207 */ /* 0x040fe20006800000 */
[-C--:B-1----:R-:W-:Y:S01]  /*2c80*/  IMAD R3, R3, R26.reuse, RZ ;  /* 0x0000001a03037224 */ /* 0x082fe200078e02ff */
[C---:B------:R-:W-:Y:S01]  /*2c90*/  SEL R27, R0.reuse, R27, !P5 ;  /* 0x0000001b001b7207 */ /* 0x040fe20006800000 */
[-C--:B------:R-:W-:Y:S01]  /*2ca0*/  IMAD R7, R7, R26.reuse, RZ ;  /* 0x0000001a07077224 */ /* 0x080fe200078e02ff */
[----:B------:R-:W-:Y:S01]  /*2cb0*/  SEL R29, R0, R29, !P5 ;  /* 0x0000001d001d7207 */ /* 0x000fe20006800000 */
[-C--:B------:R-:W-:Y:S01]  /*2cc0*/  IMAD R8, R8, R26.reuse, RZ ;  /* 0x0000001a08087224 */ /* 0x080fe200078e02ff */
[C---:B------:R-:W-:Y:S01]  /*2cd0*/  SEL R31, R0.reuse, R31, !P5 ;  /* 0x0000001f001f7207 */ /* 0x040fe20006800000 */
[-C--:B------:R-:W-:Y:S01]  /*2ce0*/  IMAD R9, R9, R26.reuse, RZ ;  /* 0x0000001a09097224 */ /* 0x080fe200078e02ff */
        /* <DEDUP_REMOVED lines=41> */
[----:B------:R-:W-:Y:S01]  /*2f80*/  IMAD R61, R61, R26, RZ ;  /* 0x0000001a3d3d7224 */ /* 0x000fe200078e02ff */
[----:B------:R-:W-:Y:S01]  /*2f90*/  SEL R75, R0, R75, !P5 ;  /* 0x0000004b004b7207 */ /* 0x000fe20006800000 */
[----:B0-----:R-:W-:Y:S01]  /*2fa0*/  IMAD R0, R40, R23, RZ ;  /* 0x0000001728007224 */ /* 0x001fe200078e02ff */
[----:B------:R-:W-:Y:S01]  /*2fb0*/  LEA R14, P2, R2, R78, 0x1 ;  /* 0x0000004e020e7211 */ /* 0x000fe200078408ff */
[----:B------:R-:W-:Y:S01]  /*2fc0*/  IMAD R63, R63, R26, RZ ;  /* 0x0000001a3f3f7224 */ /* 0x000fe200078e02ff */
[----:B------:R-:W-:Y:S01]  /*2fd0*/  LEA R18, P0, R5, R78, 0x1 ;  /* 0x0000004e05127211 */ /* 0x000fe200078008ff */
[----:B------:R-:W-:Y:S01]  /*2fe0*/  IMAD R65, R65, R26, RZ ;  /* 0x0000001a41417224 */ /* 0x000fe200078e02ff */
[----:B-----5:R-:W-:Y:S01]  /*2ff0*/  LEA R24, P4, R0, R80, 0x1 ;  /* 0x0000005000187211 */ /* 0x020fe200078808ff */
[----:B------:R-:W-:Y:S01]  /*3000*/  IMAD R67, R67, R26, RZ ;  /* 0x0000001a43437224 */ /* 0x000fe200078e02ff */
[----:B------:R-:W-:Y:S01]  /*3010*/  LEA R12, P3, R6, R78, 0x1 ;  /* 0x0000004e060c7211 */ /* 0x000fe200078608ff */
[-C--:B------:R-:W-:Y:S01]  /*3020*/  IMAD R69, R69, R26.reuse, RZ ;  /* 0x0000001a45457224 */ /* 0x080fe200078e02ff */
[-C--:B------:R-:W-:Y:S01]  /*3030*/  LEA.HI.X.SX32 R17, R4, R79.reuse, 0x1, P1 ;  /* 0x0000004f04117211 */ /* 0x080fe200008f0eff */
[-C--:B------:R-:W-:Y:S01]  /*3040*/  IMAD R71, R71, R26.reuse, RZ ;  /* 0x0000001a47477224 */ /* 0x080fe200078e02ff */
[----:B------:R-:W-:Y:S01]  /*3050*/  LEA.HI.X.SX32 R15, R2, R79, 0x1, P2 ;  /* 0x0000004f020f7211 */ /* 0x000fe200010f0eff */
[-C--:B------:R-:W-:Y:S01]  /*3060*/  IMAD R73, R73, R26.reuse, RZ ;  /* 0x0000001a49497224 */ /* 0x080fe200078e02ff */
[----:B------:R-:W-:Y:S01]  /*3070*/  LEA.HI.X.SX32 R4, R0, R81, 0x1, P4 ;  /* 0x0000005100047211 */ /* 0x000fe200020f0eff */
[----:B------:R-:W-:Y:S01]  /*3080*/  IMAD R75, R75, R26, RZ ;  /* 0x0000001a4b4b7224 */ /* 0x000fe200078e02ff */
[-C--:B------:R-:W-:Y:S01]  /*3090*/  LEA R2, P4, R3, R24.reuse, 0x1 ;  /* 0x0000001803027211 */ /* 0x080fe200078808ff */
[----:B------:R-:W0:Y:S01]  /*30a0*/  LDC R0, c[0x0][0x238] ;  /* 0x00008e00ff007b82 */ /* 0x000e220000000800 */
[-C--:B------:R-:W-:Y:S01]  /*30b0*/  LEA.HI.X.SX32 R19, R5, R79.reuse, 0x1, P0 ;  /* 0x0000004f05137211 */ /* 0x080fe200000f0eff */
[----:B------:R-:W-:Y:S01]  /*30c0*/  IMAD.SHL.U32 R23, R23, 0x40, RZ ;  /* 0x0000004017177824 */ /* 0x000fe200078e00ff */
[----:B------:R-:W-:Y:S01]  /*30d0*/  LEA.HI.X.SX32 R13, R6, R79, 0x1, P3 ;  /* 0x0000004f060d7211 */ /* 0x000fe200018f0eff */
[----:B------:R1:W-:Y:S01]  /*30e0*/  STL [R1+0x148], R2 ;  /* 0x0001480201007387 */ /* 0x0003e20000100800 */
[-C--:B------:R-:W-:Y:S01]  /*30f0*/  LEA R5, P3, R7, R24.reuse, 0x1 ;  /* 0x0000001807057211 */ /* 0x080fe200078608ff */
[----:B------:R-:W-:Y:S01]  /*3100*/  UIADD3.64 UR10, UR4, 0x300, URZ ;  /* 0x00000300040a7897 */ /* 0x000fe2000fffe03f */
[-C--:B------:R-:W-:Y:S01]  /*3110*/  LEA R6, P2, R8, R24.reuse, 0x1 ;  /* 0x0000001808067211 */ /* 0x080fe200078408ff */
[----:B------:R-:W-:Y:S01]  /*3120*/  UIADD3.64 UR14, UR4, 0x380, URZ ;  /* 0x00000380040e7897 */ /* 0x000fe2000fffe03f */
[----:B------:R-:W-:Y:S01]  /*3130*/  CS2R R78, SRZ ;  /* 0x00000000004e7805 */ /* 0x000fe2000001ff00 */
[----:B------:R2:W-:Y:S01]  /*3140*/  STL [R1+0x150], R5 ;  /* 0x0001500501007387 */ /* 0x0005e20000100800 */
[----:B------:R-:W-:Y:S01]  /*3150*/  UIADD3.64 UR10, UR4, 0x400, URZ ;  /* 0x00000400040a7897 */ /* 0x000fe2000fffe03f */
[----:B------:R-:W-:Y:S01]  /*3160*/  CS2R R80, SRZ ;  /* 0x0000000000507805 */ /* 0x000fe2000001ff00 */
[----:B------:R-:W-:Y:S01]  /*3170*/  UIADD3.64 UR14, UR4, 0x480, URZ ;  /* 0x00000480040e7897 */ /* 0x000fe2000fffe03f */
[----:B-1----:R-:W-:Y:S01]  /*3180*/  LEA R2, P1, R9, R24, 0x1 ;  /* 0x0000001809027211 */ /* 0x002fe200078208ff */
[----:B------:R1:W-:Y:S01]  /*3190*/  STL [R1+0x158], R6 ;  /* 0x0001580601007387 */ /* 0x0003e20000100800 */
[----:B------:R-:W-:-:S02]  /*31a0*/  UIADD3.64 UR10, UR4, 0x500, URZ ;  /* 0x00000500040a7897 */ /* 0x000fc4000fffe03f */
[----:B------:R-:W-:Y:S01]  /*31b0*/  UIADD3.64 UR14, UR4, 0x580, URZ ;  /* 0x00000580040e7897 */ /* 0x000fe2000fffe03f */
[----:B------:R3:W-:Y:S01]  /*31c0*/  STL [R1+0x160], R2 ;  /* 0x0001600201007387 */ /* 0x0007e20000100800 */
[-C--:B--2---:R-:W-:Y:S01]  /*31d0*/  LEA R5, P0, R11, R24.reuse, 0x1 ;  /* 0x000000180b057211 */ /* 0x084fe200078008ff */
[----:B------:R-:W-:Y:S02]  /*31e0*/  UIADD3.64 UR10, UR4, 0x600, URZ ;  /* 0x00000600040a7897 */ /* 0x000fe4000fffe03f */
[----:B------:R-:W-:Y:S01]  /*31f0*/  UIADD3.64 UR14, UR4, 0x680, URZ ;  /* 0x00000680040e7897 */ /* 0x000fe2000fffe03f */
[----:B0-----:R-:W-:Y:S01]  /*3200*/  IMAD R77, R0, 0x3f, RZ ;  /* 0x0000003f004d7824 */ /* 0x001fe200078e02ff */
[-C--:B-1----:R-:W-:Y:S01]  /*3210*/  LEA R6, P6, R22, R24.reuse, 0x1 ;  /* 0x0000001816067211 */ /* 0x082fe200078c08ff */
[----:B------:R0:W-:Y:S01]  /*3220*/  STL [R1+0x168], R5 ;  /* 0x0001680501007387 */ /* 0x0001e20000100800 */
[----:B------:R-:W-:Y:S01]  /*3230*/  UIADD3.64 UR10, UR4, 0x700, URZ ;  /* 0x00000700040a7897 */ /* 0x000fe2000fffe03f */
[----:B---3--:R-:W-:-:S02]  /*3240*/  LEA R2, P5, R25, R24, 0x1 ;  /* 0x0000001819027211 */ /* 0x008fc400078a08ff */
[----:B------:R-:W-:Y:S01]  /*3250*/  STL [R1+0x170], R6 ;  /* 0x0001700601007387 */ /* 0x000fe20000100800 */
[----:B------:R-:W-:Y:S02]  /*3260*/  UIADD3.64 UR14, UR4, 0x780, URZ ;  /* 0x00000780040e7897 */ /* 0x000fe4000fffe03f */
[----:B------:R-:W-:Y:S01]  /*3270*/  UIADD3.64 UR10, UR4, 0x800, URZ ;  /* 0x00000800040a7897 */ /* 0x000fe2000fffe03f */
[----:B------:R1:W-:Y:S01]  /*3280*/  STL [R1+0x178], R2 ;  /* 0x0001780201007387 */ /* 0x0003e20000100800 */
[----:B------:R-:W-:Y:S01]  /*3290*/  UIADD3.64 UR14, UR4, 0x880, URZ ;  /* 0x00000880040e7897 */ /* 0x000fe2000fffe03f */
[----:B0-----:R-:W-:Y:S01]  /*32a0*/  LEA.HI.X.SX32 R5, R3, R4, 0x1, P4 ;  /* 0x0000000403057211 */ /* 0x001fe200020f0eff */
[----:B------:R-:W-:Y:S01]  /*32b0*/  UIADD3.64 UR10, UR4, 0x900, URZ ;  /* 0x00000900040a7897 */ /* 0x000fe2000fffe03f */
[----:B------:R-:W-:Y:S01]  /*32c0*/  LEA R3, P4, R27, R24, 0x1 ;  /* 0x000000181b037211 */ /* 0x000fe200078808ff */
[----:B------:R-:W-:Y:S02]  /*32d0*/  UIADD3.64 UR14, UR4, 0x980, URZ ;  /* 0x00000980040e7897 */ /* 0x000fe4000fffe03f */
[----:B------:R0:W-:Y:S01]  /*32e0*/  STL [R1+0x144], R5 ;  /* 0x0001440501007387 */ /* 0x0001e20000100800 */
[----:B------:R-:W-:Y:S01]  /*32f0*/  UIADD3.64 UR10, UR4, 0xa00, URZ ;  /* 0x00000a00040a7897 */ /* 0x000fe2000fffe03f */
[----:B-1----:R-:W-:-:S02]  /*3300*/  LEA.HI.X.SX32 R2, R7, R4, 0x1, P3 ;  /* 0x0000000407027211 */ /* 0x002fc400018f0eff */
[----:B------:R1:W-:Y:S01]  /*3310*/  STL [R1+0x180], R3 ;  /* 0x0001800301007387 */ /* 0x0003e20000100800 */
[----:B------:R-:W-:Y:S02]  /*3320*/  UIADD3.64 UR8, UR4, 0x80, URZ ;  /* 0x0000008004087897 */ /* 0x000fe4000fffe03f */
[----:B------:R-:W-:Y:S01]  /*3330*/  UIADD3.64 UR12, UR4, 0x100, URZ ;  /* 0x00000100040c7897 */ /* 0x000fe2000fffe03f */
[----:B------:R2:W-:Y:S01]  /*3340*/  STL [R1+0x14c], R2 ;  /* 0x00014c0201007387 */ /* 0x0005e20000100800 */
[----:B------:R-:W-:Y:S01]  /*3350*/  UIADD3.64 UR20, UR4, 0xa80, URZ ;  /* 0x00000a8004147897 */ /* 0x000fe2000fffe03f */
[----:B0-----:R-:W-:Y:S01]  /*3360*/  LEA R5, P3, R29, R24, 0x1 ;  /* 0x000000181d057211 */ /* 0x001fe200078608ff */
[----:B------:R-:W-:Y:S02]  /*3370*/  UIADD3.64 UR24, UR4, 0xb00, URZ ;  /* 0x00000b0004187897 */ /* 0x000fe4000fffe03f */
[----:B------:R-:W-:Y:S01]  /*3380*/  UIADD3.64 UR28, UR4, 0xb80, URZ ;  /* 0x00000b80041c7897 */ /* 0x000fe2000fffe03f */
[----:B-1----:R-:W-:Y:S01]  /*3390*/  LEA.HI.X.SX32 R3, R8, R4, 0x1, P2 ;  /* 0x0000000408037211 */ /* 0x002fe200010f0eff */
[----:B------:R0:W-:Y:S01]  /*33a0*/  STL [R1+0x188], R5 ;  /* 0x0001880501007387 */ /* 0x0001e20000100800 */
[----:B------:R-:W-:Y:S01]  /*33b0*/  UIADD3.64 UR32, UR4, 0xc00, URZ ;  /* 0x00000c0004207897 */ /* 0x000fe2000fffe03f */
[----:B--2---:R-:W-:-:S02]  /*33c0*/  LEA R2, P2, R31, R24, 0x1 ;  /* 0x000000181f027211 */ /* 0x004fc400078408ff */
[----:B------:R1:W-:Y:S01]  /*33d0*/  STL [R1+0x154], R3 ;  /* 0x0001540301007387 */ /* 0x0003e20000100800 */
[----:B------:R-:W-:Y:S02]  /*33e0*/  UIADD3.64 UR36, UR4, 0xc80, URZ ;  /* 0x00000c8004247897 */ /* 0x000fe4000fffe03f */
[----:B------:R-:W-:Y:S01]  /*33f0*/  UIADD3.64 UR40, UR4, 0xd00, URZ ;  /* 0x00000d0004287897 */ /* 0x000fe2000fffe03f */
[----:B------:R2:W-:Y:S01]  /*3400*/  STL [R1+0x190], R2 ;  /* 0x0001900201007387 */ /* 0x0005e20000100800 */
[----:B------:R-:W-:Y:S01]  /*3410*/  UIADD3.64 UR44, UR4, 0xd80, URZ ;  /* 0x00000d80042c7897 */ /* 0x000fe2000fffe03f */
[----:B0-----:R-:W-:Y:S01]  /*3420*/  LEA.HI.X.SX32 R5, R9, R4, 0x1, P1 ;  /* 0x0000000409057211 */ /* 0x001fe200008f0eff */
[----:B------:R-:W-:Y:S01]  /*3430*/  IMAD R9, R0, 0x3e, RZ ;  /* 0x0000003e00097824 */ /* 0x000fe200078e02ff */
[----:B------:R-:W-:Y:S01]  /*3440*/  UIADD3.64 UR48, UR4, 0xe00, URZ ;  /* 0x00000e0004307897 */ /* 0x000fe2000fffe03f */
[----:B-1----:R-:W-:Y:S02]  /*3450*/  LEA R3, P1, R33, R24, 0x1 ;  /* 0x0000001821037211 */ /* 0x002fe400078208ff */
[----:B------:R0:W-:Y:S01]  /*3460*/  STL [R1+0x15c], R5 ;  /* 0x00015c0501007387 */ /* 0x0001e20000100800 */
[----:B------:R-:W-:Y:S01]  /*3470*/  UIADD3.64 UR52, UR4, 0xe80, URZ ;  /* 0x00000e8004347897 */ /* 0x000fe2000fffe03f */
[----:B--2---:R-:W-:-:S02]  /*3480*/  LEA.HI.X.SX32 R2, R11, R4, 0x1, P0 ;  /* 0x000000040b027211 */ /* 0x004fc400000f0eff */
[----:B------:R1:W-:Y:S01]  /*3490*/  STL [R1+0x198], R3 ;  /* 0x0001980301007387 */ /* 0x0003e20000100800 */
[----:B------:R-:W-:Y:S01]  /*34a0*/  IMAD R11, R0, 0x3d, RZ ;  /* 0x0000003d000b7824 */ /* 0x000fe200078e02ff */
[----:B------:R-:W-:Y:S02]  /*34b0*/  UIADD3.64 UR56, UR4, 0xf00, URZ ;  /* 0x00000f0004387897 */ /* 0x000fe4000fffe03f */
[----:B------:R2:W-:Y:S01]  /*34c0*/  STL [R1+0x164], R2 ;  /* 0x0001640201007387 */ /* 0x0005e20000100800 */
[----:B------:R-:W-:Y:S01]  /*34d0*/  UIADD3.64 UR10, UR6, 0x2, URZ ;  /* 0x00000002060a7897 */ /* 0x000fe2000fffe03f */
[----:B0-----:R-:W-:Y:S01]  /*34e0*/  LEA R5, P0, R35, R24, 0x1 ;  /* 0x0000001823057211 */ /* 0x001fe200078008ff */
[----:B------:R-:W-:Y:S01]  /*34f0*/  UIADD3.64 UR14, UR6, 0x4, URZ ;  /* 0x00000004060e7897 */ /* 0x000fe2000fffe03f */
[----:B-1----:R-:W-:-:S03]  /*3500*/  LEA.HI.X.SX32 R3, R22, R4, 0x1, P6 ;  /* 0x0000000416037211 */ /* 0x002fc600030f0eff */
[----:B------:R0:W-:Y:S01]  /*3510*/  STL [R1+0x1a0], R5 ;  /* 0x0001a00501007387 */ /* 0x0001e20000100800 */
[C---:B------:R-:W-:Y:S01]  /*3520*/  IMAD R22, R0.reuse, 0x2c, RZ ;  /* 0x0000002c00167824 */ /* 0x040fe200078e02ff */
[----:B--2---:R-:W-:Y:S02]  /*3530*/  LEA R2, P6, R37, R24, 0x1 ;  /* 0x0000001825027211 */ /* 0x004fe400078c08ff */
[----:B------:R1:W-:Y:S04]  /*3540*/  STL [R1+0x16c], R3 ;  /* 0x00016c0301007387 */ /* 0x0003e80000100800 */
[----:B------:R2:W-:Y:S01]  /*3550*/  STL [R1+0x1a8], R2 ;  /* 0x0001a80201007387 */ /* 0x0005e20000100800 */
[----:B0-----:R-:W-:Y:S01]  /*3560*/  LEA.HI.X.SX32 R5, R25, R4, 0x1, P5 ;  /* 0x0000000419057211 */ /* 0x001fe200028f0eff */
[----:B------:R-:W-:Y:S01]  /*3570*/  IMAD R25, R0, 0x38, RZ ;  /* 0x0000003800197824 */ /* 0x000fe200078e02ff */
[----:B-1----:R-:W-:-:S03]  /*3580*/  LEA R3, P5, R39, R24, 0x1 ;  /* 0x0000001827037211 */ /* 0x002fc600078a08ff */
[----:B------:R0:W-:Y:S01]  /*3590*/  STL [R1+0x174], R5 ;  /* 0x0001740501007387 */ /* 0x0001e20000100800 */
[----:B--2---:R-:W-:-:S03]  /*35a0*/  LEA.HI.X.SX32 R2, R27, R4, 0x1, P4 ;  /* 0x000000041b027211 */ /* 0x004fc600020f0eff */
[----:B------:R1:W-:Y:S01]  /*35b0*/  STL [R1+0x1b0], R3 ;  /* 0x0001b00301007387 */ /* 0x0003e20000100800 */
[----:B------:R-:W-:-:S03]  /*35c0*/  CS2R R26, SRZ ;  /* 0x00000000001a7805 */ /* 0x000fc6000001ff00 */
[----:B------:R2:W-:Y:S01]  /*35d0*/  STL [R1+0x17c], R2 ;  /* 0x00017c0201007387 */ /* 0x0005e20000100800 */
[----:B0-----:R-:W-:Y:S02]  /*35e0*/  LEA R5, P4, R41, R24, 0x1 ;  /* 0x0000001829057211 */ /* 0x001fe400078808ff */
[----:B-1----:R-:W-:-:S03]  /*35f0*/  LEA.HI.X.SX32 R3, R29, R4, 0x1, P3 ;  /* 0x000000041d037211 */ /* 0x002fc600018f0eff */
[----:B------:R0:W-:Y:S01]  /*3600*/  STL [R1+0x1b8], R5 ;  /* 0x0001b80501007387 */ /* 0x0001e20000100800 */
[----:B------:R-:W-:Y:S02]  /*3610*/  CS2R R28, SRZ ;  /* 0x00000000001c7805 */ /* 0x000fe4000001ff00 */
[----:B--2---:R-:W-:Y:S01]  /*3620*/  LEA R2, P3, R43, R24, 0x1 ;  /* 0x000000182b027211 */ /* 0x004fe200078608ff */
[----:B------:R1:W-:Y:S04]  /*3630*/  STL [R1+0x184], R3 ;  /* 0x0001840301007387 */ /* 0x0003e80000100800 */
[----:B------:R2:W-:Y:S01]  /*3640*/  STL [R1+0x1c0], R2 ;  /* 0x0001c00201007387 */ /* 0x0005e20000100800 */
[----:B0-----:R-:W-:Y:S02]  /*3650*/  LEA.HI.X.SX32 R5, R31, R4, 0x1, P2 ;  /* 0x000000041f057211 */ /* 0x001fe400010f0eff */
[----:B------:R-:W-:-:S02]  /*3660*/  CS2R R30, SRZ ;  /* 0x00000000001e7805 */ /* 0x000fc4000001ff00 */
[----:B-1----:R-:W-:Y:S01]  /*3670*/  LEA R3, P2, R45, R24, 0x1 ;  /* 0x000000182d037211 */ /* 0x002fe200078408ff */
        /* <DEDUP_REMOVED lines=53> */
[----:B------:R-:W-:Y:S02]  /*39d0*/  LEA.HI.X.SX32 R6, R65, R4, 0x1, P6 ;  /* 0x0000000441067211 */ /* 0x000fe400030f0eff */
[----:B------:R-:W-:Y:S02]  /*39e0*/  CS2R R64, SRZ ;  /* 0x0000000000407805 */ /* 0x000fe4000001ff00 */
[----:B--2---:R-:W-:Y:S01]  /*39f0*/  LEA R2, P5, R67, R24, 0x1 ;  /* 0x0000001843027211 */ /* 0x004fe200078a08ff */
[----:B------:R1:W-:Y:S01]  /*3a00*/  STL [R1+0x1e4], R3 ;  /* 0x0001e40301007387 */ /* 0x0003e20000100800 */
[----:B------:R-:W-:-:S03]  /*3a10*/  CS2R R52, SRZ ;  /* 0x0000000000347805 */ /* 0x000fc6000001ff00 */
[----:B------:R2:W-:Y:S01]  /*3a20*/  STL [R1+0x220], R2 ;  /* 0x0002200201007387 */ /* 0x0005e20000100800 */
[----:B0-----:R-:W-:Y:S02]  /*3a30*/  LEA.HI.X.SX32 R5, R55, R4, 0x1, P4 ;  /* 0x0000000437057211 */ /* 0x001fe400020f0eff */
[----:B------:R-:W-:Y:S02]  /*3a40*/  CS2R R54, SRZ ;  /* 0x0000000000367805 */ /* 0x000fe4000001ff00 */
[----:B-1----:R-:W-:Y:S01]  /*3a50*/  LEA R3, P4, R69, R24, 0x1 ;  /* 0x0000001845037211 */ /* 0x002fe200078808ff */
[----:B------:R0:W-:Y:S01]  /*3a60*/  STL [R1+0x1ec], R5 ;  /* 0x0001ec0501007387 */ /* 0x0001e20000100800 */
[----:B--2---:R-:W-:-:S03]  /*3a70*/  LEA.HI.X.SX32 R2, R57, R4, 0x1, P3 ;  /* 0x0000000439027211 */ /* 0x004fc600018f0eff */
[----:B------:R1:W-:Y:S01]  /*3a80*/  STL [R1+0x228], R3 ;  /* 0x0002280301007387 */ /* 0x0003e20000100800 */
[----:B------:R-:W-:Y:S02]  /*3a90*/  LEA.HI.X.SX32 R7, R69, R4, 0x1, P4 ;  /* 0x0000000445077211 */ /* 0x000fe400020f0eff */
[----:B------:R-:W-:Y:S02]  /*3aa0*/  CS2R R56, SRZ ;  /* 0x0000000000387805 */ /* 0x000fe4000001ff00 */
[----:B------:R-:W-:Y:S01]  /*3ab0*/  CS2R R68, SRZ ;  /* 0x0000000000447805 */ /* 0x000fe2000001ff00 */
        /* <DEDUP_REMOVED lines=13> */
[----:B------:R-:W-:Y:S01]  /*3b90*/  STL [R1+0x240], R3 ;  /* 0x0002400301007387 */ /* 0x000fe20000100800 */
[----:B------:R-:W-:-:S03]  /*3ba0*/  CS2R R62, SRZ ;  /* 0x00000000003e7805 */ /* 0x000fc6000001ff00 */
[----:B------:R1:W-:Y:S01]  /*3bb0*/  STL [R1+0x20c], R2 ;  /* 0x00020c0201007387 */ /* 0x0003e20000100800 */
[----:B0-----:R-:W-:Y:S02]  /*3bc0*/  LEA.HI.X.SX32 R5, R67, R4, 0x1, P5 ;  /* 0x0000000443057211 */ /* 0x001fe400028f0eff */
[----:B------:R-:W-:Y:S01]  /*3bd0*/  CS2R R66, SRZ ;  /* 0x0000000000427805 */ /* 0x000fe2000001ff00 */
[----:B------:R0:W-:Y:S04]  /*3be0*/  STL [R1+0x214], R6 ;  /* 0x0002140601007387 */ /* 0x0001e80000100800 */
[----:B------:R2:W-:Y:S01]  /*3bf0*/  STL [R1+0x21c], R5 ;  /* 0x00021c0501007387 */ /* 0x0005e20000100800 */
[----:B-1----:R-:W-:-:S03]  /*3c00*/  IMAD.WIDE R2, R77, 0x2, R12 ;  /* 0x000000024d027825 */ /* 0x002fc600078e020c */
[----:B------:R-:W-:Y:S01]  /*3c10*/  STL [R1+0x224], R7 ;  /* 0x0002240701007387 */ /* 0x000fe20000100800 */
[-C--:B0-----:R-:W-:Y:S02]  /*3c20*/  LEA.HI.X.SX32 R6, R71, R4.reuse, 0x1, P3 ;  /* 0x0000000447067211 */ /* 0x081fe400018f0eff */
[----:B------:R-:W-:Y:S02]  /*3c30*/  CS2R R70, SRZ ;  /* 0x0000000000467805 */ /* 0x000fe4000001ff00 */
[-C--:B--2---:R-:W-:Y:S01]  /*3c40*/  LEA.HI.X.SX32 R5, R73, R4.reuse, 0x1, P2 ;  /* 0x0000000449057211 */ /* 0x084fe200010f0eff */
[----:B------:R0:W-:Y:S01]  /*3c50*/  STL [R1+0x22c], R6 ;  /* 0x00022c0601007387 */ /* 0x0001e20000100800 */
[----:B------:R-:W-:Y:S02]  /*3c60*/  LEA.HI.X.SX32 R4, R75, R4, 0x1, P1 ;  /* 0x000000044b047211 */ /* 0x000fe400008f0eff */
[----:B------:R-:W-:Y:S02]  /*3c70*/  CS2R R72, SRZ ;  /* 0x0000000000487805 */ /* 0x000fe4000001ff00 */
[----:B------:R-:W-:Y:S01]  /*3c80*/  CS2R R74, SRZ ;  /* 0x00000000004a7805 */ /* 0x000fe2000001ff00 */
[----:B------:R-:W-:Y:S04]  /*3c90*/  STL [R1+0x234], R5 ;  /* 0x0002340501007387 */ /* 0x000fe80000100800 */
[----:B------:R-:W-:Y:S01]  /*3ca0*/  STL [R1+0x248], R2 ;  /* 0x0002480201007387 */ /* 0x000fe20000100800 */
[----:B0-----:R-:W-:-:S03]  /*3cb0*/  IMAD.WIDE R6, R77, 0x2, R18 ;  /* 0x000000024d067825 */ /* 0x001fc600078e0212 */
[----:B------:R0:W-:Y:S04]  /*3cc0*/  STL [R1+0x23c], R4 ;  /* 0x00023c0401007387 */ /* 0x0001e80000100800 */
[----:B------:R1:W-:Y:S01]  /*3cd0*/  STL [R1+0x244], R3 ;  /* 0x0002440301007387 */ /* 0x0003e20000100800 */
[----:B0-----:R-:W-:-:S04]  /*3ce0*/  IMAD.WIDE R4, R77, 0x2, R16 ;  /* 0x000000024d047825 */ /* 0x001fc800078e0210 */
[----:B-1----:R-:W-:Y:S01]  /*3cf0*/  IMAD.WIDE R2, R77, 0x2, R14 ;  /* 0x000000024d027825 */ /* 0x002fe200078e020e */
[----:B------:R-:W-:-:S04]  /*3d00*/  CS2R R76, SRZ ;  /* 0x00000000004c7805 */ /* 0x000fc8000001ff00 */
[----:B------:R-:W-:Y:S04]  /*3d10*/  STL [R1+0x250], R2 ;  /* 0x0002500201007387 */ /* 0x000fe80000100800 */
[----:B------:R0:W-:Y:S04]  /*3d20*/  STL [R1+0x24c], R3 ;  /* 0x00024c0301007387 */ /* 0x0001e80000100800 */
[----:B------:R-:W-:Y:S04]  /*3d30*/  STL [R1+0x258], R4 ;  /* 0x0002580401007387 */ /* 0x000fe80000100800 */
[----:B------:R1:W-:Y:S01]  /*3d40*/  STL [R1+0x254], R5 ;  /* 0x0002540501007387 */ /* 0x0003e20000100800 */
[----:B0-----:R-:W-:-:S03]  /*3d50*/  IMAD.WIDE R2, R9, 0x2, R12 ;  /* 0x0000000209027825 */ /* 0x001fc600078e020c */
[----:B------:R-:W-:Y:S04]  /*3d60*/  STL [R1+0x260], R6 ;  /* 0x0002600601007387 */ /* 0x000fe80000100800 */
[----:B------:R0:W-:Y:S01]  /*3d70*/  STL [R1+0x25c], R7 ;  /* 0x00025c0701007387 */ /* 0x0001e20000100800 */
[----:B-1----:R-:W-:-:S03]  /*3d80*/  IMAD.WIDE R4, R9, 0x2, R14 ;  /* 0x0000000209047825 */ /* 0x002fc600078e020e */
[----:B------:R-:W-:Y:S04]  /*3d90*/  STL [R1+0x268], R2 ;  /* 0x0002680201007387 */ /* 0x000fe80000100800 */
[----:B------:R1:W-:Y:S01]  /*3da0*/  STL [R1+0x264], R3 ;  /* 0x0002640301007387 */ /* 0x0003e20000100800 */
[----:B0-----:R-:W-:-:S03]  /*3db0*/  IMAD.WIDE R6, R9, 0x2, R18 ;  /* 0x0000000209067825 */ /* 0x001fc600078e0212 */
[----:B------:R-:W-:Y:S04]  /*3dc0*/  STL [R1+0x270], R4 ;  /* 0x0002700401007387 */ /* 0x000fe80000100800 */
[----:B------:R0:W-:Y:S01]  /*3dd0*/  STL [R1+0x26c], R5 ;  /* 0x00026c0501007387 */ /* 0x0001e20000100800 */
[----:B-1----:R-:W-:-:S04]  /*3de0*/  IMAD.WIDE R2, R9, 0x2, R16 ;  /* 0x0000000209027825 */ /* 0x002fc800078e0210 */
[----:B------:R-:W-:Y:S01]  /*3df0*/  IMAD R9, R0, 0x3c, RZ ;  /* 0x0000003c00097824 */ /* 0x000fe200078e02ff */
[----:B------:R-:W-:Y:S01]  /*3e00*/  STL [R1+0x278], R2 ;  /* 0x0002780201007387 */ /* 0x000fe20000100800 */
[----:B0-----:R-:W-:-:S03]  /*3e10*/  IMAD.WIDE R4, R11, 0x2, R12 ;  /* 0x000000020b047825 */ /* 0x001fc600078e020c */
        /* <DEDUP_REMOVED lines=9> */
[----:B0-----:R-:W-:-:S04]  /*3eb0*/  IMAD.WIDE R4, R11, 0x2, R16 ;  /* 0x000000020b047825 */ /* 0x001fc800078e0210 */
[----:B------:R-:W-:Y:S01]  /*3ec0*/  IMAD R11, R0, 0x3b, RZ ;  /* 0x0000003b000b7824 */ /* 0x000fe200078e02ff */
[----:B------:R-:W-:Y:S01]  /*3ed0*/  STL [R1+0x298], R4 ;  /* 0x0002980401007387 */ /* 0x000fe20000100800 */
[----:B-1----:R-:W-:-:S03]  /*3ee0*/  IMAD.WIDE R2, R9, 0x2, R12 ;  /* 0x0000000209027825 */ /* 0x002fc600078e020c */
        /* <DEDUP_REMOVED lines=36> */
[----:B------:R-:W-:Y:S01]  /*4130*/  STL [R1+0x2f8], R6 ;  /* 0x0002f80601007387 */ /* 0x000fe20000100800 */
[----:B------:R-:W-:-:S03]  /*4140*/  IMAD.WIDE R8, R25, 0x2, R12 ;  /* 0x0000000219087825 */ /* 0x000fc600078e020c */
[----:B------:R0:W-:Y:S01]  /*4150*/  STL [R1+0x2f4], R7 ;  /* 0x0002f40701007387 */ /* 0x0001e20000100800 */
[----:B-1----:R-:W-:-:S03]  /*4160*/  IMAD.WIDE R4, R11, 0x2, R12 ;  /* 0x000000020b047825 */ /* 0x002fc600078e020c */
[----:B------:R-:W-:Y:S04]  /*4170*/  STL [R1+0x300], R2 ;  /* 0x0003000201007387 */ /* 0x000fe80000100800 */
[----:B------:R1:W-:Y:S01]  /*4180*/  STL [R1+0x2fc], R3 ;  /* 0x0002fc0301007387 */ /* 0x0003e20000100800 */
[----:B0-----:R-:W-:-:S03]  /*4190*/  IMAD.WIDE R6, R11, 0x2, R18 ;  /* 0x000000020b067825 */ /* 0x001fc600078e0212 */
[----:B------:R-:W-:Y:S04]  /*41a0*/  STL [R1+0x308], R4 ;  /* 0x0003080401007387 */ /* 0x000fe80000100800 */
[----:B------:R0:W-:Y:S01]  /*41b0*/  STL [R1+0x304], R5 ;  /* 0x0003040501007387 */ /* 0x0001e20000100800 */
[----:B-1----:R-:W-:-:S05]  /*41c0*/  IMAD.WIDE R2, R11, 0x2, R14 ;  /* 0x000000020b027825 */ /* 0x002fca00078e020e */
[----:B------:R-:W-:Y:S01]  /*41d0*/  STL [R1+0x310], R2 ;  /* 0x0003100201007387 */ /* 0x000fe20000100800 */
[----:B0-----:R-:W-:-:S03]  /*41e0*/  IMAD.WIDE R4, R11, 0x2, R16 ;  /* 0x000000020b047825 */ /* 0x001fc600078e0210 */
[----:B------:R0:W-:Y:S01]  /*41f0*/  STL [R1+0x30c], R3 ;  /* 0x00030c0301007387 */ /* 0x0001e20000100800 */
[----:B------:R-:W-:-:S03]  /*4200*/  IMAD R11, R0, 0x37, RZ ;  /* 0x00000037000b7824 */ /* 0x000fc600078e02ff */
        /* <DEDUP_REMOVED lines=10> */
[----:B------:R-:W-:-:S03]  /*42b0*/  IMAD R25, R0, 0x36, RZ ;  /* 0x0000003600197824 */ /* 0x000fc600078e02ff */
[----:B------:R0:W-:Y:S01]  /*42c0*/  STL [R1+0x32c], R3 ;  /* 0x00032c0301007387 */ /* 0x0001e20000100800 */
[----:B-1----:R-:W-:-:S03]  /*42d0*/  IMAD.WIDE R8, R11, 0x2, R12 ;  /* 0x000000020b087825 */ /* 0x002fc600078e020c */
        /* <DEDUP_REMOVED lines=125> */
[----:B0-----:R-:W-:Y:S01]  /*4ab0*/  IMAD.WIDE R6, R25, 0x2, R18 ;  /* 0x0000000219067825 */ /* 0x001fe200078e0212 */
[----:B------:R-:W-:Y:S02]  /*4ac0*/  CS2R R24, SRZ ;  /* 0x0000000000187805 */ /* 0x000fe4000001ff00 */
        /* <DEDUP_REMOVED lines=156> */
[----:B------:R-:W-:-:S03]  /*5490*/  IMAD.SHL.U32 R22, R0, 0x20, RZ ;  /* 0x0000002000167824 */ /* 0x000fc600078e00ff */
        /* <DEDUP_REMOVED lines=388> */
[----:B------:R-:W-:Y:S02]  /*6ce0*/  LOP3.LUT R22, R21, 0x40, RZ, 0x3c, !PT ;  /* 0x0000004015167812 */ /* 0x000fe400078e3cff */
[----:B------:R-:W-:Y:S04]  /*6cf0*/  STL [R1+0x9b0], R2 ;  /* 0x0009b00201007387 */ /* 0x000fe80000100800 */
[----:B------:R0:W-:Y:S01]  /*6d00*/  STL [R1+0x9ac], R3 ;  /* 0x0009ac0301007387 */ /* 0x0001e20000100800 */
[----:B------:R-:W-:-:S02]  /*6d10*/  IMAD.IADD R22, R248, 0x1, R22 ;  /* 0x00000001f8167824 */ /* 0x000fc400078e0216 */
[C---:B-1----:R-:W-:Y:S01]  /*6d20*/  IMAD.WIDE R8, R11.reuse, 0x2, R12 ;  /* 0x000000020b087825 */ /* 0x042fe200078e020c */
[----:B------:R-:W-:Y:S04]  /*6d30*/  STL [R1+0x9b8], R4 ;  /* 0x0009b80401007387 */ /* 0x000fe80000100800 */
[----:B------:R1:W-:Y:S01]  /*6d40*/  STL [R1+0x9b4], R5 ;  /* 0x0009b40501007387 */ /* 0x0003e20000100800 */
[----:B0-----:R-:W-:-:S03]  /*6d50*/  IMAD.WIDE R2, R11, 0x2, R14 ;  /* 0x000000020b027825 */ /* 0x001fc600078e020e */
[----:B------:R-:W-:Y:S04]  /*6d60*/  STL [R1+0x9c0], R6 ;  /* 0x0009c00601007387 */ /* 0x000fe80000100800 */
[----:B------:R0:W-:Y:S01]  /*6d70*/  STL [R1+0x9bc], R7 ;  /* 0x0009bc0701007387 */ /* 0x0001e20000100800 */
[----:B-1----:R-:W-:-:S03]  /*6d80*/  IMAD.WIDE R4, R11, 0x2, R16 ;  /* 0x000000020b047825 */ /* 0x002fc600078e0210 */
[----:B------:R1:W-:Y:S04]  /*6d90*/  STL [R1+0x9c8], R8 ;  /* 0x0009c80801007387 */ /* 0x0003e80000100800 */
[----:B------:R-:W-:Y:S01]  /*6da0*/  STL [R1+0x9c4], R9 ;  /* 0x0009c40901007387 */ /* 0x000fe20000100800 */
[----:B0-----:R-:W-:-:S03]  /*6db0*/  IMAD.WIDE R6, R11, 0x2, R18 ;  /* 0x000000020b067825 */ /* 0x001fc600078e0212 */
[----:B------:R-:W-:Y:S01]  /*6dc0*/  STL [R1+0x9d0], R2 ;  /* 0x0009d00201007387 */ /* 0x000fe20000100800 */
[C---:B------:R-:W-:Y:S02]  /*6dd0*/  IMAD.SHL.U32 R11, R0.reuse, 0x40, RZ ;  /* 0x00000040000b7824 */ /* 0x040fe400078e00ff */
[----:B-1----:R-:W-:Y:S01]  /*6de0*/  IMAD.SHL.U32 R8, R0, 0x2, RZ ;  /* 0x0000000200087824 */ /* 0x002fe200078e00ff */
        /* <DEDUP_REMOVED lines=17> */
[----:B------:R0:W-:Y:S04]  /*6f00*/  STL [R1+0xa00], R8 ;  /* 0x000a000801007387 */ /* 0x0001e80000100800 */
[----:B------:R2:W-:Y:S01]  /*6f10*/  STL [R1+0x9fc], R9 ;  /* 0x0009fc0901007387 */ /* 0x0005e20000100800 */
[----:B-1----:R-:W-:-:S03]  /*6f20*/  IMAD.WIDE R6, R0, 0x2, R16 ;  /* 0x0000000200067825 */ /* 0x002fc600078e0210 */
[----:B------:R-:W-:Y:S04]  /*6f30*/  STL [R1+0xa08], R2 ;  /* 0x000a080201007387 */ /* 0x000fe80000100800 */
[----:B------:R1:W-:Y:S01]  /*6f40*/  STL [R1+0xa04], R3 ;  /* 0x000a040301007387 */ /* 0x0003e20000100800 */
[C---:B0-----:R-:W-:Y:S02]  /*6f50*/  LOP3.LUT R8, R20.reuse, 0x20, RZ, 0x3c, !PT ;  /* 0x0000002014087812 */ /* 0x041fe400078e3cff */
[----:B--2---:R-:W-:Y:S01]  /*6f60*/  LOP3.LUT R9, R20, 0x10, RZ, 0x3c, !PT ;  /* 0x0000001014097812 */ /* 0x004fe200078e3cff */
[----:B------:R0:W-:Y:S02]  /*6f70*/  STL [R1+0xa10], R4 ;  /* 0x000a100401007387 */ /* 0x0001e40000100800 */
[----:B------:R-:W-:-:S02]  /*6f80*/  IMAD.IADD R8, R248, 0x1, R8 ;  /* 0x00000001f8087824 */ /* 0x000fc400078e0208 */
[----:B------:R2:W-:Y:S01]  /*6f90*/  STL [R1+0xa0c], R5 ;  /* 0x000a0c0501007387 */ /* 0x0005e20000100800 */
[----:B------:R-:W-:Y:S02]  /*6fa0*/  IMAD.IADD R9, R248, 0x1, R9 ;  /* 0x00000001f8097824 */ /* 0x000fe400078e0209 */
[----:B-1----:R-:W-:Y:S01]  /*6fb0*/  IMAD.WIDE R2, R0, 0x2, R18 ;  /* 0x0000000200027825 */ /* 0x002fe200078e0212 */
[----:B------:R1:W-:Y:S01]  /*6fc0*/  STL [R1+0xa18], R6 ;  /* 0x000a180601007387 */ /* 0x0003e20000100800 */
[----:B------:R-:W-:-:S03]  /*6fd0*/  SHF.R.S32.HI R0, RZ, 0x1f, R11 ;  /* 0x0000001fff007819 */ /* 0x000fc6000001140b */
[----:B------:R3:W-:Y:S01]  /*6fe0*/  STL [R1+0xa14], R7 ;  /* 0x000a140701007387 */ /* 0x0007e20000100800 */
[C---:B0-----:R-:W-:Y:S02]  /*6ff0*/  LOP3.LUT R4, R20.reuse, 0x60, RZ, 0x3c, !PT ;  /* 0x0000006014047812 */ /* 0x041fe400078e3cff */
[C---:B--2---:R-:W-:Y:S01]  /*7000*/  LOP3.LUT R5, R20.reuse, 0x50, RZ, 0x3c, !PT ;  /* 0x0000005014057812 */ /* 0x044fe200078e3cff */
[----:B------:R0:W-:Y:S01]  /*7010*/  STL [R1+0xa20], R2 ;  /* 0x000a200201007387 */ /* 0x0001e20000100800 */
[C---:B------:R-:W-:Y:S01]  /*7020*/  SHF.L.U64.HI R0, R11.reuse, 0x1, R0 ;  /* 0x000000010b007819 */ /* 0x040fe20000010200 */
[----:B------:R-:W-:Y:S02]  /*7030*/  IMAD.SHL.U32 R11, R11, 0x2, RZ ;  /* 0x000000020b0b7824 */ /* 0x000fe400078e00ff */
[----:B------:R2:W-:Y:S01]  /*7040*/  STL [R1+0xa1c], R3 ;  /* 0x000a1c0301007387 */ /* 0x0005e20000100800 */
[----:B-1----:R-:W-:Y:S01]  /*7050*/  LOP3.LUT R6, R20, 0x40, RZ, 0x3c, !PT ;  /* 0x0000004014067812 */ /* 0x002fe200078e3cff */
[----:B------:R-:W-:Y:S01]  /*7060*/  IMAD.IADD R5, R248, 0x1, R5 ;  /* 0x00000001f8057824 */ /* 0x000fe200078e0205 */
[----:B---3--:R-:W-:Y:S01]  /*7070*/  LOP3.LUT R7, R20, 0x30, RZ, 0x3c, !PT ;  /* 0x0000003014077812 */ /* 0x008fe200078e3cff */
[----:B------:R-:W-:Y:S01]  /*7080*/  STL [R1+0x98], RZ ;  /* 0x000098ff01007387 */ /* 0x000fe20000100800 */
[----:B------:R-:W-:-:S02]  /*7090*/  IMAD.IADD R4, R248, 0x1, R4 ;  /* 0x00000001f8047824 */ /* 0x000fc400078e0204 */
[C---:B------:R-:W-:Y:S01]  /*70a0*/  IMAD.IADD R6, R248.reuse, 0x1, R6 ;  /* 0x00000001f8067824 */ /* 0x040fe200078e0206 */
[----:B------:R-:W-:Y:S01]  /*70b0*/  STL [R1], RZ ;  /* 0x000000ff01007387 */ /* 0x000fe20000100800 */
[----:B0-----:R-:W-:Y:S01]  /*70c0*/  SHF.R.S32.HI R2, RZ, 0x1f, R23 ;  /* 0x0000001fff027819 */ /* 0x001fe20000011417 */
[C---:B------:R-:W-:Y:S01]  /*70d0*/  IMAD.IADD R7, R248.reuse, 0x1, R7 ;  /* 0x00000001f8077824 */ /* 0x040fe200078e0207 */
[----:B--2---:R-:W-:Y:S01]  /*70e0*/  SHF.R.S32.HI R3, RZ, 0x6, R10 ;  /* 0x00000006ff037819 */ /* 0x004fe2000001140a */
[----:B------:R-:W-:Y:S01]  /*70f0*/  STL [R1+0x4], RZ ;  /* 0x000004ff01007387 */ /* 0x000fe20000100800 */
[C---:B------:R-:W-:Y:S01]  /*7100*/  IMAD.IADD R10, R248.reuse, 0x1, R20 ;  /* 0x00000001f80a7824 */ /* 0x040fe200078e0214 */
[----:B------:R-:W-:Y:S01]  /*7110*/  SHF.L.U64.HI R2, R23, 0x1, R2 ;  /* 0x0000000117027819 */ /* 0x000fe20000010202 */
[----:B------:R-:W-:Y:S01]  /*7120*/  IMAD.IADD R23, R248, 0x1, R21 ;  /* 0x00000001f8177824 */ /* 0x000fe200078e0215 */
[----:B------:R-:W-:Y:S04]  /*7130*/  STL [R1+0x8], RZ ;  /* 0x000008ff01007387 */ /* 0x000fe80000100800 */
        /* <DEDUP_REMOVED lines=29> */
[----:B------:R0:W-:Y:S04]  /*7310*/  STL [R1+0xa40], R3 ;  /* 0x000a400301007387 */ /* 0x0001e80000100800 */
[----:B------:R-:W-:Y:S01]  /*7320*/  STL [R1+0x8c], R23 ;  /* 0x00008c1701007387 */ /* 0x000fe20000100800 */
[----:B0-----:R-:W-:-:S02]  /*7330*/  LOP3.LUT R3, R20, 0x70, RZ, 0x3c, !PT ;  /* 0x0000007014037812 */ /* 0x001fc400078e3cff */
[C---:B------:R-:W-:Y:S02]  /*7340*/  LOP3.LUT R20, R21.reuse, 0x20, RZ, 0x3c, !PT ;  /* 0x0000002015147812 */ /* 0x040fe400078e3cff */
[----:B------:R-:W-:Y:S01]  /*7350*/  LOP3.LUT R21, R21, 0x60, RZ, 0x3c, !PT ;  /* 0x0000006015157812 */ /* 0x000fe200078e3cff */
[C---:B------:R-:W-:Y:S02]  /*7360*/  IMAD.IADD R3, R248.reuse, 0x1, R3 ;  /* 0x00000001f8037824 */ /* 0x040fe400078e0203 */
[----:B------:R-:W-:-:S05]  /*7370*/  IMAD.IADD R20, R248, 0x1, R20 ;  /* 0x00000001f8147824 */ /* 0x000fca00078e0214 */
[----:B------:R0:W-:Y:S04]  /*7380*/  STL [R1+0x88], R20 ;  /* 0x0000881401007387 */ /* 0x0001e80000100800 */
[----:B------:R1:W-:Y:S01]  /*7390*/  STL [R1+0x84], R22 ;  /* 0x0000841601007387 */ /* 0x0003e20000100800 */
[----:B0-----:R-:W-:-:S05]  /*73a0*/  IMAD.IADD R20, R248, 0x1, R21 ;  /* 0x00000001f8147824 */ /* 0x001fca00078e0215 */
[----:B------:R1:W-:Y:S02]  /*73b0*/  STL [R1+0x80], R20 ;  /* 0x0000801401007387 */ /* 0x0003e40000100800 */
.L_x_1:
[----:B------:R-:W2:Y:S01]  /*73c0*/  LDL R23, [R1+0x98] ;  /* 0x0000980001177983 */ /* 0x000ea20000100800 */
[----:B-1----:R-:W2:Y:S01]  /*73d0*/  LDC R20, c[0x0][0x230] ;  /* 0x00008c00ff147b82 */ /* 0x002ea20000000800 */
[----:B------:R-:W-:Y:S02]  /*73e0*/  PRMT R22, RZ, 0x7610, R22 ;  /* 0x00007610ff167816 */ /* 0x000fe40000000016 */
[----:B-----5:R-:W-:Y:S04]  /*73f0*/  STL [R1+0xf34], R248 ;  /* 0x000f34f801007387 */ /* 0x020fe80000100800 */
[----:B------:R-:W-:Y:S04]  /*7400*/  STL [R1+0xf30], R21 ;  /* 0x000f301501007387 */ /* 0x000fe80000100800 */
[----:B------:R0:W-:Y:S04]  /*7410*/  STL [R1+0xf2c], R10 ;  /* 0x000f2c0a01007387 */ /* 0x0001e80000100800 */
[----:B------:R-:W-:Y:S04]  /*7420*/  STL [R1+0xec8], R9 ;  /* 0x000ec80901007387 */ /* 0x000fe80000100800 */
        /* <DEDUP_REMOVED lines=69> */
[----:B------:R-:W-:Y:S01]  /*7880*/  STL [R1+0xd5c], R215 ;  /* 0x000d5cd701007387 */ /* 0x000fe20000100800 */
[----:B--2---:R-:W-:-:S03]  /*7890*/  IMAD R20, R23, -0x40, R20 ;  /* 0xffffffc017147824 */ /* 0x004fc600078e0214 */
[----:B------:R-:W-:Y:S02]  /*78a0*/  STL [R1+0xd58], R152 ;  /* 0x000d589801007387 */ /* 0x000fe40000100800 */
[----:B------:R-:W-:Y:S02]  /*78b0*/  ISETP.GT.AND P0, PT, R20, RZ, PT ;  /* 0x000000ff1400720c */ /* 0x000fe40003f04270 */
[----:B------:R-:W-:Y:S04]  /*78c0*/  STL [R1+0xd54], R153 ;  /* 0x000d549901007387 */ /* 0x000fe80000100800 */
[----:B------:R-:W-:Y:S04]  /*78d0*/  STL [R1+0xd50], R154 ;  /* 0x000d509a01007387 */ /* 0x000fe80000100800 */
[----:B------:R-:W-:Y:S04]  /*78e0*/  STL [R1+0xd4c], R155 ;  /* 0x000d4c9b01007387 */ /* 0x000fe80000100800 */
[----:B------:R-:W2:Y:S04]  /*78f0*/  @P0 LDG.E.U16 R22, desc[UR60][R18.64] ;  /* 0x0000003c12160981 */ /* 0x000ea8000c1e1500 */
        /* <DEDUP_REMOVED lines=131> */
[----:B------:R-:W-:Y:S04]  /*8130*/  STL.64 [R1+0xb60], R86 ;  /* 0x000b605601007387 */ /* 0x000fe80000100a00 */
[----:B------:R-:W-:Y:S04]  /*8140*/  STL.64 [R1+0xb58], R84 ;  /* 0x000b585401007387 */ /* 0x000fe80000100a00 */
[----:B------:R-:W-:Y:S04]  /*8150*/  STL.64 [R1+0xb50], R82 ;  /* 0x000b505201007387 */ /* 0x000fe80000100a00 */
[----:B------:R-:W-:Y:S04]  /*8160*/  STL.64 [R1+0xb48], R80 ;  /* 0x000b485001007387 */ /* 0x000fe80000100a00 */
[----:B------:R-:W-:Y:S04]  /*8170*/  STL.64 [R1+0xb40], R78 ;  /* 0x000b404e01007387 */ /* 0x000fe80000100a00 */
[----:B------:R-:W-:Y:S04]  /*8180*/  STL [R1+0xea0], R78 ;  /* 0x000ea04e01007387 */ /* 0x000fe80000100800 */
[----:B------:R-:W-:Y:S04]  /*8190*/  STL [R1+0xe9c], R79 ;  /* 0x000e9c4f01007387 */ /* 0x000fe80000100800 */
        /* <DEDUP_REMOVED lines=20> */
[----:B------:R-:W-:Y:S04]  /*82e0*/  STL.64 [R1+0xb00], R62 ;  /* 0x000b003e01007387 */ /* 0x000fe80000100a00 */
[----:B------:R-:W-:Y:S04]  /*82f0*/  STL.64 [R1+0xaf8], R60 ;  /* 0x000af83c01007387 */ /* 0x000fe80000100a00 */
[----:B------:R-:W-:Y:S01]  /*8300*/  STL.64 [R1+0xaf0], R58 ;  /* 0x000af03a01007387 */ /* 0x000fe20000100a00 */
[----:B0-----:R-:W-:-:S03]  /*8310*/  PRMT R10, RZ, 0x7610, R10 ;  /* 0x00007610ff0a7816 */ /* 0x001fc6000000000a */
[----:B------:R-:W-:Y:S04]  /*8320*/  STL.64 [R1+0xae8], R56 ;  /* 0x000ae83801007387 */ /* 0x000fe80000100a00 */
[----:B------:R0:W-:Y:S04]  /*8330*/  STL [R1+0xae4], R53 ;  /* 0x000ae43501007387 */ /* 0x0001e80000100800 */
[----:B------:R1:W-:Y:S04]  /*8340*/  STL [R1+0xae0], R54 ;  /* 0x000ae03601007387 */ /* 0x0003e80000100800 */
[----:B------:R3:W-:Y:S01]  /*8350*/  STL [R1+0xadc], R55 ;  /* 0x000adc3701007387 */ /* 0x0007e20000100800 */
[----:B0-----:R-:W-:-:S03]  /*8360*/  MOV R53, UR48 ;  /* 0x0000003000357c02 */ /* 0x001fc60008000f00 */
[----:B------:R0:W-:Y:S01]  /*8370*/  STL [R1+0xad8], R0 ;  /* 0x000ad80001007387 */ /* 0x0001e20000100800 */
[----:B------:R-:W-:-:S03]  /*8380*/  PRMT R248, RZ, 0x7610, R248 ;  /* 0x00007610fff87816 */ /* 0x000fc600000000f8 */
[----:B------:R4:W-:Y:S01]  /*8390*/  STL [R1+0xad0], R2 ;  /* 0x000ad00201007387 */ /* 0x0009e20000100800 */
[----:B-1----:R-:W-:Y:S02]  /*83a0*/  MOV R54, UR53 ;  /* 0x0000003500367c02 */ /* 0x002fe40008000f00 */
[----:B---3--:R-:W-:Y:S01]  /*83b0*/  MOV R55, UR52 ;  /* 0x0000003400377c02 */ /* 0x008fe20008000f00 */
[----:B------:R-:W3:Y:S01]  /*83c0*/  @P0 LDG.E.U16 R10, desc[UR60][R16.64] ;  /* 0x0000003c100a0981 */ /* 0x000ee2000c1e1500 */
[----:B0-----:R-:W-:Y:S02]  /*83d0*/  MOV R0, UR49 ;  /* 0x0000003100007c02 */ /* 0x001fe40008000f00 */
[----:B------:R-:W-:Y:S01]  /*83e0*/  PRMT R21, RZ, 0x7610, R21 ;  /* 0x00007610ff157816 */ /* 0x000fe20000000015 */
[----:B------:R-:W3:Y:S04]  /*83f0*/  @P0 LDG.E.U16 R248, desc[UR60][R14.64] ;  /* 0x0000003c0ef80981 */ /* 0x000ee8000c1e1500 */
[----:B----4-:R-:W4:Y:S01]  /*8400*/  LDL.LU R2, [R1+0x254] ;  /* 0x0002540001027983 */ /* 0x010f220000300800 */
[----:B------:R-:W-:-:S02]  /*8410*/  MOV R11, UR56 ;  /* 0x00000038000b7c02 */ /* 0x000fc40008000f00 */
[----:B------:R-:W-:Y:S01]  /*8420*/  ISETP.GT.AND P1, PT, R20, 0x1, PT ;  /* 0x000000011400780c */ /* 0x000fe20003f24270 */
[----:B------:R-:W-:Y:S04]  /*8430*/  STL [R1+0xedc], R53 ;  /* 0x000edc3501007387 */ /* 0x000fe80000100800 */
[----:B------:R0:W-:Y:S04]  /*8440*/  STL [R1+0xa38], R0 ;  /* 0x000a380001007387 */ /* 0x0001e80000100800 */
[----:B------:R-:W-:Y:S04]  /*8450*/  STL [R1+0xee0], R54 ;  /* 0x000ee03601007387 */ /* 0x000fe80000100800 */
[----:B------:R-:W-:Y:S01]  /*8460*/  STL [R1+0xee4], R55 ;  /* 0x000ee43701007387 */ /* 0x000fe20000100800 */
[----:B0-----:R-:W-:-:S03]  /*8470*/  MOV R0, UR57 ;  /* 0x0000003900007c02 */ /* 0x001fc60008000f00 */
[----:B------:R-:W4:Y:S04]  /*8480*/  @P0 LDG.E.U16 R21, desc[UR60][R12.64] ;  /* 0x0000003c0c150981 */ /* 0x000f28000c1e1500 */
[----:B------:R-:W-:Y:S04]  /*8490*/  STL [R1+0xee8], R0 ;  /* 0x000ee80001007387 */ /* 0x000fe80000100800 */
[----:B------:R-:W-:Y:S04]  /*84a0*/  STL [R1+0xeec], R11 ;  /* 0x000eec0b01007387 */ /* 0x000fe80000100800 */
[----:B------:R-:W4:Y:S04]  /*84b0*/  LDL R23, [R1+0xa1c] ;  /* 0x000a1c0001177983 */ /* 0x000f280000100800 */
[----:B--2---:R0:W-:Y:S04]  /*84c0*/  STL [R1+0x12c], R22 ;  /* 0x00012c1601007387 */ /* 0x0041e80000100800 */
[----:B0-----:R-:W2:Y:S04]  /*84d0*/  LDL R22, [R1+0xa20] ;  /* 0x000a200001167983 */ /* 0x001ea80000100800 */
[----:B------:R-:W-:Y:S04]  /*84e0*/  STL [R1+0xef4], R18 ;  /* 0x000ef41201007387 */ /* 0x000fe80000100800 */
[----:B------:R-:W-:Y:S01]  /*84f0*/  STL [R1+0xef0], R19 ;  /* 0x000ef01301007387 */ /* 0x000fe20000100800 */
[----:B------:R-:W-:-:S03]  /*8500*/  PRMT R74, RZ, 0x7610, R74 ;  /* 0x00007610ff4a7816 */ /* 0x000fc6000000004a */
[----:B---3--:R0:W-:Y:S04]  /*8510*/  STL [R1+0x128], R10 ;  /* 0x0001280a01007387 */ /* 0x0081e80000100800 */
[----:B0-----:R-:W3:Y:S04]  /*8520*/  LDL R10, [R1+0xa18] ;  /* 0x000a1800010a7983 */ /* 0x001ee80000100800 */
[----:B------:R-:W-:Y:S04]  /*8530*/  STL [R1+0xefc], R16 ;  /* 0x000efc1001007387 */ /* 0x000fe80000100800 */
[----:B------:R-:W-:Y:S04]  /*8540*/  STL [R1+0xef8], R17 ;  /* 0x000ef81101007387 */ /* 0x000fe80000100800 */
[----:B------:R0:W-:Y:S04]  /*8550*/  STL [R1+0x124], R248 ;  /* 0x000124f801007387 */ /* 0x0001e80000100800 */
[----:B0-----:R-:W3:Y:S04]  /*8560*/  LDL.LU R248, [R1+0xf34] ;  /* 0x000f340001f87983 */ /* 0x001ee80000300800 */
[----:B------:R-:W-:Y:S04]  /*8570*/  STL [R1+0xf04], R14 ;  /* 0x000f040e01007387 */ /* 0x000fe80000100800 */
[----:B------:R-:W-:Y:S04]  /*8580*/  STL [R1+0xf00], R15 ;  /* 0x000f000f01007387 */ /* 0x000fe80000100800 */
[----:B----4-:R0:W-:Y:S04]  /*8590*/  STL [R1+0x120], R21 ;  /* 0x0001201501007387 */ /* 0x0101e80000100800 */
[----:B0-----:R-:W4:Y:S04]  /*85a0*/  LDL.LU R21, [R1+0xf30] ;  /* 0x000f300001157983 */ /* 0x001f280000300800 */
[----:B------:R-:W-:Y:S04]  /*85b0*/  STL [R1+0xf0c], R12 ;  /* 0x000f0c0c01007387 */ /* 0x000fe80000100800 */
[----:B------:R-:W-:Y:S04]  /*85c0*/  STL [R1+0xf08], R13 ;  /* 0x000f080d01007387 */ /* 0x000fe80000100800 */
[----:B--2---:R3:W2:Y:S04]  /*85d0*/  @P1 LDG.E.U16 R74, desc[UR60][R22.64] ;  /* 0x0000003c164a1981 */ /* 0x0046a8000c1e1500 */
[----:B------:R-:W4:Y:S01]  /*85e0*/  LDL R23, [R1+0xa14] ;  /* 0x000a140001177983 */ /* 0x000f220000100800 */
[----:B------:R-:W-:Y:S01]  /*85f0*/  PRMT R75, RZ, 0x7610, R75 ;  /* 0x00007610ff4b7816 */ /* 0x000fe2000000004b */
[----:B---3--:R-:W-:-:S02]  /*8600*/  @P1 IMAD.MOV.U32 R22, RZ, RZ, R10 ;  /* 0x000000ffff161224 */ /* 0x008fc400078e000a */
[----:B--2---:R-:W-:Y:S01]  /*8610*/  STL [R1+0xf10], R74 ;  /* 0x000f104a01007387 */ /* 0x004fe20000100800 */
[----:B------:R-:W-:-:S03]  /*8620*/  PRMT R76, RZ, 0x7610, R76 ;  /* 0x00007610ff4c7816 */ /* 0x000fc6000000004c */
[----:B------:R-:W2:Y:S04]  /*8630*/  LDL R10, [R1+0x9f8] ;  /* 0x0009f800010a7983 */ /* 0x000ea80000100800 */
[----:B----4-:R-:W3:Y:S04]  /*8640*/  @P1 LDG.E.U16 R75, desc[UR60][R22.64] ;  /* 0x0000003c164b1981 */ /* 0x010ee8000c1e1500 */
[----:B------:R-:W4:Y:S04]  /*8650*/  LDL R22, [R1+0xa0c] ;  /* 0x000a0c0001167983 */ /* 0x000f280000100800 */
[----:B------:R-:W4:Y:S04]  /*8660*/  LDL R23, [R1+0xa10] ;  /* 0x000a100001177983 */ /* 0x000f280000100800 */
[----:B---3--:R-:W-:Y:S01]  /*8670*/  STL [R1+0xf14], R75 ;  /* 0x000f144b01007387 */ /* 0x008fe20000100800 */
[----:B----4-:R-:W-:-:S04]  /*8680*/  @P1 LOP3.LUT R23, R23, R22, RZ, 0x3c, !PT ;  /* 0x0000001617171212 */ /* 0x010fc800078e3cff */
[----:B------:R-:W-:-:S04]  /*8690*/  @P1 LOP3.LUT R22, R23, R22, RZ, 0x3c, !PT ;  /* 0x0000001617161212 */ /* 0x000fc800078e3cff */
[----:B------:R-:W-:-:S05]  /*86a0*/  @P1 LOP3.LUT R23, R23, R22, RZ, 0x3c, !PT ;  /* 0x0000001617171212 */ /* 0x000fca00078e3cff */
[----:B------:R-:W3:Y:S04]  /*86b0*/  @P1 LDG.E.U16 R76, desc[UR60][R22.64] ;  /* 0x0000003c164c1981 */ /* 0x000ee8000c1e1500 */
[----:B------:R-:W4:Y:S04]  /*86c0*/  LDL R22, [R1+0xa04] ;  /* 0x000a040001167983 */ /* 0x000f280000100800 */
[----:B------:R-:W4:Y:S01]  /*86d0*/  LDL R23, [R1+0xa08] ;  /* 0x000a080001177983 */ /* 0x000f220000100800 */
[----:B------:R-:W-:-:S03]  /*86e0*/  PRMT R77, RZ, 0x7610, R77 ;  /* 0x00007610ff4d7816 */ /* 0x000fc6000000004d */
[----:B---3--:R-:W-:Y:S01]  /*86f0*/  STL [R1+0xf18], R76 ;  /* 0x000f184c01007387 */ /* 0x008fe20000100800 */
[----:B----4-:R-:W-:-:S04]  /*8700*/  @P1 LOP3.LUT R23, R23, R22, RZ, 0x3c, !PT ;  /* 0x0000001617171212 */ /* 0x010fc800078e3cff */
[----:B------:R-:W-:-:S04]  /*8710*/  @P1 LOP3.LUT R22, R23, R22, RZ, 0x3c, !PT ;  /* 0x0000001617161212 */ /* 0x000fc800078e3cff */
[----:B------:R-:W-:-:S05]  /*8720*/  @P1 LOP3.LUT R23, R23, R22, RZ, 0x3c, !PT ;  /* 0x0000001617171212 */ /* 0x000fca00078e3cff */
[----:B------:R-:W3:Y:S04]  /*8730*/  @P1 LDG.E.U16 R77, desc[UR60][R22.64] ;  /* 0x0000003c164d1981 */ /* 0x000ee8000c1e1500 */
[----:B------:R-:W4:Y:S04]  /*8740*/  LDL R22, [R1+0x9fc] ;  /* 0x0009fc0001167983 */ /* 0x000f280000100800 */
[----:B------:R-:W4:Y:S01]  /*8750*/  LDL R23, [R1+0xa00] ;  /* 0x000a000001177983 */ /* 0x000f220000100800 */
[----:B------:R-:W-:Y:S02]  /*8760*/  ISETP.GT.AND P0, PT, R20, 0x2, PT ;  /* 0x000000021400780c */ /* 0x000fe40003f04270 */
[----:B------:R-:W-:Y:S01]  /*8770*/  PRMT R226, RZ, 0x7610, R226 ;  /* 0x00007610ffe27816 */ /* 0x000fe200000000e2 */
[----:B---3--:R-:W-:Y:S10]  /*8780*/  STL [R1+0xf1c], R77 ;  /* 0x000f1c4d01007387 */ /* 0x008ff40000100800 */
[----:B----4-:R-:W-:-:S04]  /*8790*/  @P0 LOP3.LUT R23, R23, R22, RZ, 0x3c, !PT ;  /* 0x0000001617170212 */ /* 0x010fc800078e3cff */
[----:B------:R-:W-:-:S04]  /*87a0*/  @P0 LOP3.LUT R22, R23, R22, RZ, 0x3c, !PT ;  /* 0x0000001617160212 */ /* 0x000fc800078e3cff */
[----:B------:R-:W-:-:S05]  /*87b0*/  @P0 LOP3.LUT R23, R23, R22, RZ, 0x3c, !PT ;  /* 0x0000001617170212 */ /* 0x000fca00078e3cff */
[----:B------:R2:W3:Y:S04]  /*87c0*/  @P0 LDG.E.U16 R226, desc[UR60][R22.64] ;  /* 0x0000003c16e20981 */ /* 0x0004e8000c1e1500 */
[----:B------:R-:W4:Y:S01]  /*87d0*/  LDL R23, [R1+0x9f4] ;  /* 0x0009f40001177983 */ /* 0x000f220000100800 */
[----:B------:R-:W-:Y:S01]  /*87e0*/  PRMT R227, RZ, 0x7610, R227 ;  /* 0x00007610ffe37816 */ /* 0x000fe200000000e3 */
[----:B--2---:R-:W-:Y:S02]  /*87f0*/  @P0 IMAD.MOV.U32 R22, RZ, RZ, R10 ;  /* 0x000000ffff160224 */ /* 0x004fe400078e000a */
[----:B---3--:R-:W-:Y:S01]  /*8800*/  STL [R1+0xf20], R226 ;  /* 0x000f20e201007387 */ /* 0x008fe20000100800 */
[----:B------:R-:W-:-:S03]  /*8810*/  PRMT R228, RZ, 0x7610, R228 ;  /* 0x00007610ffe47816 */ /* 0x000fc600000000e4 */
[----:B------:R-:W2:Y:S04]  /*8820*/  LDL R10, [R1+0x9d0] ;  /* 0x0009d000010a7983 */ /* 0x000ea80000100800 */
[----:B----4-:R-:W3:Y:S04]  /*8830*/  @P0 LDG.E.U16 R227, desc[UR60][R22.64] ;  /* 0x0000003c16e30981 */ /* 0x010ee8000c1e1500 */
[----:B------:R-:W4:Y:S04]  /*8840*/  LDL R22, [R1+0x9ec] ;  /* 0x0009ec0001167983 */ /* 0x000f280000100800 */
[----:B------:R-:W4:Y:S04]  /*8850*/  LDL R23, [R1+0x9f0] ;  /* 0x0009f00001177983 */ /* 0x000f280000100800 */
[----:B---3--:R0:W-:Y:S04]  /*8860*/  STL [R1+0xf24], R227 ;  /* 0x000f24e301007387 */ /* 0x0081e80000100800 */
[----:B0-----:R-:W3:Y:S01]  /*8870*/  LDL R227, [R1+0x9e8] ;  /* 0x0009e80001e37983 */ /* 0x001ee20000100800 */
[----:B----4-:R-:W-:-:S04]  /*8880*/  @P0 LOP3.LUT R23, R23, R22, RZ, 0x3c, !PT ;  /* 0x0000001617170212 */ /* 0x010fc800078e3cff */
[----:B------:R-:W-:-:S04]  /*8890*/  @P0 LOP3.LUT R22, R23, R22, RZ, 0x3c, !PT ;  /* 0x0000001617160212 */ /* 0x000fc800078e3cff */
[----:B------:R-:W-:-:S05]  /*88a0*/  @P0 LOP3.LUT R23, R23, R22, RZ, 0x3c, !PT ;  /* 0x0000001617170212 */ /* 0x000fca00078e3cff */
[----:B------:R3:W4:Y:S04]  /*88b0*/  @P0 LDG.E.U16 R228, desc[UR60][R22.64] ;  /* 0x0000003c16e40981 */ /* 0x000728000c1e1500 */
[----:B------:R-:W2:Y:S01]  /*88c0*/  LDL R23, [R1+0x9e4] ;  /* 0x0009e40001177983 */ /* 0x000ea20000100800 */
[----:B------:R-:W-:Y:S01]  /*88d0*/  PRMT R229, RZ, 0x7610, R229 ;  /* 0x00007610ffe57816 */ /* 0x000fe200000000e5 */
[----:B---3--:R-:W-:Y:S02]  /*88e0*/  @P0 IMAD.MOV.U32 R22, RZ, RZ, R227 ;  /* 0x000000ffff160224 */ /* 0x008fe400078e00e3 */
[----:B----4-:R0:W-:Y:S01]  /*88f0*/  STL [R1+0xf28], R228 ;  /* 0x000f28e401007387 */ /* 0x0101e20000100800 */
[----:B------:R-:W-:Y:S02]  /*8900*/  ISETP.GT.AND P1, PT, R20, 0x3, PT ;  /* 0x000000031400780c */ /* 0x000fe40003f24270 */
[----:B------:R-:W-:Y:S01]  /*8910*/  PRMT R194, RZ, 0x7610, R194 ;  /* 0x00007610ffc27816 */ /* 0x000fe200000000c2 */
[----:B------:R-:W3:Y:S04]  /*8920*/  LDL R227, [R1+0x9c0] ;  /* 0x0009c00001e37983 */ /* 0x000ee80000100800 */
[----:B--2---:R1:W2:Y:S01]  /*8930*/  @P0 LDG.E.U16 R229, desc[UR60][R22.64] ;  /* 0x0000003c16e50981 */ /* 0x0042a2000c1e1500 */
[----:B------:R-:W-:-:S02]  /*8940*/  PRMT R195, RZ, 0x7610, R195 ;  /* 0x00007610ffc37816 */ /* 0x000fc400000000c3 */
[----:B------:R-:W-:Y:S01]  /*8950*/  PRMT R196, RZ, 0x7610, R196 ;  /* 0x00007610ffc47816 */ /* 0x000fe200000000c4 */
[----:B0-----:R-:W4:Y:S04]  /*8960*/  LDL R228, [R1+0x9bc] ;  /* 0x0009bc0001e47983 */ /* 0x001f280000100800 */
[----:B------:R-:W1:Y:S04]  /*8970*/  LDL R22, [R1+0x9dc] ;  /* 0x0009dc0001167983 */ /* 0x000e680000100800 */
[----:B------:R-:W1:Y:S02]  /*8980*/  LDL R23, [R1+0x9e0] ;  /* 0x0009e00001177983 */ /* 0x000e640000100800 */
[----:B-1----:R-:W-:-:S04]  /*8990*/  @P1 LOP3.LUT R23, R23, R22, RZ, 0x3c, !PT ;  /* 0x0000001617171212 */ /* 0x002fc800078e3cff */
[----:B------:R-:W-:-:S04]  /*89a0*/  @P1 LOP3.LUT R22, R23, R22, RZ, 0x3c, !PT ;  /* 0x0000001617161212 */ /* 0x000fc800078e3cff */
[----:B------:R-:W-:-:S05]  /*89b0*/  @P1 LOP3.LUT R23, R23, R22, RZ, 0x3c, !PT ;  /* 0x0000001617171212 */ /* 0x000fca00078e3cff */
[----:B------:R0:W2:Y:S04]  /*89c0*/  @P1 LDG.E.U16 R194, desc[UR60][R22.64] ;  /* 0x0000003c16c21981 */ /* 0x0000a8000c1e1500 */
[----:B------:R-:W0:Y:S04]  /*89d0*/  LDL R22, [R1+0x9d4] ;  /* 0x0009d40001167983 */ /* 0x000e280000100800 */
[----:B------:R-:W0:Y:S02]  /*89e0*/  LDL R23, [R1+0x9d8] ;  /* 0x0009d80001177983 */ /* 0x000e240000100800 */
[----:B0-----:R-:W-:-:S04]  /*89f0*/  @P1 LOP3.LUT R23, R23, R22, RZ, 0x3c, !PT ;  /* 0x0000001617171212 */ /* 0x001fc800078e3cff */
[----:B------:R-:W-:-:S04]  /*8a00*/  @P1 LOP3.LUT R22, R23, R22, RZ, 0x3c, !PT ;  /* 0x0000001617161212 */ /* 0x000fc800078e3cff */
[----:B------:R-:W-:-:S05]  /*8a10*/  @P1 LOP3.LUT R23, R23, R22, RZ, 0x3c, !PT ;  /* 0x0000001617171212 */ /* 0x000fca00078e3cff */
[----:B------:R0:W2:Y:S04]  /*8a20*/  @P1 LDG.E.U16 R195, desc[UR60][R22.64] ;  /* 0x0000003c16c31981 */ /* 0x0000a8000c1e1500 */
[----:B------:R-:W3:Y:S01]  /*8a30*/  LDL R23, [R1+0x9cc] ;  /* 0x0009cc0001177983 */ /* 0x000ee20000100800 */
[----:B0-----:R-:W-:Y:S01]  /*8a40*/  @P1 IMAD.MOV.U32 R22, RZ, RZ, R10 ;  /* 0x000000ffff161224 */ /* 0x001fe200078e000a */
[----:B------:R-:W-:Y:S02]  /*8a50*/  ISETP.GT.AND P0, PT, R20, 0x4, PT ;  /* 0x000000041400780c */ /* 0x000fe40003f04270 */
[----:B------:R-:W-:Y:S01]  /*8a60*/  PRMT R197, RZ, 0x7610, R197 ;  /* 0x00007610ffc57816 */ /* 0x000fe200000000c5 */
[----:B------:R-:W2:Y:S04]  /*8a70*/  LDL R10, [R1+0x9a8] ;  /* 0x0009a800010a7983 */ /* 0x000ea80000100800 */
[----:B---3--:R0:W3:Y:S04]  /*8a80*/  @P1 LDG.E.U16 R196, desc[UR60][R22.64] ;  /* 0x0000003c16c41981 */ /* 0x0080e8000c1e1500 */
[----:B------:R-:W0:Y:S04]  /*8a90*/  LDL R22, [R1+0x9c4] ;  /* 0x0009c40001167983 */ /* 0x000e280000100800 */
[----:B------:R-:W0:Y:S01]  /*8aa0*/  LDL R23, [R1+0x9c8] ;  /* 0x0009c80001177983 */ /* 0x000e220000100800 */
[----:B------:R-:W-:-:S02]  /*8ab0*/  PRMT R162, RZ, 0x7610, R162 ;  /* 0x00007610ffa27816 */ /* 0x000fc400000000a2 */
[----:B0-----:R-:W-:-:S04]  /*8ac0*/  @P1 LOP3.LUT R23, R23, R22, RZ, 0x3c, !PT ;  /* 0x0000001617171212 */ /* 0x001fc800078e3cff */
[----:B------:R-:W-:-:S04]  /*8ad0*/  @P1 LOP3.LUT R22, R23, R22, RZ, 0x3c, !PT ;  /* 0x0000001617161212 */ /* 0x000fc800078e3cff */
[----:B------:R-:W-:-:S05]  /*8ae0*/  @P1 LOP3.LUT R23, R23, R22, RZ, 0x3c, !PT ;  /* 0x0000001617171212 */ /* 0x000fca00078e3cff */
[----:B------:R0:W3:Y:S02]  /*8af0*/  @P1 LDG.E.U16 R197, desc[UR60][R22.64] ;  /* 0x0000003c16c51981 */ /* 0x0000e4000c1e1500 */
[----:B0-----:R-:W-:Y:S02]  /*8b00*/  @P0 IMAD.MOV.U32 R22, RZ, RZ, R227 ;  /* 0x000000ffff160224 */ /* 0x001fe400078e00e3 */
[----:B----4-:R-:W-:Y:S01]  /*8b10*/  @P0 IMAD.MOV.U32 R23, RZ, RZ, R228 ;  /* 0x000000ffff170224 */ /* 0x010fe200078e00e4 */
[----:B------:R-:W-:Y:S01]  /*8b20*/  PRMT R163, RZ, 0x7610, R163 ;  /* 0x00007610ffa37816 */ /* 0x000fe200000000a3 */
[----:B------:R-:W4:Y:S04]  /*8b30*/  LDL R228, [R1+0x994] ;  /* 0x0009940001e47983 */ /* 0x000f280000100800 */
[----:B------:R0:W3:Y:S01]  /*8b40*/  @P0 LDG.E.U16 R162, desc[UR60][R22.64] ;  /* 0x0000003c16a20981 */ /* 0x0000e2000c1e1500 */
[----:B------:R-:W-:-:S02]  /*8b50*/  PRMT R164, RZ, 0x7610, R164 ;  /* 0x00007610ffa47816 */ /* 0x000fc400000000a4 */
[----:B------:R-:W-:Y:S01]  /*8b60*/  PRMT R165, RZ, 0x7610, R165 ;  /* 0x00007610ffa57816 */ /* 0x000fe200000000a5 */
[----:B------:R-:W4:Y:S04]  /*8b70*/  LDL R227, [R1+0x998] ;  /* 0x0009980001e37983 */ /* 0x000f280000100800 */
[----:B------:R-:W0:Y:S04]  /*8b80*/  LDL R22, [R1+0x9b4] ;  /* 0x0009b40001167983 */ /* 0x000e280000100800 */
[----:B------:R-:W0:Y:S02]  /*8b90*/  LDL R23, [R1+0x9b8] ;  /* 0x0009b80001177983 */ /* 0x000e240000100800 */
[----:B0-----:R-:W-:-:S04]  /*8ba0*/  @P0 LOP3.LUT R23, R23, R22, RZ, 0x3c, !PT ;  /* 0x0000001617170212 */ /* 0x001fc800078e3cff */
[----:B------:R-:W-:-:S04]  /*8bb0*/  @P0 LOP3.LUT R22, R23, R22, RZ, 0x3c, !PT ;  /* 0x0000001617160212 */ /* 0x000fc800078e3cff */
[----:B------:R-:W-:-:S05]  /*8bc0*/  @P0 LOP3.LUT R23, R23, R22, RZ, 0x3c, !PT ;  /* 0x0000001617170212 */ /* 0x000fca00078e3cff */
[----:B------:R0:W3:Y:S04]  /*8bd0*/  @P0 LDG.E.U16 R163, desc[UR60][R22.64] ;  /* 0x0000003c16a30981 */ /* 0x0000e8000c1e1500 */
[----:B------:R-:W0:Y:S04]  /*8be0*/  LDL R22, [R1+0x9ac] ;  /* 0x0009ac0001167983 */ /* 0x000e280000100800 */
[----:B------:R-:W0:Y:S02]  /*8bf0*/  LDL R23, [R1+0x9b0] ;  /* 0x0009b00001177983 */ /* 0x000e240000100800 */
[----:B0-----:R-:W-:-:S04]  /*8c00*/  @P0 LOP3.LUT R23, R23, R22, RZ, 0x3c, !PT ;  /* 0x0000001617170212 */ /* 0x001fc800078e3cff */
[----:B------:R-:W-:-:S04]  /*8c10*/  @P0 LOP3.LUT R22, R23, R22, RZ, 0x3c, !PT ;  /* 0x0000001617160212 */ /* 0x000fc800078e3cff */
[----:B------:R-:W-:-:S05]  /*8c20*/  @P0 LOP3.LUT R23, R23, R22, RZ, 0x3c, !PT ;  /* 0x0000001617170212 */ /* 0x000fca00078e3cff */
[----:B------:R2:W3:Y:S04]  /*8c30*/  @P0 LDG.E.U16 R164, desc[UR60][R22.64] ;  /* 0x0000003c16a40981 */ /* 0x0004e8000c1e1500 */
[----:B------:R-:W4:Y:S01]  /*8c40*/  LDL R23, [R1+0x9a4] ;  /* 0x0009a40001177983 */ /* 0x000f220000100800 */
[----:B--2---:R-:W-:Y:S01]  /*8c50*/  @P0 IMAD.MOV.U32 R22, RZ, RZ, R10 ;  /* 0x000000ffff160224 */ /* 0x004fe200078e000a */
[----:B------:R-:W-:Y:S02]  /*8c60*/  ISETP.GT.AND P1, PT, R20, 0x5, PT ;  /* 0x000000051400780c */ /* 0x000fe40003f24270 */
[----:B------:R-:W-:Y:S01]  /*8c70*/  PRMT R128, RZ, 0x7610, R128 ;  /* 0x00007610ff807816 */ /* 0x000fe20000000080 */
[----:B------:R-:W2:Y:S04]  /*8c80*/  LDL R10, [R1+0x980] ;  /* 0x00098000010a7983 */ /* 0x000ea80000100800 */
[----:B----4-:R0:W4:Y:S04]  /*8c90*/  @P0 LDG.E.U16 R165, desc[UR60][R22.64] ;  /* 0x0000003c16a50981 */ /* 0x010128000c1e1500 */
[----:B------:R-:W0:Y:S04]  /*8ca0*/  LDL R22, [R1+0x99c] ;  /* 0x00099c0001167983 */ /* 0x000e280000100800 */
[----:B------:R-:W0:Y:S01]  /*8cb0*/  LDL R23, [R1+0x9a0] ;  /* 0x0009a00001177983 */ /* 0x000e220000100800 */
[----:B------:R-:W-:-:S02]  /*8cc0*/  PRMT R129, RZ, 0x7610, R129 ;  /* 0x00007610ff817816 */ /* 0x000fc40000000081 */
[----:B0-----:R-:W-:-:S04]  /*8cd0*/  @P1 LOP3.LUT R23, R23, R22, RZ, 0x3c, !PT ;  /* 0x0000001617171212 */ /* 0x001fc800078e3cff */
[----:B------:R-:W-:-:S04]  /*8ce0*/  @P1 LOP3.LUT R22, R23, R22, RZ, 0x3c, !PT ;  /* 0x0000001617161212 */ /* 0x000fc800078e3cff */
[----:B------:R-:W-:-:S05]  /*8cf0*/  @P1 LOP3.LUT R23, R23, R22, RZ, 0x3c, !PT ;  /* 0x0000001617171212 */ /* 0x000fca00078e3cff */
[----:B------:R0:W4:Y:S02]  /*8d00*/  @P1 LDG.E.U16 R128, desc[UR60][R22.64] ;  /* 0x0000003c16801981 */ /* 0x000124000c1e1500 */
[----:B0-----:R-:W-:Y:S02]  /*8d10*/  @P1 IMAD.MOV.U32 R22, RZ, RZ, R227 ;  /* 0x000000ffff161224 */ /* 0x001fe400078e00e3 */
[----:B------:R-:W-:Y:S01]  /*8d20*/  @P1 IMAD.MOV.U32 R23, RZ, RZ, R228 ;  /* 0x000000ffff171224 */ /* 0x000fe200078e00e4 */
[----:B------:R-:W-:Y:S01]  /*8d30*/  PRMT R130, RZ, 0x7610, R130 ;  /* 0x00007610ff827816 */ /* 0x000fe20000000082 */
[----:B------:R-:W3:Y:S04]  /*8d40*/  LDL R228, [R1+0x96c] ;  /* 0x00096c0001e47983 */ /* 0x000ee80000100800 */
[----:B------:R0:W4:Y:S01]  /*8d50*/  @P1 LDG.E.U16 R129, desc[UR60][R22.64] ;  /* 0x0000003c16811981 */ /* 0x000122000c1e1500 */
[----:B------:R-:W-:-:S02]  /*8d60*/  PRMT R131, RZ, 0x7610, R131 ;  /* 0x00007610ff837816 */ /* 0x000fc40000000083 */
[----:B------:R-:W-:Y:S01]  /*8d70*/  ISETP.GT.AND P0, PT, R20, 0x6, PT ;  /* 0x000000061400780c */ /* 0x000fe20003f04270 */
[----:B------:R-:W3:Y:S04]  /*8d80*/  LDL R227, [R1+0x970] ;  /* 0x0009700001e37983 */ /* 0x000ee80000100800 */
[----:B------:R-:W0:Y:S04]  /*8d90*/  LDL R22, [R1+0x98c] ;  /* 0x00098c0001167983 */ /* 0x000e280000100800 */
[----:B------:R-:W0:Y:S02]  /*8da0*/  LDL R23, [R1+0x990] ;  /* 0x0009900001177983 */ /* 0x000e240000100800 */
[----:B0-----:R-:W-:-:S04]  /*8db0*/  @P1 LOP3.LUT R23, R23, R22, RZ, 0x3c, !PT ;  /* 0x0000001617171212 */ /* 0x001fc800078e3cff */
[----:B------:R-:W-:-:S04]  /*8dc0*/  @P1 LOP3.LUT R22, R23, R22, RZ, 0x3c, !PT ;  /* 0x0000001617161212 */ /* 0x000fc800078e3cff */
[----:B------:R-:W-:-:S05]  /*8dd0*/  @P1 LOP3.LUT R23, R23, R22, RZ, 0x3c, !PT ;  /* 0x0000001617171212 */ /* 0x000fca00078e3cff */
[----:B------:R0:W4:Y:S04]  /*8de0*/  @P1 LDG.E.U16 R130, desc[UR60][R22.64] ;  /* 0x0000003c16821981 */ /* 0x000128000c1e1500 */
[----:B------:R-:W0:Y:S04]  /*8df0*/  LDL R22, [R1+0x984] ;  /* 0x0009840001167983 */ /* 0x000e280000100800 */
[----:B------:R-:W0:Y:S02]  /*8e00*/  LDL R23, [R1+0x988] ;  /* 0x0009880001177983 */ /* 0x000e240000100800 */
[----:B0-----:R-:W-:-:S04]  /*8e10*/  @P1 LOP3.LUT R23, R23, R22, RZ, 0x3c, !PT ;  /* 0x0000001617171212 */ /* 0x001fc800078e3cff */
[----:B------:R-:W-:-:S04]  /*8e20*/  @P1 LOP3.LUT R22, R23, R22, RZ, 0x3c, !PT ;  /* 0x0000001617161212 */ /* 0x000fc800078e3cff */
[----:B------:R-:W-:-:S05]  /*8e30*/  @P1 LOP3.LUT R23, R23, R22, RZ, 0x3c, !PT ;  /* 0x0000001617171212 */ /* 0x000fca00078e3cff */
[----:B------:R2:W4:Y:S04]  /*8e40*/  @P1 LDG.E.U16 R131, desc[UR60][R22.64] ;  /* 0x0000003c16831981 */ /* 0x000528000c1e1500 */
[----:B------:R-:W3:Y:S01]  /*8e50*/  LDL R23, [R1+0x97c] ;  /* 0x00097c0001177983 */ /* 0x000ee20000100800 */
[----:B------:R-:W-:Y:S01]  /*8e60*/  PRMT R63, RZ, 0x7610, R63 ;  /* 0x00007610ff3f7816 */ /* 0x000fe2000000003f */
[----:B--2---:R-:W-:Y:S01]  /*8e70*/  @P0 IMAD.MOV.U32 R22, RZ, RZ, R10 ;  /* 0x000000ffff160224 */ /* 0x004fe200078e000a */
        /* <DEDUP_REMOVED lines=11> */
[----:B------:R-:W-:Y:S01]  /*8f30*/  @P0 IMAD.MOV.U32 R23, RZ, RZ, R228 ;  /* 0x000000ffff170224 */ /* 0x000fe200078e00e4 */
[----:B------:R-:W-:Y:S01]  /*8f40*/  PRMT R60, RZ, 0x7610, R60 ;  /* 0x00007610ff3c7816 */ /* 0x000fe2000000003c */
[----:B------:R-:W4:Y:S04]  /*8f50*/  LDL R228, [R1+0x944] ;  /* 0x0009440001e47983 */ /* 0x000f280000100800 */
[----:B------:R0:W3:Y:S01]  /*8f60*/  @P0 LDG.E.U16 R61, desc[UR60][R22.64] ;  /* 0x0000003c163d0981 */ /* 0x0000e2000c1e1500 */
[----:B------:R-:W-:-:S02]  /*8f70*/  ISETP.GT.AND P1, PT, R20, 0x7, PT ;  /* 0x000000071400780c */ /* 0x000fc40003f24270 */
        /* <DEDUP_REMOVED lines=15> */
[----:B------:R-:W-:Y:S01]  /*9070*/  PRMT R116, RZ, 0x7610, R116 ;  /* 0x00007610ff747816 */ /* 0x000fe20000000074 */
[----:B--2---:R-:W-:Y:S01]  /*9080*/  @P1 IMAD.MOV.U32 R22, RZ, RZ, R10 ;  /* 0x000000ffff161224 */ /* 0x004fe200078e000a */
        /* <DEDUP_REMOVED lines=12> */
[----:B------:R-:W-:Y:S01]  /*9150*/  ISETP.GT.AND P0, PT, R20, 0x8, PT ;  /* 0x000000081400780c */ /* 0x000fe20003f04270 */
[----:B------:R-:W3:Y:S04]  /*9160*/  LDL R228, [R1+0x91c] ;  /* 0x00091c0001e47983 */ /* 0x000ee80000100800 */
[----:B------:R0:W4:Y:S01]  /*9170*/  @P1 LDG.E.U16 R118, desc[UR60][R22.64] ;  /* 0x0000003c16761981 */ /* 0x000122000c1e1500 */
[----:B------:R-:W-:-:S02]  /*9180*/  PRMT R226, RZ, 0x7610, R226 ;  /* 0x00007610ffe27816 */ /* 0x000fc400000000e2 */
[----:B------:R-:W-:Y:S01]  /*9190*/  PRMT R77, RZ, 0x7610, R77 ;  /* 0x00007610ff4d7816 */ /* 0x000fe2000000004d */
        /* <DEDUP_REMOVED lines=16> */
[----:B------:R-:W-:Y:S01]  /*92a0*/  ISETP.GT.AND P1, PT, R20, 0x9, PT ;  /* 0x000000091400780c */ /* 0x000fe20003f24270 */
[----:B------:R-:W2:Y:S04]  /*92b0*/  LDL R10, [R1+0x908] ;  /* 0x00090800010a7983 */ /* 0x000ea80000100800 */
[----:B---3--:R0:W3:Y:S04]  /*92c0*/  @P0 LDG.E.U16 R76, desc[UR60][R22.64] ;  /* 0x0000003c164c0981 */ /* 0x0080e8000c1e1500 */
[----:B------:R-:W0:Y:S04]  /*92d0*/  LDL R22, [R1+0x924] ;  /* 0x0009240001167983 */ /* 0x000e280000100800 */
[----:B------:R-:W0:Y:S01]  /*92e0*/  LDL R23, [R1+0x928] ;  /* 0x0009280001177983 */ /* 0x000e220000100800 */
[----:B------:R-:W-:-:S02]  /*92f0*/  PRMT R75, RZ, 0x7610, R75 ;  /* 0x00007610ff4b7816 */ /* 0x000fc4000000004b */
[----:B------:R-:W-:Y:S02]  /*9300*/  PRMT R78, RZ, 0x7610, R78 ;  /* 0x00007610ff4e7816 */ /* 0x000fe4000000004e */
        /* <DEDUP_REMOVED lines=208> */
[----:B------:R-:W-:-:S02]  /*a010*/  ISETP.GT.AND P1, PT, R20, 0x11, PT ;  /* 0x000000111400780c */ /* 0x000fc40003f24270 */
        /* <DEDUP_REMOVED lines=29> */
[----:B------:R-:W-:Y:S01]  /*a1f0*/  ISETP.GT.AND P0, PT, R20, 0x12, PT ;  /* 0x000000121400780c */ /* 0x000fe20003f04270 */
        /* <DEDUP_REMOVED lines=20> */
[----:B------:R-:W-:Y:S01]  /*a340*/  ISETP.GT.AND P1, PT, R20, 0x13, PT ;  /* 0x000000131400780c */ /* 0x000fe20003f24270 */
[----:B------:R-:W2:Y:S04]  /*a350*/  LDL R10, [R1+0x7c8] ;  /* 0x0007c800010a7983 */ /* 0x000ea80000100800 */
[----:B----4-:R0:W4:Y:S04]  /*a360*/  @P0 LDG.E.U16 R236, desc[UR60][R22.64] ;  /* 0x0000003c16ec0981 */ /* 0x010128000c1e1500 */
[----:B------:R-:W0:Y:S04]  /*a370*/  LDL R22, [R1+0x7e4] ;  /* 0x0007e40001167983 */ /* 0x000e280000100800 */
[----:B------:R-:W0:Y:S01]  /*a380*/  LDL R23, [R1+0x7e8] ;  /* 0x0007e80001177983 */ /* 0x000e220000100800 */
[----:B------:R-:W-:-:S02]  /*a390*/  PRMT R237, RZ, 0x7610, R237 ;  /* 0x00007610ffed7816 */ /* 0x000fc400000000ed */
[----:B------:R-:W-:Y:S02]  /*a3a0*/  PRMT R202, RZ, 0x7610, R202 ;  /* 0x00007610ffca7816 */ /* 0x000fe400000000ca */
        /* <DEDUP_REMOVED lines=25> */
[----:B--2---:R-:W-:Y:S01]  /*a540*/  @P1 IMAD.MOV.U32 R22, RZ, RZ, R10 ;  /* 0x000000ffff161224 */ /* 0x004fe200078e000a */
        /* <DEDUP_REMOVED lines=17> */
[----:B------:R-:W-:Y:S01]  /*a660*/  ISETP.GT.AND P1, PT, R20, 0x15, PT ;  /* 0x000000151400780c */ /* 0x000fe20003f24270 */
        /* <DEDUP_REMOVED lines=752> */
[----:B------:R-:W0:Y:S02]  /*d570*/  LDL R23, [R1+0x420] ;  /* 0x0004200001177983 */ /* 0x000e240000100800 */
[----:B0-----:R-:W-:-:S04]  /*d580*/  @P2 LOP3.LUT R23, R23, R22, RZ, 0x3c, !PT ;  /* 0x0000001617172212 */ /* 0x001fc800078e3cff */
[----:B------:R-:W-:-:S04]  /*d590*/  @P2 LOP3.LUT R22, R23, R22, RZ, 0x3c, !PT ;  /* 0x0000001617162212 */ /* 0x000fc800078e3cff */
[----:B------:R-:W-:-:S05]  /*d5a0*/  @P2 LOP3.LUT R23, R23, R22, RZ, 0x3c, !PT ;  /* 0x0000001617172212 */ /* 0x000fca00078e3cff */
[----:B------:R0:W3:Y:S04]  /*d5b0*/  @P2 LDG.E.U16 R218, desc[UR60][R22.64] ;  /* 0x0000003c16da2981 */ /* 0x0000e8000c1e1500 */
[----:B------:R-:W0:Y:S04]  /*d5c0*/  LDL R22, [R1+0x414] ;  /* 0x0004140001167983 */ /* 0x000e280000100800 */
[----:B------:R-:W0:Y:S01]  /*d5d0*/  LDL R23, [R1+0x418] ;  /* 0x0004180001177983 */ /* 0x000e220000100800 */
[----:B------:R-:W-:Y:S02]  /*d5e0*/  PRMT R219, RZ, 0x7610, R219 ;  /* 0x00007610ffdb7816 */ /* 0x000fe400000000db */
        /* <DEDUP_REMOVED lines=21> */
[----:B------:R-:W-:Y:S02]  /*d740*/  PRMT R187, RZ, 0x7610, R187 ;  /* 0x00007610ffbb7816 */ /* 0x000fe400000000bb */
[----:B------:R-:W-:Y:S01]  /*d750*/  PRMT R188, RZ, 0x7610, R188 ;  /* 0x00007610ffbc7816 */ /* 0x000fe200000000bc */
[----:B------:R-:W2:Y:S04]  /*d760*/  LDL R10, [R1+0x3d8] ;  /* 0x0003d800010a7983 */ /* 0x000ea80000100800 */
[----:B----4-:R0:W4:Y:S04]  /*d770*/  @P1 LDG.E.U16 R186, desc[UR60][R22.64] ;  /* 0x0000003c16ba1981 */ /* 0x010128000c1e1500 */
[----:B------:R-:W0:Y:S04]  /*d780*/  LDL R22, [R1+0x3f4] ;  /* 0x0003f40001167983 */ /* 0x000e280000100800 */
[----:B------:R-:W0:Y:S02]  /*d790*/  LDL R23, [R1+0x3f8] ;  /* 0x0003f80001177983 */ /* 0x000e240000100800 */
[----:B0-----:R-:W-:-:S04]  /*d7a0*/  @P1 LOP3.LUT R23, R23, R22, RZ, 0x3c, !PT ;  /* 0x0000001617171212 */ /* 0x001fc800078e3cff */
[----:B------:R-:W-:-:S04]  /*d7b0*/  @P1 LOP3.LUT R22, R23, R22, RZ, 0x3c, !PT ;  /* 0x0000001617161212 */ /* 0x000fc800078e3cff */
[----:B------:R-:W-:-:S05]  /*d7c0*/  @P1 LOP3.LUT R23, R23, R22, RZ, 0x3c, !PT ;  /* 0x0000001617171212 */ /* 0x000fca00078e3cff */
[----:B------:R0:W4:Y:S04]  /*d7d0*/  @P1 LDG.E.U16 R187, desc[UR60][R22.64] ;  /* 0x0000003c16bb1981 */ /* 0x000128000c1e1500 */
[----:B------:R-:W0:Y:S04]  /*d7e0*/  LDL R22, [R1+0x3ec] ;  /* 0x0003ec0001167983 */ /* 0x000e280000100800 */
[----:B------:R-:W0:Y:S01]  /*d7f0*/  LDL R23, [R1+0x3f0] ;  /* 0x0003f00001177983 */ /* 0x000e220000100800 */
[----:B------:R-:W-:Y:S02]  /*d800*/  PRMT R189, RZ, 0x7610, R189 ;  /* 0x00007610ffbd7816 */ /* 0x000fe400000000bd */
        /* <DEDUP_REMOVED lines=20> */
[----:B------:R-:W-:Y:S02]  /*d950*/  PRMT R156, RZ, 0x7610, R156 ;  /* 0x00007610ff9c7816 */ /* 0x000fe4000000009c */
[----:B------:R-:W-:Y:S01]  /*d960*/  ISETP.GT.AND P1, PT, R20, 0x34, PT ;  /* 0x000000341400780c */ /* 0x000fe20003f24270 */
        /* <DEDUP_REMOVED lines=77> */
[----:B------:R-:W-:Y:S02]  /*de40*/  ISETP.GT.AND P2, PT, R20, 0x39, PT ;  /* 0x000000391400780c */ /* 0x000fe40003f44270 */
[----:B------:R-:W-:-:S11]  /*de50*/  PRMT R223, RZ, 0x7610, R223 ;  /* 0x00007610ffdf7816 */ /* 0x000fd600000000df */
        /* <DEDUP_REMOVED lines=32> */
[----:B------:R-:W-:-:S13]  /*e060*/  ISETP.GT.AND P2, PT, R20, 0x3a, PT ;  /* 0x0000003a1400780c */ /* 0x000fda0003f44270 */
        /* <DEDUP_REMOVED lines=32> */
[----:B------:R-:W-:-:S13]  /*e270*/  ISETP.GT.AND P2, PT, R20, 0x3b, PT ;  /* 0x0000003b1400780c */ /* 0x000fda0003f44270 */
        /* <DEDUP_REMOVED lines=137> */
[----:B------:R-:W-:Y:S02]  /*eb10*/  @P0 IMAD.MOV.U32 R23, RZ, RZ, R228 ;  /* 0x000000ffff170224 */ /* 0x000fe400078e00e4 */
[----:B------:R-:W3:Y:S04]  /*eb20*/  LDL.LU R228, [R1+0x12c] ;  /* 0x00012c0001e47983 */ /* 0x000ee80000300800 */
[----:B------:R-:W4:Y:S04]  /*eb30*/  LDL.LU R227, [R1+0x128] ;  /* 0x0001280001e37983 */ /* 0x000f280000300800 */
[----:B------:R0:W4:Y:S04]  /*eb40*/  @P0 LDG.E.U16 R84, desc[UR60][R22.64] ;  /* 0x0000003c16540981 */ /* 0x000128000c1e1500 */
[----:B------:R-:W0:Y:S04]  /*eb50*/  LDL R22, [R1+0x27c] ;  /* 0x00027c0001167983 */ /* 0x000e280000100800 */
[----:B------:R-:W0:Y:S01]  /*eb60*/  LDL R23, [R1+0x280] ;  /* 0x0002800001177983 */ /* 0x000e220000100800 */
[----:B------:R-:W-:-:S02]  /*eb70*/  ISETP.GT.AND P1, PT, R20, 0x3e, PT ;  /* 0x0000003e1400780c */ /* 0x000fc40003f24270 */
[----:B------:R-:W-:-:S11]  /*eb80*/  PRMT R111, RZ, 0x7610, R111 ;  /* 0x00007610ff6f7816 */ /* 0x000fd6000000006f */
        /* <DEDUP_REMOVED lines=22> */
[----:B------:R0:W3:Y:S04]  /*ecf0*/  @P1 LDG.E.U16 R114, desc[UR60][R22.64] ;  /* 0x0000003c16721981 */ /* 0x0000e8000c1e1500 */
[----:B------:R-:W0:Y:S04]  /*ed00*/  LDL R22, [R1+0x25c] ;  /* 0x00025c0001167983 */ /* 0x000e280000100800 */
[----:B------:R-:W0:Y:S01]  /*ed10*/  LDL R23, [R1+0x260] ;  /* 0x0002600001177983 */ /* 0x000e220000100800 */
[----:B------:R-:W-:Y:S02]  /*ed20*/  ISETP.GT.AND P0, PT, R20, 0x3f, PT ;  /* 0x0000003f1400780c */ /* 0x000fe40003f04270 */
[----:B------:R-:W-:-:S11]  /*ed30*/  PRMT R83, RZ, 0x7610, R83 ;  /* 0x00007610ff537816 */ /* 0x000fd60000000053 */
[----:B0-----:R-:W-:-:S04]  /*ed40*/  @P0 LOP3.LUT R23, R23, R22, RZ, 0x3c, !PT ;  /* 0x0000001617170212 */ /* 0x001fc800078e3cff */
[----:B------:R-:W-:-:S04]  /*ed50*/  @P0 LOP3.LUT R22, R23, R22, RZ, 0x3c, !PT ;  /* 0x0000001617160212 */ /* 0x000fc800078e3cff */
[----:B------:R-:W-:-:S05]  /*ed60*/  @P0 LOP3.LUT R23, R23, R22, RZ, 0x3c, !PT ;  /* 0x0000001617170212 */ /* 0x000fca00078e3cff */
[----:B------:R0:W3:Y:S04]  /*ed70*/  @P0 LDG.E.U16 R83, desc[UR60][R22.64] ;  /* 0x0000003c16530981 */ /* 0x0000e8000c1e1500 */
[----:B------:R-:W0:Y:S01]  /*ed80*/  LDL R23, [R1+0x258] ;  /* 0x0002580001177983 */ /* 0x000e220000100800 */
[----:B------:R-:W-:-:S03]  /*ed90*/  PRMT R82, RZ, 0x7610, R82 ;  /* 0x00007610ff527816 */ /* 0x000fc60000000052 */
[----:B------:R1:W-:Y:S01]  /*eda0*/  STL [R1+0xad4], R2 ;  /* 0x000ad40201007387 */ /* 0x0003e20000100800 */
[----:B0-----:R-:W-:Y:S02]  /*edb0*/  @P0 IMAD.MOV.U32 R22, RZ, RZ, R23 ;  /* 0x000000ffff160224 */ /* 0x001fe400078e0017 */
[----:B------:R-:W-:Y:S02]  /*edc0*/  @P0 IMAD.MOV.U32 R23, RZ, RZ, R2 ;  /* 0x000000ffff170224 */ /* 0x000fe400078e0002 */
[----:B-1----:R-:W3:Y:S04]  /*edd0*/  LDL.LU R2, [R1+0x120] ;  /* 0x0001200001027983 */ /* 0x002ee80000300800 */
[----:B------:R2:W3:Y:S04]  /*ede0*/  @P0 LDG.E.U16 R82, desc[UR60][R22.64] ;  /* 0x0000003c16520981 */ /* 0x0004e8000c1e1500 */
[----:B------:R-:W4:Y:S01]  /*edf0*/  LDL R23, [R1+0x24c] ;  /* 0x00024c0001177983 */ /* 0x000f220000100800 */
[----:B------:R-:W-:Y:S01]  /*ee00*/  PRMT R81, RZ, 0x7610, R81 ;  /* 0x00007610ff517816 */ /* 0x000fe20000000051 */
[----:B--2---:R-:W-:-:S02]  /*ee10*/  @P0 IMAD.MOV.U32 R22, RZ, RZ, R10 ;  /* 0x000000ffff160224 */ /* 0x004fc400078e000a */
[----:B------:R-:W0:Y:S03]  /*ee20*/  S2R R10, SR_TID.X ;  /* 0x00000000000a7919 */ /* 0x000e260000002100 */
[----:B----4-:R1:W2:Y:S04]  /*ee30*/  @P0 LDG.E.U16 R81, desc[UR60][R22.64] ;  /* 0x0000003c16510981 */ /* 0x0102a8000c1e1500 */
[----:B------:R-:W1:Y:S04]  /*ee40*/  LDL R22, [R1+0x244] ;  /* 0x0002440001167983 */ /* 0x000e680000100800 */
[----:B------:R-:W1:Y:S01]  /*ee50*/  LDL R23, [R1+0x248] ;  /* 0x0002480001177983 */ /* 0x000e620000100800 */
[----:B------:R-:W-:-:S02]  /*ee60*/  PRMT R80, RZ, 0x7610, R80 ;  /* 0x00007610ff507816 */ /* 0x000fc40000000050 */
[----:B0-----:R-:W-:Y:S02]  /*ee70*/  LOP3.LUT R10, R10, 0x3f, RZ, 0xc0, !PT ;  /* 0x0000003f0a0a7812 */ /* 0x001fe400078ec0ff */
[----:B-1----:R-:W-:-:S04]  /*ee80*/  @P0 LOP3.LUT R23, R23, R22, RZ, 0x3c, !PT ;  /* 0x0000001617170212 */ /* 0x002fc800078e3cff */
[----:B------:R-:W-:-:S04]  /*ee90*/  @P0 LOP3.LUT R22, R23, R22, RZ, 0x3c, !PT ;  /* 0x0000001617160212 */ /* 0x000fc800078e3cff */
[----:B------:R-:W-:-:S05]  /*eea0*/  @P0 LOP3.LUT R23, R23, R22, RZ, 0x3c, !PT ;  /* 0x0000001617170212 */ /* 0x000fca00078e3cff */
[----:B------:R-:W4:Y:S01]  /*eeb0*/  @P0 LDG.E.U16 R80, desc[UR60][R22.64] ;  /* 0x0000003c16500981 */ /* 0x000f22000c1e1500 */
[----:B------:R-:W-:-:S03]  /*eec0*/  ISETP.GE.AND P0, PT, R10, R20, PT ;  /* 0x000000140a00720c */ /* 0x000fc60003f06270 */
[----:B------:R-:W3:Y:S01]  /*eed0*/  LDL.LU R10, [R1+0xf2c] ;  /* 0x000f2c00010a7983 */ /* 0x000ee20000300800 */
[----:B------:R-:W-:Y:S06]  /*eee0*/  BAR.SYNC.DEFER_BLOCKING 0x0 ;  /* 0x0000000000007b1d */ /* 0x000fec0000010000 */
[----:B------:R-:W2:Y:S04]  /*eef0*/  LDL.LU R20, [R1+0x124] ;  /* 0x0001240001147983 */ /* 0x000ea80000300800 */
[----:B---3--:R0:W-:Y:S04]  /*ef00*/  STS.U16 [R10], R228 ;  /* 0x000000e40a007388 */ /* 0x0081e80000000400 */
[----:B------:R1:W-:Y:S04]  /*ef10*/  STS.U16 [R10+0x4000], R227 ;  /* 0x004000e30a007388 */ /* 0x0003e80000000400 */
[----:B------:R3:W-:Y:S04]  /*ef20*/  STS.U16 [R10+0x400], R226 ;  /* 0x000400e20a007388 */ /* 0x0007e80000000400 */
[----:B0-----:R-:W4:Y:S04]  /*ef30*/  LDL.LU R228, [R1+0xf28] ;  /* 0x000f280001e47983 */ /* 0x001f280000300800 */
[----:B-1----:R-:W4:Y:S04]  /*ef40*/  LDL.LU R227, [R1+0xf24] ;  /* 0x000f240001e37983 */ /* 0x002f280000300800 */
[----:B---3--:R-:W3:Y:S04]  /*ef50*/  LDL.LU R226, [R1+0xf20] ;  /* 0x000f200001e27983 */ /* 0x008ee80000300800 */
[----:B------:R0:W-:Y:S04]  /*ef60*/  STS.U16 [R10+0x4400], R77 ;  /* 0x0044004d0a007388 */ /* 0x0001e80000000400 */
[----:B------:R1:W-:Y:S04]  /*ef70*/  STS.U16 [R10+0x8400], R76 ;  /* 0x0084004c0a007388 */ /* 0x0003e80000000400 */
[----:B------:R2:W-:Y:S04]  /*ef80*/  STS.U16 [R10+0xc400], R75 ;  /* 0x00c4004b0a007388 */ /* 0x0005e80000000400 */
[----:B0-----:R-:W4:Y:S04]  /*ef90*/  LDL.LU R77, [R1+0xf1c] ;  /* 0x000f1c00014d7983 */ /* 0x001f280000300800 */
[----:B-1----:R-:W3:Y:S04]  /*efa0*/  LDL.LU R76, [R1+0xf18] ;  /* 0x000f1800014c7983 */ /* 0x002ee80000300800 */
[----:B--2---:R-:W2:Y:S04]  /*efb0*/  LDL.LU R75, [R1+0xf14] ;  /* 0x000f1400014b7983 */ /* 0x004ea80000300800 */
[----:B------:R0:W-:Y:S04]  /*efc0*/  STS.U16 [R10+0x800], R74 ;  /* 0x0008004a0a007388 */ /* 0x0001e80000000400 */
[----:B------:R1:W-:Y:S04]  /*efd0*/  STS.U16 [R10+0x4800], R12 ;  /* 0x0048000c0a007388 */ /* 0x0003e80000000400 */
[----:B------:R1:W-:Y:S04]  /*efe0*/  STS.U16 [R10+0x8800], R13 ;  /* 0x0088000d0a007388 */ /* 0x0003e80000000400 */
[----:B0-----:R-:W4:Y:S04]  /*eff0*/  LDL.LU R74, [R1+0xf10] ;  /* 0x000f1000014a7983 */ /* 0x001f280000300800 */
[----:B-1----:R-:W3:Y:S04]  /*f000*/  LDL.LU R12, [R1+0xf0c] ;  /* 0x000f0c00010c7983 */ /* 0x002ee80000300800 */
[----:B------:R-:W3:Y:S04]  /*f010*/  LDL.LU R13, [R1+0xf08] ;  /* 0x000f0800010d7983 */ /* 0x000ee80000300800 */
[----:B------:R0:W-:Y:S04]  /*f020*/  STS.U16 [R10+0xc800], R14 ;  /* 0x00c8000e0a007388 */ /* 0x0001e80000000400 */
[----:B------:R1:W-:Y:S04]  /*f030*/  STS.U16 [R10+0xc00], R15 ;  /* 0x000c000f0a007388 */ /* 0x0003e80000000400 */
[----:B------:R1:W-:Y:S04]  /*f040*/  STS.U16 [R10+0x4c00], R16 ;  /* 0x004c00100a007388 */ /* 0x0003e80000000400 */
[----:B0-----:R-:W3:Y:S04]  /*f050*/  LDL.LU R14, [R1+0xf04] ;  /* 0x000f0400010e7983 */ /* 0x001ee80000300800 */
        /* <DEDUP_REMOVED lines=27> */
[----:B0-----:R-:W4:Y:S04]  /*f210*/  LDL.LU R9, [R1+0xec8] ;  /* 0x000ec80001097983 */ /* 0x001f280000300800 */
        /* <DEDUP_REMOVED lines=8> */
[----:B------:R-:W-:Y:S04]  /*f2a0*/  STS.U16 [R10+0x8000], R20 ;  /* 0x008000140a007388 */ /* 0x000fe80000000400 */
[----:B0-----:R-:W3:Y:S04]  /*f2b0*/  LDL.LU R72, [R1+0xeb8] ;  /* 0x000eb80001487983 */ /* 0x001ee80000300800 */
[----:B------:R-:W-:Y:S04]  /*f2c0*/  STS.U16 [R10+0xc000], R2 ;  /* 0x00c000020a007388 */ /* 0x000fe80000000400 */
[----:B-1----:R-:W3:Y:S04]  /*f2d0*/  LDL.LU R73, [R1+0xeb4] ;  /* 0x000eb40001497983 */ /* 0x002ee80000300800 */
[----:B------:R-:W-:Y:S04]  /*f2e0*/  STL [R1+0xa48], R10 ;  /* 0x000a480a01007387 */ /* 0x000fe80000100800 */
[----:B----4-:R0:W-:Y:S04]  /*f2f0*/  STS.U16 [R9+0x80], R74 ;  /* 0x0000804a09007388 */ /* 0x0101e80000000400 */
[----:B--2---:R1:W-:Y:S04]  /*f300*/  STS.U16 [R9+0x4080], R75 ;  /* 0x0040804b09007388 */ /* 0x0043e80000000400 */
[----:B---3--:R2:W-:Y:S04]  /*f310*/  STS.U16 [R9+0x8080], R76 ;  /* 0x0080804c09007388 */ /* 0x0085e80000000400 */
[----:B0-----:R-:W3:Y:S04]  /*f320*/  LDL.LU R74, [R1+0xeb0] ;  /* 0x000eb000014a7983 */ /* 0x001ee80000300800 */
[----:B-1----:R-:W4:Y:S04]  /*f330*/  LDL.LU R75, [R1+0xeac] ;  /* 0x000eac00014b7983 */ /* 0x002f280000300800 */
[----:B--2---:R-:W2:Y:S04]  /*f340*/  LDL.LU R76, [R1+0xea8] ;  /* 0x000ea800014c7983 */ /* 0x004ea80000300800 */
[----:B------:R0:W-:Y:S04]  /*f350*/  STS.U16 [R9+0xc080], R77 ;  /* 0x00c0804d09007388 */ /* 0x0001e80000000400 */
[----:B------:R1:W-:Y:S04]  /*f360*/  STS.U16 [R9+0x480], R78 ;  /* 0x0004804e09007388 */ /* 0x0003e80000000400 */
[----:B------:R1:W-:Y:S04]  /*f370*/  STS.U16 [R9+0x4480], R79 ;  /* 0x0044804f09007388 */ /* 0x0003e80000000400 */
[----:B0-----:R-:W3:Y:S04]  /*f380*/  LDL.LU R77, [R1+0xea4] ;  /* 0x000ea400014d7983 */ /* 0x001ee80000300800 */
[----:B-1----:R-:W4:Y:S04]  /*f390*/  LDL.LU R78, [R1+0xea0] ;  /* 0x000ea000014e7983 */ /* 0x002f280000300800 */
[----:B------:R-:W2:Y:S04]  /*f3a0*/  LDL.LU R79, [R1+0xe9c] ;  /* 0x000e9c00014f7983 */ /* 0x000ea80000300800 */
        /* <DEDUP_REMOVED lines=10> */
[----:B-1----:R-:W4:Y:S04]  /*f450*/  LDL.LU R48, [R1+0xe88] ;  /* 0x000e880001307983 */ /* 0x002f280000300800 */
        /* <DEDUP_REMOVED lines=9> */
[----:B0-----:R-:W4:Y:S04]  /*f4f0*/  LDL.LU R43, [R1+0xe74] ;  /* 0x000e7400012b7983 */ /* 0x001f280000300800 */
[----:B-1----:R-:W2:Y:S04]  /*f500*/  LDL.LU R8, [R1+0xe70] ;  /* 0x000e700001087983 */ /* 0x002ea80000300800 */
[----:B------:R0:W-:Y:S04]  /*f510*/  STS.U16 [R9+0x5080], R7 ;  /* 0x0050800709007388 */ /* 0x0001e80000000400 */
[----:B0-----:R-:W3:Y:S04]  /*f520*/  LDL.LU R7, [R1+0xe6c] ;  /* 0x000e6c0001077983 */ /* 0x001ee80000300800 */
[----:B------:R0:W-:Y:S04]  /*f530*/  STS.U16 [R9+0x9080], R6 ;  /* 0x0090800609007388 */ /* 0x0001e80000000400 */
[----:B0-----:R-:W4:Y:S04]  /*f540*/  LDL.LU R6, [R1+0xe68] ;  /* 0x000e680001067983 */ /* 0x001f280000300800 */
[----:B------:R0:W-:Y:S04]  /*f550*/  STS.U16 [R9+0xd080], R5 ;  /* 0x00d0800509007388 */ /* 0x0001e80000000400 */
[----:B0-----:R-:W4:Y:S04]  /*f560*/  LDL.LU R5, [R1+0xe64] ;  /* 0x000e640001057983 */ /* 0x001f280000300800 */
[----:B------:R0:W-:Y:S04]  /*f570*/  STS.U16 [R9+0x1480], R4 ;  /* 0x0014800409007388 */ /* 0x0001e80000000400 */
[----:B0-----:R-:W4:Y:S04]  /*f580*/  LDL.LU R4, [R1+0xe60] ;  /* 0x000e600001047983 */ /* 0x001f280000300800 */
[----:B------:R0:W-:Y:S04]  /*f590*/  STS.U16 [R9+0x5480], R3 ;  /* 0x0054800309007388 */ /* 0x0001e80000000400 */
[----:B------:R1:W-:Y:S04]  /*f5a0*/  STS.U16 [R9+0x9480], R216 ;  /* 0x009480d809007388 */ /* 0x0003e80000000400 */
[----:B------:R1:W-:Y:S04]  /*f5b0*/  STS.U16 [R9+0xd480], R217 ;  /* 0x00d480d909007388 */ /* 0x0003e80000000400 */
[----:B0-----:R-:W4:Y:S04]  /*f5c0*/  LDL.LU R3, [R1+0xe5c] ;  /* 0x000e5c0001037983 */ /* 0x001f280000300800 */
[----:B-1----:R-:W4:Y:S04]  /*f5d0*/  LDL.LU R216, [R1+0xe58] ;  /* 0x000e580001d87983 */ /* 0x002f280000300800 */
[----:B------:R-:W4:Y:S04]  /*f5e0*/  LDL.LU R217, [R1+0xe54] ;  /* 0x000e540001d97983 */ /* 0x000f280000300800 */
        /* <DEDUP_REMOVED lines=14> */
[----:B0-----:R-:W4:Y:S04]  /*f6d0*/  LDL.LU R224, [R1+0xe38] ;  /* 0x000e380001e07983 */ /* 0x001f280000300800 */
[----:B-1----:R-:W4:Y:S04]  /*f6e0*/  LDL.LU R225, [R1+0xe34] ;  /* 0x000e340001e17983 */ /* 0x002f280000300800 */
[----:B------:R-:W-:Y:S04]  /*f6f0*/  STL [R1+0xa4c], R9 ;  /* 0x000a4c0901007387 */ /* 0x000fe80000100800 */
[----:B--2---:R0:W-:Y:S04]  /*f700*/  STS.U16 [R8+0x100], R226 ;  /* 0x000100e208007388 */ /* 0x0041e80000000400 */
[----:B------:R1:W-:Y:S04]  /*f710*/  STS.U16 [R8+0x4100], R227 ;  /* 0x004100e308007388 */ /* 0x0003e80000000400 */
[----:B------:R2:W-:Y:S04]  /*f720*/  STS.U16 [R8+0x8100], R228 ;  /* 0x008100e408007388 */ /* 0x0005e80000000400 */
[----:B0-----:R-:W4:Y:S04]  /*f730*/  LDL.LU R226, [R1+0xe30] ;  /* 0x000e300001e27983 */ /* 0x001f280000300800 */
[----:B-1----:R-:W4:Y:S04]  /*f740*/  LDL.LU R227, [R1+0xe2c] ;  /* 0x000e2c0001e37983 */ /* 0x002f280000300800 */
[----:B--2---:R-:W2:Y:S04]  /*f750*/  LDL.LU R228, [R1+0xe28] ;  /* 0x000e280001e47983 */ /* 0x004ea80000300800 */
[----:B------:R0:W-:Y:S04]  /*f760*/  STS.U16 [R8+0xc100], R229 ;  /* 0x00c100e508007388 */ /* 0x0001e80000000400 */
[----:B------:R1:W-:Y:S04]  /*f770*/  STS.U16 [R8+0x500], R230 ;  /* 0x000500e608007388 */ /* 0x0003e80000000400 */
[----:B------:R3:W-:Y:S04]  /*f780*/  STS.U16 [R8+0x4500], R231 ;  /* 0x004500e708007388 */ /* 0x0007e80000000400 */
[----:B0-----:R-:W2:Y:S04]  /*f790*/  LDL.LU R229, [R1+0xe24] ;  /* 0x000e240001e57983 */ /* 0x001ea80000300800 */
[----:B-1----:R-:W2:Y:S04]  /*f7a0*/  LDL.LU R230, [R1+0xe20] ;  /* 0x000e200001e67983 */ /* 0x002ea80000300800 */
[----:B---3--:R-:W2:Y:S04]  /*f7b0*/  LDL.LU R231, [R1+0xe1c] ;  /* 0x000e1c0001e77983 */ /* 0x008ea80000300800 */
        /* <DEDUP_REMOVED lines=35> */
[----:B---3--:R-:W3:Y:S04]  /*f9f0*/  LDL.LU R185, [R1+0xdd4] ;  /* 0x000dd40001b97983 */ /* 0x008ee80000300800 */
        /* <DEDUP_REMOVED lines=17> */
[----:B------:R-:W-:Y:S04]  /*fb10*/  STL [R1+0xa50], R8 ;  /* 0x000a500801007387 */ /* 0x000fe80000100800 */
        /* <DEDUP_REMOVED lines=18> */
[----:B----4-:R-:W3:Y:S04]  /*fc40*/  LDL.LU R203, [R1+0xd8c] ;  /* 0x000d8c0001cb7983 */ /* 0x010ee80000300800 */
        /* <DEDUP_REMOVED lines=29> */
[----:B----4-:R-:W4:Y:S04]  /*fe20*/  LDL.LU R154, [R1+0xd50] ;  /* 0x000d5000019a7983 */ /* 0x010f280000300800 */
        /* <DEDUP_REMOVED lines=11> */
[----:B--2---:R-:W4:Y:S04]  /*fee0*/  LDL.LU R160, [R1+0xd38] ;  /* 0x000d380001a07983 */ /* 0x004f280000300800 */
[----:B------:R0:W-:Y:S04]  /*fef0*/  STS.U16 [R7+0xdd80], R161 ;  /* 0x00dd80a107007388 */ /* 0x0001e80000000400 */
[----:B------:R1:W-:Y:S04]  /*ff00*/  STS.U16 [R6+0x200], R162 ;  /* 0x000200a206007388 */ /* 0x0003e80000000400 */
[----:B------:R2:W-:Y:S04]  /*ff10*/  STS.U16 [R6+0x4200], R163 ;  /* 0x004200a306007388 */ /* 0x0005e80000000400 */
[----:B0-----:R-:W4:Y:S04]  /*ff20*/  LDL.LU R161, [R1+0xd34] ;  /* 0x000d340001a17983 */ /* 0x001f280000300800 */
[----:B------:R-:W-:Y:S04]  /*ff30*/  STL [R1+0xa54], R7 ;  /* 0x000a540701007387 */ /* 0x000fe80000100800 */
[----:B-1----:R-:W4:Y:S04]  /*ff40*/  LDL.LU R162, [R1+0xd30] ;  /* 0x000d300001a27983 */ /* 0x002f280000300800 */
[----:B--2---:R-:W4:Y:S04]  /*ff50*/  LDL.LU R163, [R1+0xd2c] ;  /* 0x000d2c0001a37983 */ /* 0x004f280000300800 */
        /* <DEDUP_REMOVED lines=47> */
[----:B------:R-:W2:Y:S04]  /*10250*/  LDL.LU R123, [R1+0xccc] ;  /* 0x000ccc00017b7983 */ /* 0x000ea80000300800 */
[----:B------:R0:W-:Y:S04]  /*10260*/  STS.U16 [R6+0x9a00], R124 ;  /* 0x009a007c06007388 */ /* 0x0001e80000000400 */
[----:B------:R1:W-:Y:S04]  /*10270*/  STS.U16 [R6+0xda00], R125 ;  /* 0x00da007d06007388 */ /* 0x0003e80000000400 */
[----:B------:R1:W-:Y:S04]  /*10280*/  STS.U16 [R6+0x1e00], R126 ;  /* 0x001e007e06007388 */ /* 0x0003e80000000400 */
[----:B0-----:R-:W2:Y:S04]  /*10290*/  LDL.LU R124, [R1+0xcc8] ;  /* 0x000cc800017c7983 */ /* 0x001ea80000300800 */
[----:B-1----:R-:W2:Y:S04]  /*102a0*/  LDL.LU R125, [R1+0xcc4] ;  /* 0x000cc400017d7983 */ /* 0x002ea80000300800 */
[----:B------:R-:W2:Y:S04]  /*102b0*/  LDL.LU R126, [R1+0xcc0] ;  /* 0x000cc000017e7983 */ /* 0x000ea80000300800 */
[----:B------:R0:W-:Y:S04]  /*102c0*/  STS.U16 [R6+0x5e00], R127 ;  /* 0x005e007f06007388 */ /* 0x0001e80000000400 */
[----:B------:R-:W-:Y:S04]  /*102d0*/  STS.U16 [R6+0x9e00], R252 ;  /* 0x009e00fc06007388 */ /* 0x000fe80000000400 */
[----:B------:R-:W-:Y:S04]  /*102e0*/  STS.U16 [R6+0xde00], R251 ;  /* 0x00de00fb06007388 */ /* 0x000fe80000000400 */
[----:B0-----:R-:W2:Y:S04]  /*102f0*/  LDL.LU R127, [R1+0xcbc] ;  /* 0x000cbc00017f7983 */ /* 0x001ea80000300800 */
[----:B------:R-:W-:Y:S04]  /*10300*/  STL [R1+0xa58], R6 ;  /* 0x000a580601007387 */ /* 0x000fe80000100800 */
        /* <DEDUP_REMOVED lines=55> */
[----:B------:R-:W-:Y:S04]  /*10680*/  STL [R1+0xa5c], R5 ;  /* 0x000a5c0501007387 */ /* 0x000fe80000100800 */
[----:B------:R-:W-:Y:S04]  /*10690*/  STS.U16 [R5+0xda80], R64 ;  /* 0x00da804005007388 */ /* 0x000fe80000000400 */
[----:B------:R-:W-:Y:S04]  /*106a0*/  STS.U16 [R5+0x1e80], R250 ;  /* 0x001e80fa05007388 */ /* 0x000fe80000000400 */
[----:B------:R-:W-:Y:S04]  /*106b0*/  STS.U16 [R5+0x5e80], R249 ;  /* 0x005e80f905007388 */ /* 0x000fe80000000400 */
[----:B------:R-:W-:Y:S04]  /*106c0*/  STS.U16 [R5+0x9e80], R248 ;  /* 0x009e80f805007388 */ /* 0x000fe80000000400 */
[----:B------:R-:W4:Y:S04]  /*106d0*/  LDL R20, [R1+0x240] ;  /* 0x0002400001147983 */ /* 0x000f280000100800 */
[----:B0-----:R-:W4:Y:S04]  /*106e0*/  LDL R21, [R1+0x23c] ;  /* 0x00023c0001157983 */ /* 0x001f280000100800 */
[----:B------:R0:W-:Y:S04]  /*106f0*/  STS.U16 [R4+0xc300], R60 ;  /* 0x00c3003c04007388 */ /* 0x0001e80000000400 */
[----:B------:R-:W2:Y:S04]  /*10700*/  LDL.LU R2, [R1+0x230] ;  /* 0x0002300001027983 */ /* 0x000ea80000300800 */
[----:B0-----:R-:W3:Y:S04]  /*10710*/  LDL R60, [R1+0x238] ;  /* 0x00023800013c7983 */ /* 0x001ee80000100800 */
[----:B------:R0:W-:Y:S04]  /*10720*/  STS.U16 [R4+0x8300], R61 ;  /* 0x0083003d04007388 */ /* 0x0001e80000000400 */
[----:B------:R1:W-:Y:S04]  /*10730*/  STS.U16 [R4+0x700], R59 ;  /* 0x0007003b04007388 */ /* 0x0003e80000000400 */
[----:B0-----:R-:W2:Y:S04]  /*10740*/  LDL R61, [R1+0x234] ;  /* 0x00023400013d7983 */ /* 0x001ea80000100800 */
[----:B-1----:R-:W2:Y:S04]  /*10750*/  LDL R59, [R1+0x22c] ;  /* 0x00022c00013b7983 */ /* 0x002ea80000100800 */
[----:B------:R-:W-:Y:S04]  /*10760*/  STS.U16 [R4+0x300], R63 ;  /* 0x0003003f04007388 */ /* 0x000fe80000000400 */
[----:B------:R-:W-:Y:S04]  /*10770*/  STS.U16 [R4+0x4300], R62 ;  /* 0x0043003e04007388 */ /* 0x000fe80000000400 */
[----:B------:R0:W-:Y:S04]  /*10780*/  STS.U16 [R4+0x4700], R58 ;  /* 0x0047003a04007388 */ /* 0x0001e80000000400 */
[----:B------:R1:W-:Y:S04]  /*10790*/  STS.U16 [R4+0x8700], R57 ;  /* 0x0087003904007388 */ /* 0x0003e80000000400 */
[----:B------:R1:W-:Y:S01]  /*107a0*/  STS.U16 [R4+0xc700], R56 ;  /* 0x00c7003804007388 */ /* 0x0003e20000000400 */
[----:B------:R-:W-:-:S03]  /*107b0*/  PRMT R79, RZ, 0x7610, R79 ;  /* 0x00007610ff4f7816 */ /* 0x000fc6000000004f */
[----:B0-----:R-:W2:Y:S04]  /*107c0*/  LDL R58, [R1+0x21c] ;  /* 0x00021c00013a7983 */ /* 0x001ea80000100800 */
[----:B-1----:R-:W2:Y:S04]  /*107d0*/  LDL R57, [R1+0x224] ;  /* 0x0002240001397983 */ /* 0x002ea80000100800 */
[----:B------:R-:W2:Y:S04]  /*107e0*/  LDL R56, [R1+0x228] ;  /* 0x0002280001387983 */ /* 0x000ea80000100800 */
[----:B------:R-:W2:Y:S04]  /*107f0*/  LDL.LU R63, [R1+0x218] ;  /* 0x00021800013f7983 */ /* 0x000ea80000300800 */
[----:B------:R-:W2:Y:S04]  /*10800*/  LDL.LU R62, [R1+0x220] ;  /* 0x00022000013e7983 */ /* 0x000ea80000300800 */
[----:B------:R-:W2:Y:S04]  /*10810*/  LDL.LU R5, [R1+0x16c] ;  /* 0x00016c0001057983 */ /* 0x000ea80000300800 */
[----:B------:R-:W2:Y:S04]  /*10820*/  LDL.LU R6, [R1+0x164] ;  /* 0x0001640001067983 */ /* 0x000ea80000300800 */
[----:B------:R-:W2:Y:S04]  /*10830*/  LDL.LU R7, [R1+0x15c] ;  /* 0x00015c0001077983 */ /* 0x000ea80000300800 */
[----:B------:R-:W2:Y:S04]  /*10840*/  LDL.LU R8, [R1+0x154] ;  /* 0x0001540001087983 */ /* 0x000ea80000300800 */
[----:B------:R-:W2:Y:S04]  /*10850*/  LDL.LU R9, [R1+0x14c] ;  /* 0x00014c0001097983 */ /* 0x000ea80000300800 */
[----:B------:R-:W2:Y:S04]  /*10860*/  LDL.LU R10, [R1+0x144] ;  /* 0x00014400010a7983 */ /* 0x000ea80000300800 */
[----:B----4-:R3:W4:Y:S02]  /*10870*/  @!P0 LDG.E.U16 R79, desc[UR60][R20.64] ;  /* 0x0000003c144f8981 */ /* 0x010724000c1e1500 */
[----:B---3--:R-:W-:-:S02]  /*10880*/  @!P0 IMAD.MOV.U32 R20, RZ, RZ, R60 ;  /* 0x000000ffff148224 */ /* 0x008fc400078e003c */
[----:B------:R-:W3:Y:S01]  /*10890*/  LDL R60, [R1+0x214] ;  /* 0x00021400013c7983 */ /* 0x000ee20000100800 */
[----:B------:R-:W-:Y:S02]  /*108a0*/  PRMT R71, RZ, 0x7610, R71 ;  /* 0x00007610ff477816 */ /* 0x000fe40000000047 */
[----:B------:R-:W-:Y:S01]  /*108b0*/  PRMT R43, RZ, 0x7610, R43 ;  /* 0x00007610ff2b7816 */ /* 0x000fe2000000002b */
[----:B------:R-:W4:Y:S01]  /*108c0*/  LDL.LU R64, [R1+0x210] ;  /* 0x0002100001407983 */ /* 0x000f220000300800 */
[----:B--2---:R-:W-:-:S05]  /*108d0*/  @!P0 IMAD.MOV.U32 R21, RZ, RZ, R61 ;  /* 0x000000ffff158224 */ /* 0x004fca00078e003d */
[----:B------:R0:W2:Y:S01]  /*108e0*/  @!P0 LDG.E.U16 R71, desc[UR60][R20.64] ;  /* 0x0000003c14478981 */ /* 0x0000a2000c1e1500 */
[----:B------:R-:W-:Y:S01]  /*108f0*/  PRMT R48, RZ, 0x7610, R48 ;  /* 0x00007610ff307816 */ /* 0x000fe20000000030 */
[----:B0-----:R-:W-:Y:S02]  /*10900*/  @!P0 IMAD.MOV.U32 R20, RZ, RZ, R2 ;  /* 0x000000ffff148224 */ /* 0x001fe400078e0002 */
[----:B------:R-:W-:-:S05]  /*10910*/  @!P0 IMAD.MOV.U32 R21, RZ, RZ, R59 ;  /* 0x000000ffff158224 */ /* 0x000fca00078e003b */
[----:B------:R0:W2:Y:S01]  /*10920*/  @!P0 LDG.E.U16 R43, desc[UR60][R20.64] ;  /* 0x0000003c142b8981 */ /* 0x0000a2000c1e1500 */
[----:B------:R-:W-:Y:S01]  /*10930*/  PRMT R78, RZ, 0x7610, R78 ;  /* 0x00007610ff4e7816 */ /* 0x000fe2000000004e */
[----:B0-----:R-:W-:Y:S01]  /*10940*/  @!P0 IMAD.MOV.U32 R21, RZ, RZ, R57 ;  /* 0x000000ffff158224 */ /* 0x001fe200078e0039 */
[----:B------:R-:W-:Y:S01]  /*10950*/  PRMT R70, RZ, 0x7610, R70 ;  /* 0x00007610ff467816 */ /* 0x000fe20000000046 */
[----:B------:R-:W2:Y:S01]  /*10960*/  LDL R57, [R1+0x208] ;  /* 0x0002080001397983 */ /* 0x000ea20000100800 */
[----:B------:R-:W-:-:S03]  /*10970*/  @!P0 IMAD.MOV.U32 R20, RZ, RZ, R56 ;  /* 0x000000ffff148224 */ /* 0x000fc600078e0038 */
[----:B------:R-:W2:Y:S04]  /*10980*/  LDL R56, [R1+0x200] ;  /* 0x0002000001387983 */ /* 0x000ea80000100800 */
[----:B------:R0:W2:Y:S04]  /*10990*/  @!P0 LDG.E.U16 R48, desc[UR60][R20.64] ;  /* 0x0000003c14308981 */ /* 0x0000a8000c1e1500 */
[----:B------:R-:W2:Y:S04]  /*109a0*/  LDL.LU R59, [R1+0x1f4] ;  /* 0x0001f400013b7983 */ /* 0x000ea80000300800 */
[----:B------:R-:W2:Y:S01]  /*109b0*/  LDL R61, [R1+0x1f0] ;  /* 0x0001f000013d7983 */ /* 0x000ea20000100800 */
[----:B0-----:R-:W-:-:S02]  /*109c0*/  @!P0 IMAD.MOV.U32 R20, RZ, RZ, R62 ;  /* 0x000000ffff148224 */ /* 0x001fc400078e003e */
[----:B------:R-:W-:Y:S02]  /*109d0*/  @!P0 IMAD.MOV.U32 R21, RZ, RZ, R58 ;  /* 0x000000ffff158224 */ /* 0x000fe400078e003a */
[----:B------:R-:W2:Y:S04]  /*109e0*/  LDL R58, [R1+0x1f8] ;  /* 0x0001f800013a7983 */ /* 0x000ea80000100800 */
[----:B------:R0:W2:Y:S02]  /*109f0*/  @!P0 LDG.E.U16 R78, desc[UR60][R20.64] ;  /* 0x0000003c144e8981 */ /* 0x0000a4000c1e1500 */
[----:B0-----:R-:W-:Y:S02]  /*10a00*/  @!P0 IMAD.MOV.U32 R20, RZ, RZ, R63 ;  /* 0x000000ffff148224 */ /* 0x001fe400078e003f */
[----:B---3--:R-:W-:-:S02]  /*10a10*/  @!P0 IMAD.MOV.U32 R21, RZ, RZ, R60 ;  /* 0x000000ffff158224 */ /* 0x008fc400078e003c */
[----:B------:R-:W3:Y:S04]  /*10a20*/  LDL.LU R60, [R1+0x1ec] ;  /* 0x0001ec00013c7983 */ /* 0x000ee80000300800 */
[----:B------:R4:W3:Y:S04]  /*10a30*/  @!P0 LDG.E.U16 R70, desc[UR60][R20.64] ;  /* 0x0000003c14468981 */ /* 0x0008e8000c1e1500 */
[----:B------:R-:W2:Y:S01]  /*10a40*/  LDL R21, [R1+0x20c] ;  /* 0x00020c0001157983 */ /* 0x000ea20000100800 */
[----:B------:R-:W-:Y:S01]  /*10a50*/  PRMT R44, RZ, 0x7610, R44 ;  /* 0x00007610ff2c7816 */ /* 0x000fe2000000002c */
[----:B----4-:R-:W-:Y:S01]  /*10a60*/  @!P0 IMAD.MOV.U32 R20, RZ, RZ, R64 ;  /* 0x000000ffff148224 */ /* 0x010fe200078e0040 */
[----:B------:R-:W-:-:S04]  /*10a70*/  PRMT R49, RZ, 0x7610, R49 ;  /* 0x00007610ff317816 */ /* 0x000fc80000000031 */
[----:B--2---:R0:W2:Y:S04]  /*10a80*/  @!P0 LDG.E.U16 R44, desc[UR60][R20.64] ;  /* 0x0000003c142c8981 */ /* 0x0040a8000c1e1500 */
[----:B------:R-:W4:Y:S01]  /*10a90*/  LDL R21, [R1+0x204] ;  /* 0x0002040001157983 */ /* 0x000f220000100800 */
[----:B0-----:R-:W-:Y:S01]  /*10aa0*/  @!P0 IMAD.MOV.U32 R20, RZ, RZ, R57 ;  /* 0x000000ffff148224 */ /* 0x001fe200078e0039 */
[----:B------:R-:W-:Y:S02]  /*10ab0*/  PRMT R77, RZ, 0x7610, R77 ;  /* 0x00007610ff4d7816 */ /* 0x000fe4000000004d */
[----:B------:R-:W-:Y:S01]  /*10ac0*/  PRMT R69, RZ, 0x7610, R69 ;  /* 0x00007610ff457816 */ /* 0x000fe20000000045 */
[----:B------:R-:W2:Y:S04]  /*10ad0*/  LDL R57, [R1+0x1e0] ;  /* 0x0001e00001397983 */ /* 0x000ea80000100800 */
[----:B----4-:R0:W4:Y:S04]  /*10ae0*/  @!P0 LDG.E.U16 R49, desc[UR60][R20.64] ;  /* 0x0000003c14318981 */ /* 0x010128000c1e1500 */
[----:B------:R-:W3:Y:S01]  /*10af0*/  LDL R21, [R1+0x1fc] ;  /* 0x0001fc0001157983 */ /* 0x000ee20000100800 */
[----:B0-----:R-:W-:Y:S01]  /*10b00*/  @!P0 IMAD.MOV.U32 R20, RZ, RZ, R56 ;  /* 0x000000ffff148224 */ /* 0x001fe200078e0038 */
[----:B------:R-:W-:-:S02]  /*10b10*/  PRMT R45, RZ, 0x7610, R45 ;  /* 0x00007610ff2d7816 */ /* 0x000fc4000000002d */
[----:B------:R-:W4:Y:S04]  /*10b20*/  LDL R56, [R1+0x1d8] ;  /* 0x0001d80001387983 */ /* 0x000f280000100800 */
[----:B---3--:R0:W3:Y:S02]  /*10b30*/  @!P0 LDG.E.U16 R77, desc[UR60][R20.64] ;  /* 0x0000003c144d8981 */ /* 0x0080e4000c1e1500 */
[----:B0-----:R-:W-:Y:S02]  /*10b40*/  @!P0 IMAD.MOV.U32 R20, RZ, RZ, R58 ;  /* 0x000000ffff148224 */ /* 0x001fe400078e003a */
[----:B------:R-:W-:Y:S01]  /*10b50*/  @!P0 IMAD.MOV.U32 R21, RZ, RZ, R59 ;  /* 0x000000ffff158224 */ /* 0x000fe200078e003b */
[----:B------:R-:W3:Y:S04]  /*10b60*/  LDL.LU R58, [R1+0x1c8] ;  /* 0x0001c800013a7983 */ /* 0x000ee80000300800 */
[----:B------:R0:W3:Y:S02]  /*10b70*/  @!P0 LDG.E.U16 R69, desc[UR60][R20.64] ;  /* 0x0000003c14458981 */ /* 0x0000e4000c1e1500 */
[----:B0-----:R-:W-:-:S02]  /*10b80*/  @!P0 IMAD.MOV.U32 R20, RZ, RZ, R61 ;  /* 0x000000ffff148224 */ /* 0x001fc400078e003d */
[----:B------:R-:W-:Y:S01]  /*10b90*/  @!P0 IMAD.MOV.U32 R21, RZ, RZ, R60 ;  /* 0x000000ffff158224 */ /* 0x000fe200078e003c */
[----:B------:R-:W3:Y:S04]  /*10ba0*/  LDL.LU R61, [R1+0x1c0] ;  /* 0x0001c000013d7983 */ /* 0x000ee80000300800 */
[----:B------:R0:W3:Y:S04]  /*10bb0*/  @!P0 LDG.E.U16 R45, desc[UR60][R20.64] ;  /* 0x0000003c142d8981 */ /* 0x0000e8000c1e1500 */
[----:B------:R-:W0:Y:S04]  /*10bc0*/  LDL R20, [R1+0x1e4] ;  /* 0x0001e40001147983 */ /* 0x000e280000100800 */
[----:B------:R-:W0:Y:S01]  /*10bd0*/  LDL R21, [R1+0x1e8] ;  /* 0x0001e80001157983 */ /* 0x000e220000100800 */
[----:B------:R-:W-:-:S02]  /*10be0*/  PRMT R50, RZ, 0x7610, R50 ;  /* 0x00007610ff327816 */ /* 0x000fc40000000032 */
[----:B0-----:R-:W-:-:S04]  /*10bf0*/  @!P0 LOP3.LUT R21, R21, R20, RZ, 0x3c, !PT ;  /* 0x0000001415158212 */ /* 0x001fc800078e3cff */
[----:B------:R-:W-:-:S04]  /*10c00*/  @!P0 LOP3.LUT R20, R21, R20, RZ, 0x3c, !PT ;  /* 0x0000001415148212 */ /* 0x000fc800078e3cff */
[----:B------:R-:W-:-:S05]  /*10c10*/  @!P0 LOP3.LUT R21, R21, R20, RZ, 0x3c, !PT ;  /* 0x0000001415158212 */ /* 0x000fca00078e3cff */
[----:B------:R2:W3:Y:S04]  /*10c20*/  @!P0 LDG.E.U16 R50, desc[UR60][R20.64] ;  /* 0x0000003c14328981 */ /* 0x0004e8000c1e1500 */
[----:B------:R-:W4:Y:S01]  /*10c30*/  LDL R21, [R1+0x1dc] ;  /* 0x0001dc0001157983 */ /* 0x000f220000100800 */
[----:B------:R-:W-:Y:S01]  /*10c40*/  PRMT R76, RZ, 0x7610, R76 ;  /* 0x00007610ff4c7816 */ /* 0x000fe2000000004c */
[----:B--2---:R-:W-:Y:S01]  /*10c50*/  @!P0 IMAD.MOV.U32 R20, RZ, RZ, R57 ;  /* 0x000000ffff148224 */ /* 0x004fe200078e0039 */
[----:B------:R-:W-:Y:S01]  /*10c60*/  PRMT R68, RZ, 0x7610, R68 ;  /* 0x00007610ff447816 */ /* 0x000fe20000000044 */
[----:B------:R-:W2:Y:S04]  /*10c70*/  LDL R57, [R1+0x1b0] ;  /* 0x0001b00001397983 */ /* 0x000ea80000100800 */
[----:B----4-:R0:W4:Y:S04]  /*10c80*/  @!P0 LDG.E.U16 R76, desc[UR60][R20.64] ;  /* 0x0000003c144c8981 */ /* 0x010128000c1e1500 */
[----:B------:R-:W3:Y:S01]  /*10c90*/  LDL R21, [R1+0x1d4] ;  /* 0x0001d40001157983 */ /* 0x000ee20000100800 */
[----:B0-----:R-:W-:Y:S01]  /*10ca0*/  @!P0 IMAD.MOV.U32 R20, RZ, RZ, R56 ;  /* 0x000000ffff148224 */ /* 0x001fe200078e0038 */
[----:B------:R-:W-:-:S02]  /*10cb0*/  PRMT R46, RZ, 0x7610, R46 ;  /* 0x00007610ff2e7816 */ /* 0x000fc4000000002e */
[----:B------:R-:W-:Y:S01]  /*10cc0*/  PRMT R51, RZ, 0x7610, R51 ;  /* 0x00007610ff337816 */ /* 0x000fe20000000033 */
[----:B------:R-:W4:Y:S04]  /*10cd0*/  LDL R56, [R1+0x1a8] ;  /* 0x0001a80001387983 */ /* 0x000f280000100800 */
[----:B---3--:R0:W3:Y:S04]  /*10ce0*/  @!P0 LDG.E.U16 R68, desc[UR60][R20.64] ;  /* 0x0000003c14448981 */ /* 0x0080e8000c1e1500 */
[----:B------:R-:W0:Y:S04]  /*10cf0*/  LDL R20, [R1+0x1cc] ;  /* 0x0001cc0001147983 */ /* 0x000e280000100800 */
[----:B------:R-:W0:Y:S02]  /*10d00*/  LDL R21, [R1+0x1d0] ;  /* 0x0001d00001157983 */ /* 0x000e240000100800 */
[----:B0-----:R-:W-:-:S04]  /*10d10*/  @!P0 LOP3.LUT R21, R21, R20, RZ, 0x3c, !PT ;  /* 0x0000001415158212 */ /* 0x001fc800078e3cff */
[----:B------:R-:W-:-:S04]  /*10d20*/  @!P0 LOP3.LUT R20, R21, R20, RZ, 0x3c, !PT ;  /* 0x0000001415148212 */ /* 0x000fc800078e3cff */
[----:B------:R-:W-:-:S05]  /*10d30*/  @!P0 LOP3.LUT R21, R21, R20, RZ, 0x3c, !PT ;  /* 0x0000001415158212 */ /* 0x000fca00078e3cff */
[----:B------:R0:W3:Y:S04]  /*10d40*/  @!P0 LDG.E.U16 R46, desc[UR60][R20.64] ;  /* 0x0000003c142e8981 */ /* 0x0000e8000c1e1500 */
[----:B------:R-:W2:Y:S01]  /*10d50*/  LDL R21, [R1+0x1c4] ;  /* 0x0001c40001157983 */ /* 0x000ea20000100800 */
[----:B0-----:R-:W-:Y:S01]  /*10d60*/  @!P0 IMAD.MOV.U32 R20, RZ, RZ, R58 ;  /* 0x000000ffff148224 */ /* 0x001fe200078e003a */
[----:B------:R-:W-:-:S04]  /*10d70*/  PRMT R75, RZ, 0x7610, R75 ;  /* 0x00007610ff4b7816 */ /* 0x000fc8000000004b */
[----:B--2---:R0:W2:Y:S04]  /*10d80*/  @!P0 LDG.E.U16 R51, desc[UR60][R20.64] ;  /* 0x0000003c14338981 */ /* 0x0040a8000c1e1500 */
[----:B------:R-:W4:Y:S01]  /*10d90*/  LDL R21, [R1+0x1bc] ;  /* 0x0001bc0001157983 */ /* 0x000f220000100800 */
[----:B0-----:R-:W-:-:S05]  /*10da0*/  @!P0 IMAD.MOV.U32 R20, RZ, RZ, R61 ;  /* 0x000000ffff148224 */ /* 0x001fca00078e003d */
[----:B----4-:R0:W4:Y:S04]  /*10db0*/  @!P0 LDG.E.U16 R75, desc[UR60][R20.64] ;  /* 0x0000003c144b8981 */ /* 0x010128000c1e1500 */
[----:B------:R-:W0:Y:S04]  /*10dc0*/  LDL R20, [R1+0x1b4] ;  /* 0x0001b40001147983 */ /* 0x000e280000100800 */
[----:B------:R-:W0:Y:S01]  /*10dd0*/  LDL R21, [R1+0x1b8] ;  /* 0x0001b80001157983 */ /* 0x000e220000100800 */
[----:B------:R-:W-:Y:S02]  /*10de0*/  PRMT R67, RZ, 0x7610, R67 ;  /* 0x00007610ff437816 */ /* 0x000fe40000000043 */
[----:B0-----:R-:W-:-:S04]  /*10df0*/  @!P0 LOP3.LUT R21, R21, R20, RZ, 0x3c, !PT ;  /* 0x0000001415158212 */ /* 0x001fc800078e3cff */
[----:B------:R-:W-:-:S04]  /*10e00*/  @!P0 LOP3.LUT R20, R21, R20, RZ, 0x3c, !PT ;  /* 0x0000001415148212 */ /* 0x000fc800078e3cff */
[----:B------:R-:W-:-:S05]  /*10e10*/  @!P0 LOP3.LUT R21, R21, R20, RZ, 0x3c, !PT ;  /* 0x0000001415158212 */ /* 0x000fca00078e3cff */
[----:B------:R0:W2:Y:S04]  /*10e20*/  @!P0 LDG.E.U16 R67, desc[UR60][R20.64] ;  /* 0x0000003c14438981 */ /* 0x0000a8000c1e1500 */
[----:B------:R-:W3:Y:S01]  /*10e30*/  LDL R21, [R1+0x1ac] ;  /* 0x0001ac0001157983 */ /* 0x000ee20000100800 */
[----:B------:R-:W-:Y:S01]  /*10e40*/  PRMT R47, RZ, 0x7610, R47 ;  /* 0x00007610ff2f7816 */ /* 0x000fe2000000002f */
[----:B0-----:R-:W-:Y:S01]  /*10e50*/  @!P0 IMAD.MOV.U32 R20, RZ, RZ, R57 ;  /* 0x000000ffff148224 */ /* 0x001fe200078e0039 */
[----:B------:R-:W-:Y:S01]  /*10e60*/  PRMT R52, RZ, 0x7610, R52 ;  /* 0x00007610ff347816 */ /* 0x000fe20000000034 */
[----:B------:R-:W4:Y:S04]  /*10e70*/  LDL R57, [R1+0x198] ;  /* 0x0001980001397983 */ /* 0x000f280000100800 */
[----:B---3--:R0:W3:Y:S04]  /*10e80*/  @!P0 LDG.E.U16 R47, desc[UR60][R20.64] ;  /* 0x0000003c142f8981 */ /* 0x0080e8000c1e1500 */
[----:B------:R-:W2:Y:S01]  /*10e90*/  LDL R21, [R1+0x1a4] ;  /* 0x0001a40001157983 */ /* 0x000ea20000100800 */
[----:B0-----:R-:W-:-:S03]  /*10ea0*/  @!P0 IMAD.MOV.U32 R20, RZ, RZ, R56 ;  /* 0x000000ffff148224 */ /* 0x001fc600078e0038 */
[----:B------:R-:W3:Y:S04]  /*10eb0*/  LDL.LU R56, [R1+0x174] ;  /* 0x0001740001387983 */ /* 0x000ee80000300800 */
[----:B--2---:R0:W2:Y:S04]  /*10ec0*/  @!P0 LDG.E.U16 R52, desc[UR60][R20.64] ;  /* 0x0000003c14348981 */ /* 0x0040a8000c1e1500 */
[----:B------:R-:W0:Y:S04]  /*10ed0*/  LDL R20, [R1+0x19c] ;  /* 0x00019c0001147983 */ /* 0x000e280000100800 */
[----:B------:R-:W0:Y:S01]  /*10ee0*/  LDL R21, [R1+0x1a0] ;  /* 0x0001a00001157983 */ /* 0x000e220000100800 */
[----:B------:R-:W-:-:S02]  /*10ef0*/  PRMT R74, RZ, 0x7610, R74 ;  /* 0x00007610ff4a7816 */ /* 0x000fc4000000004a */
[----:B0-----:R-:W-:-:S04]  /*10f00*/  @!P0 LOP3.LUT R21, R21, R20, RZ, 0x3c, !PT ;  /* 0x0000001415158212 */ /* 0x001fc800078e3cff */
[----:B------:R-:W-:-:S04]  /*10f10*/  @!P0 LOP3.LUT R20, R21, R20, RZ, 0x3c, !PT ;  /* 0x0000001415148212 */ /* 0x000fc800078e3cff */
[----:B------:R-:W-:-:S05]  /*10f20*/  @!P0 LOP3.LUT R21, R21, R20, RZ, 0x3c, !PT ;  /* 0x0000001415158212 */ /* 0x000fca00078e3cff */
[----:B------:R0:W2:Y:S04]  /*10f30*/  @!P0 LDG.E.U16 R74, desc[UR60][R20.64] ;  /* 0x0000003c144a8981 */ /* 0x0000a8000c1e1500 */
[----:B------:R-:W0:Y:S04]  /*10f40*/  LDL R20, [R1+0x17c] ;  /* 0x00017c0001147983 */ /* 0x000e280000100800 */
[----:B------:R-:W0:Y:S01]  /*10f50*/  LDL R21, [R1+0x180] ;  /* 0x0001800001157983 */ /* 0x000e220000100800 */
[----:B------:R-:W-:Y:S02]  /*10f60*/  PRMT R73, RZ, 0x7610, R73 ;  /* 0x00007610ff497816 */ /* 0x000fe40000000049 */
[----:B0-----:R-:W-:-:S04]  /*10f70*/  @!P0 LOP3.LUT R21, R21, R20, RZ, 0x3c, !PT ;  /* 0x0000001415158212 */ /* 0x001fc800078e3cff */
[----:B------:R-:W-:-:S04]  /*10f80*/  @!P0 LOP3.LUT R20, R21, R20, RZ, 0x3c, !PT ;  /* 0x0000001415148212 */ /* 0x000fc800078e3cff */
[----:B------:R-:W-:-:S05]  /*10f90*/  @!P0 LOP3.LUT R21, R21, R20, RZ, 0x3c, !PT ;  /* 0x0000001415158212 */ /* 0x000fca00078e3cff */
[----:B------:R0:W2:Y:S04]  /*10fa0*/  @!P0 LDG.E.U16 R73, desc[UR60][R20.64] ;  /* 0x0000003c14498981 */ /* 0x0000a8000c1e1500 */
[----:B------:R-:W0:Y:S01]  /*10fb0*/  LDL R21, [R1+0x160] ;  /* 0x0001600001157983 */ /* 0x000e220000100800 */
[----:B------:R-:W-:-:S03]  /*10fc0*/  PRMT R72, RZ, 0x7610, R72 ;  /* 0x00007610ff487816 */ /* 0x000fc60000000048 */
[----:B------:R1:W-:Y:S01]  /*10fd0*/  STL [R1+0xa64], R7 ;  /* 0x000a640701007387 */ /* 0x0003e20000100800 */
[----:B0-----:R-:W-:Y:S02]  /*10fe0*/  @!P0 IMAD.MOV.U32 R20, RZ, RZ, R21 ;  /* 0x000000ffff148224 */ /* 0x001fe400078e0015 */
[----:B------:R-:W-:Y:S02]  /*10ff0*/  @!P0 IMAD.MOV.U32 R21, RZ, RZ, R7 ;  /* 0x000000ffff158224 */ /* 0x000fe400078e0007 */
[----:B-1----:R-:W2:Y:S04]  /*11000*/  LDL.LU R7, [R1+0x184] ;  /* 0x0001840001077983 */ /* 0x002ea80000300800 */
[----:B------:R4:W2:Y:S04]  /*11010*/  @!P0 LDG.E.U16 R72, desc[UR60][R20.64] ;  /* 0x0000003c14488981 */ /* 0x0008a8000c1e1500 */
[----:B------:R-:W3:Y:S01]  /*11020*/  LDL R21, [R1+0x194] ;  /* 0x0001940001157983 */ /* 0x000ee20000100800 */
[----:B------:R-:W-:Y:S01]  /*11030*/  PRMT R66, RZ, 0x7610, R66 ;  /* 0x00007610ff427816 */ /* 0x000fe20000000042 */
[----:B----4-:R-:W-:-:S02]  /*11040*/  @!P0 IMAD.MOV.U32 R20, RZ, RZ, R57 ;  /* 0x000000ffff148224 */ /* 0x010fc400078e0039 */
[----:B------:R-:W4:Y:S04]  /*11050*/  LDL.LU R57, [R1+0x150] ;  /* 0x0001500001397983 */ /* 0x000f280000300800 */
[----:B---3--:R0:W3:Y:S04]  /*11060*/  @!P0 LDG.E.U16 R66, desc[UR60][R20.64] ;  /* 0x0000003c14428981 */ /* 0x0080e8000c1e1500 */
[----:B------:R-:W0:Y:S01]  /*11070*/  LDL R21, [R1+0x178] ;  /* 0x0001780001157983 */ /* 0x000e220000100800 */
[----:B------:R-:W-:Y:S01]  /*11080*/  PRMT R65, RZ, 0x7610, R65 ;  /* 0x00007610ff417816 */ /* 0x000fe20000000041 */
[----:B0-----:R-:W-:-:S02]  /*11090*/  @!P0 IMAD.MOV.U32 R20, RZ, RZ, R21 ;  /* 0x000000ffff148224 */ /* 0x001fc400078e0015 */
[----:B------:R-:W-:-:S05]  /*110a0*/  @!P0 IMAD.MOV.U32 R21, RZ, RZ, R56 ;  /* 0x000000ffff158224 */ /* 0x000fca00078e0038 */
[----:B------:R0:W3:Y:S04]  /*110b0*/  @!P0 LDG.E.U16 R65, desc[UR60][R20.64] ;  /* 0x0000003c14418981 */ /* 0x0000e8000c1e1500 */
[----:B------:R-:W0:Y:S01]  /*110c0*/  LDL R21, [R1+0x158] ;  /* 0x0001580001157983 */ /* 0x000e220000100800 */
[----:B------:R-:W-:-:S03]  /*110d0*/  PRMT R252, RZ, 0x7610, R252 ;  /* 0x00007610fffc7816 */ /* 0x000fc600000000fc */
[----:B------:R1:W-:Y:S01]  /*110e0*/  STL [R1+0xa68], R8 ;  /* 0x000a680801007387 */ /* 0x0003e20000100800 */
[----:B0-----:R-:W-:Y:S02]  /*110f0*/  @!P0 IMAD.MOV.U32 R20, RZ, RZ, R21 ;  /* 0x000000ffff148224 */ /* 0x001fe400078e0015 */
[----:B------:R-:W-:Y:S01]  /*11100*/  @!P0 IMAD.MOV.U32 R21, RZ, RZ, R8 ;  /* 0x000000ffff158224 */ /* 0x000fe200078e0008 */
[----:B------:R-:W-:Y:S01]  /*11110*/  PRMT R251, RZ, 0x7610, R251 ;  /* 0x00007610fffb7816 */ /* 0x000fe200000000fb */
[----:B-1----:R-:W3:Y:S04]  /*11120*/  LDL R8, [R1+0x188] ;  /* 0x0001880001087983 */ /* 0x002ee80000100800 */
[----:B------:R0:W3:Y:S04]  /*11130*/  @!P0 LDG.E.U16 R252, desc[UR60][R20.64] ;  /* 0x0000003c14fc8981 */ /* 0x0000e8000c1e1500 */
[----:B------:R-:W0:Y:S04]  /*11140*/  LDL R20, [R1+0x18c] ;  /* 0x00018c0001147983 */ /* 0x000e280000100800 */
[----:B------:R-:W0:Y:S02]  /*11150*/  LDL R21, [R1+0x190] ;  /* 0x0001900001157983 */ /* 0x000e240000100800 */
[----:B0-----:R-:W-:-:S04]  /*11160*/  @!P0 LOP3.LUT R21, R21, R20, RZ, 0x3c, !PT ;  /* 0x0000001415158212 */ /* 0x001fc800078e3cff */
[----:B------:R-:W-:-:S04]  /*11170*/  @!P0 LOP3.LUT R20, R21, R20, RZ, 0x3c, !PT ;  /* 0x0000001415148212 */ /* 0x000fc800078e3cff */
[----:B------:R-:W-:-:S05]  /*11180*/  @!P0 LOP3.LUT R21, R21, R20, RZ, 0x3c, !PT ;  /* 0x0000001415158212 */ /* 0x000fca00078e3cff */
[----:B------:R0:W3:Y:S04]  /*11190*/  @!P0 LDG.E.U16 R251, desc[UR60][R20.64] ;  /* 0x0000003c14fb8981 */ /* 0x0000e8000c1e1500 */
[----:B------:R-:W0:Y:S01]  /*111a0*/  LDL R21, [R1+0x170] ;  /* 0x0001700001157983 */ /* 0x000e220000100800 */
[----:B------:R-:W-:Y:S02]  /*111b0*/  PRMT R250, RZ, 0x7610, R250 ;  /* 0x00007610fffa7816 */ /* 0x000fe400000000fa */
[----:B------:R-:W-:Y:S01]  /*111c0*/  PRMT R249, RZ, 0x7610, R249 ;  /* 0x00007610fff97816 */ /* 0x000fe200000000f9 */
[----:B------:R-:W-:Y:S04]  /*111d0*/  STL [R1+0xa6c], R5 ;  /* 0x000a6c0501007387 */ /* 0x000fe80000100800 */
[----:B------:R1:W-:Y:S01]  /*111e0*/  STL [R1+0xa60], R9 ;  /* 0x000a600901007387 */ /* 0x0003e20000100800 */
[----:B0-----:R-:W-:-:S02]  /*111f0*/  @!P0 IMAD.MOV.U32 R20, RZ, RZ, R21 ;  /* 0x000000ffff148224 */ /* 0x001fc400078e0015 */
[----:B------:R-:W-:-:S05]  /*11200*/  @!P0 IMAD.MOV.U32 R21, RZ, RZ, R5 ;  /* 0x000000ffff158224 */ /* 0x000fca00078e0005 */
[----:B------:R4:W3:Y:S02]  /*11210*/  @!P0 LDG.E.U16 R250, desc[UR60][R20.64] ;  /* 0x0000003c14fa8981 */ /* 0x0008e4000c1e1500 */
[----:B----4-:R-:W-:Y:S02]  /*11220*/  @!P0 IMAD.MOV.U32 R20, RZ, RZ, R57 ;  /* 0x000000ffff148224 */ /* 0x010fe400078e0039 */
[----:B------:R-:W-:Y:S02]  /*11230*/  @!P0 IMAD.MOV.U32 R21, RZ, RZ, R9 ;  /* 0x000000ffff158224 */ /* 0x000fe400078e0009 */
[----:B-1----:R-:W4:Y:S04]  /*11240*/  LDL.LU R9, [R1+0x148] ;  /* 0x0001480001097983 */ /* 0x002f280000300800 */
[----:B------:R0:W3:Y:S04]  /*11250*/  @!P0 LDG.E.U16 R249, desc[UR60][R20.64] ;  /* 0x0000003c14f98981 */ /* 0x0000e8000c1e1500 */
[----:B--2---:R1:W-:Y:S01]  /*11260*/  STL [R1+0xa70], R7 ;  /* 0x000a700701007387 */ /* 0x0043e20000100800 */
[----:B0-----:R-:W-:-:S03]  /*11270*/  @!P0 IMAD.MOV.U32 R21, RZ, RZ, R7 ;  /* 0x000000ffff158224 */ /* 0x001fc600078e0007 */
[----:B-1----:R-:W2:Y:S04]  /*11280*/  LDL.LU R7, [R1+0x168] ;  /* 0x0001680001077983 */ /* 0x002ea80000300800 */
[----:B------:R0:W-:Y:S04]  /*11290*/  STS.U16 [R4+0xb00], R91 ;  /* 0x000b005b04007388 */ /* 0x0001e80000000400 */
        /* <DEDUP_REMOVED lines=40> */
[----:B------:R-:W-:Y:S04]  /*11520*/  STS.U16 [R3+0x5380], R36 ;  /* 0x0053802403007388 */ /* 0x000fe80000000400 */
        /* <DEDUP_REMOVED lines=14> */
[----:B--2---:R-:W-:Y:S04]  /*11610*/  STL [R1+0xa78], R7 ;  /* 0x000a780701007387 */ /* 0x004fe80000100800 */
[----:B------:R-:W-:Y:S04]  /*11620*/  STL [R1+0xa74], R6 ;  /* 0x000a740601007387 */ /* 0x000fe80000100800 */
[----:B----4-:R-:W-:Y:S04]  /*11630*/  STL [R1+0xa80], R9 ;  /* 0x000a800901007387 */ /* 0x010fe80000100800 */
[----:B------:R-:W-:Y:S04]  /*11640*/  STL [R1+0xa7c], R10 ;  /* 0x000a7c0a01007387 */ /* 0x000fe80000100800 */
[----:B0-----:R-:W2:Y:S04]  /*11650*/  LDL.LU R91, [R1+0xc4c] ;  /* 0x000c4c00015b7983 */ /* 0x001ea80000300800 */
[----:B-1----:R-:W2:Y:S04]  /*11660*/  LDL.LU R92, [R1+0xc48] ;  /* 0x000c4800015c7983 */ /* 0x002ea80000300800 */
        /* <DEDUP_REMOVED lines=22> */
[----:B------:R0:W-:Y:S04]  /*117d0*/  STL [R1+0xa84], R4 ;  /* 0x000a840401007387 */ /* 0x0001e80000100800 */
[----:B------:R-:W2:Y:S04]  /*117e0*/  LDL.LU R115, [R1+0xbec] ;  /* 0x000bec0001737983 */ /* 0x000ea80000300800 */
[----:B------:R-:W2:Y:S04]  /*117f0*/  LDL.LU R116, [R1+0xbe8] ;  /* 0x000be80001747983 */ /* 0x000ea80000300800 */
[----:B------:R-:W2:Y:S04]  /*11800*/  LDL.LU R117, [R1+0xbe4] ;  /* 0x000be40001757983 */ /* 0x000ea80000300800 */
[----:B------:R-:W2:Y:S04]  /*11810*/  LDL.LU R118, [R1+0xbe0] ;  /* 0x000be00001767983 */ /* 0x000ea80000300800 */
[----:B------:R-:W2:Y:S04]  /*11820*/  LDL.LU R119, [R1+0xbdc] ;  /* 0x000bdc0001777983 */ /* 0x000ea80000300800 */
[----:B------:R-:W4:Y:S04]  /*11830*/  LDL.LU R24, [R1+0xbd8] ;  /* 0x000bd80001187983 */ /* 0x000f280000300800 */
[----:B------:R-:W4:Y:S04]  /*11840*/  LDL.LU R25, [R1+0xbd4] ;  /* 0x000bd40001197983 */ /* 0x000f280000300800 */
[----:B------:R-:W4:Y:S04]  /*11850*/  LDL.LU R26, [R1+0xbd0] ;  /* 0x000bd000011a7983 */ /* 0x000f280000300800 */
[----:B------:R-:W4:Y:S04]  /*11860*/  LDL.LU R27, [R1+0xbcc] ;  /* 0x000bcc00011b7983 */ /* 0x000f280000300800 */
[----:B------:R-:W4:Y:S04]  /*11870*/  LDL.LU R28, [R1+0xbc8] ;  /* 0x000bc800011c7983 */ /* 0x000f280000300800 */
[----:B------:R-:W4:Y:S04]  /*11880*/  LDL.LU R29, [R1+0xbc4] ;  /* 0x000bc400011d7983 */ /* 0x000f280000300800 */
[----:B---3--:R-:W4:Y:S04]  /*11890*/  LDL.LU R30, [R1+0xbc0] ;  /* 0x000bc000011e7983 */ /* 0x008f280000300800 */
[----:B------:R-:W4:Y:S04]  /*118a0*/  LDL.LU R31, [R1+0xbbc] ;  /* 0x000bbc00011f7983 */ /* 0x000f280000300800 */
[----:B------:R-:W4:Y:S04]  /*118b0*/  LDL.LU R32, [R1+0xbb8] ;  /* 0x000bb80001207983 */ /* 0x000f280000300800 */
[----:B------:R-:W4:Y:S04]  /*118c0*/  LDL.LU R33, [R1+0xbb4] ;  /* 0x000bb40001217983 */ /* 0x000f280000300800 */
[----:B------:R-:W4:Y:S04]  /*118d0*/  LDL.LU R34, [R1+0xbb0] ;  /* 0x000bb00001227983 */ /* 0x000f280000300800 */
[----:B------:R-:W4:Y:S04]  /*118e0*/  LDL.LU R35, [R1+0xbac] ;  /* 0x000bac0001237983 */ /* 0x000f280000300800 */
[----:B------:R-:W3:Y:S04]  /*118f0*/  LDL R5, [R1+0x8c] ;  /* 0x00008c0001057983 */ /* 0x000ee80000100800 */
[----:B0-----:R-:W2:Y:S04]  /*11900*/  LDL R4, [R1+0x88] ;  /* 0x0000880001047983 */ /* 0x001ea80000100800 */
[----:B------:R-:W4:Y:S04]  /*11910*/  LDL.LU R36, [R1+0xba8] ;  /* 0x000ba80001247983 */ /* 0x000f280000300800 */
[----:B------:R-:W4:Y:S04]  /*11920*/  LDL.LU R37, [R1+0xba4] ;  /* 0x000ba40001257983 */ /* 0x000f280000300800 */
[----:B------:R-:W4:Y:S04]  /*11930*/  LDL.LU R38, [R1+0xba0] ;  /* 0x000ba00001267983 */ /* 0x000f280000300800 */
[----:B------:R-:W4:Y:S04]  /*11940*/  LDL.LU R39, [R1+0xb9c] ;  /* 0x000b9c0001277983 */ /* 0x000f280000300800 */
[----:B------:R-:W4:Y:S04]  /*11950*/  LDL.LU R40, [R1+0xb98] ;  /* 0x000b980001287983 */ /* 0x000f280000300800 */
[----:B------:R-:W4:Y:S04]  /*11960*/  LDL.LU R41, [R1+0xb94] ;  /* 0x000b940001297983 */ /* 0x000f280000300800 */
[----:B------:R-:W4:Y:S04]  /*11970*/  LDL.LU R42, [R1+0xb90] ;  /* 0x000b9000012a7983 */ /* 0x000f280000300800 */
[----:B------:R0:W-:Y:S04]  /*11980*/  STL [R1+0xa88], R3 ;  /* 0x000a880301007387 */ /* 0x0001e80000100800 */
[----:B0-----:R-:W4:Y:S01]  /*11990*/  LDL R3, [R1+0x84] ;  /* 0x0000840001037983 */ /* 0x001f220000100800 */
[----:B------:R-:W-:Y:S01]  /*119a0*/  PRMT R248, RZ, 0x7610, R248 ;  /* 0x00007610fff87816 */ /* 0x000fe200000000f8 */
[----:B------:R-:W-:Y:S01]  /*119b0*/  @!P0 IMAD.MOV.U32 R20, RZ, RZ, R8 ;  /* 0x000000ffff148224 */ /* 0x000fe200078e0008 */
[----:B------:R-:W-:-:S04]  /*119c0*/  PRMT R23, RZ, 0x7610, R23 ;  /* 0x00007610ff177816 */ /* 0x000fc80000000017 */
[----:B------:R0:W4:Y:S01]  /*119d0*/  @!P0 LDG.E.U16 R248, desc[UR60][R20.64] ;  /* 0x0000003c14f88981 */ /* 0x000122000c1e1500 */
[----:B------:R-:W-:Y:S01]  /*119e0*/  PRMT R22, RZ, 0x7610, R22 ;  /* 0x00007610ff167816 */ /* 0x000fe20000000016 */
[----:B0-----:R-:W-:Y:S02]  /*119f0*/  @!P0 IMAD.MOV.U32 R20, RZ, RZ, R7 ;  /* 0x000000ffff148224 */ /* 0x001fe400078e0007 */
[----:B------:R-:W-:-:S05]  /*11a00*/  @!P0 IMAD.MOV.U32 R21, RZ, RZ, R6 ;  /* 0x000000ffff158224 */ /* 0x000fca00078e0006 */
[----:B------:R0:W4:Y:S01]  /*11a10*/  @!P0 LDG.E.U16 R23, desc[UR60][R20.64] ;  /* 0x0000003c14178981 */ /* 0x000122000c1e1500 */
[----:B------:R-:W-:Y:S02]  /*11a20*/  IMAD.MOV.U32 R6, RZ, RZ, R56 ;  /* 0x000000ffff067224 */ /* 0x000fe400078e0038 */
[----:B------:R-:W-:Y:S02]  /*11a30*/  IMAD.MOV.U32 R8, RZ, RZ, R59 ;  /* 0x000000ffff087224 */ /* 0x000fe400078e003b */
[----:B------:R-:W-:Y:S02]  /*11a40*/  IMAD.MOV.U32 R7, RZ, RZ, R60 ;  /* 0x000000ffff077224 */ /* 0x000fe400078e003c */
[----:B0-----:R-:W-:Y:S02]  /*11a50*/  @!P0 IMAD.MOV.U32 R20, RZ, RZ, R9 ;  /* 0x000000ffff148224 */ /* 0x001fe400078e0009 */
[----:B------:R-:W-:Y:S02]  /*11a60*/  @!P0 IMAD.MOV.U32 R21, RZ, RZ, R10 ;  /* 0x000000ffff158224 */ /* 0x000fe400078e000a */
[----:B------:R-:W-:-:S02]  /*11a70*/  IMAD.MOV.U32 R9, RZ, RZ, R57 ;  /* 0x000000ffff097224 */ /* 0x000fc400078e0039 */
[----:B------:R-:W-:Y:S01]  /*11a80*/  IMAD.MOV.U32 R10, RZ, RZ, R58 ;  /* 0x000000ffff0a7224 */ /* 0x000fe200078e003a */
[----:B------:R-:W4:Y:S04]  /*11a90*/  LDL.LU.64 R56, [R1] ;  /* 0x0000000001387983 */ /* 0x000f280000300a00 */
[----:B------:R0:W4:Y:S04]  /*11aa0*/  @!P0 LDG.E.U16 R22, desc[UR60][R20.64] ;  /* 0x0000003c14168981 */ /* 0x000128000c1e1500 */
[----:B------:R-:W4:Y:S01]  /*11ab0*/  LDL.LU.64 R58, [R1+0x8] ;  /* 0x00000800013a7983 */ /* 0x000f220000300a00 */
[----:B0-----:R-:W-:-:S02]  /*11ac0*/  IMAD.MOV.U32 R20, RZ, RZ, R63 ;  /* 0x000000ffff147224 */ /* 0x001fc400078e003f */
[----:B------:R-:W-:Y:S01]  /*11ad0*/  IMAD.MOV.U32 R21, RZ, RZ, R62 ;  /* 0x000000ffff157224 */ /* 0x000fe200078e003e */
[----:B---3--:R-:W-:Y:S04]  /*11ae0*/  STS.U16 [R5+0x10000], R79 ;  /* 0x0100004f05007388 */ /* 0x008fe80000000400 */
[----:B------:R-:W-:Y:S04]  /*11af0*/  STS.U16 [R5+0x10400], R78 ;  /* 0x0104004e05007388 */ /* 0x000fe80000000400 */
[----:B------:R-:W-:Y:S04]  /*11b00*/  STS.U16 [R5+0x10800], R77 ;  /* 0x0108004d05007388 */ /* 0x000fe80000000400 */
[----:B------:R-:W-:Y:S04]  /*11b10*/  STS.U16 [R5+0x10c00], R76 ;  /* 0x010c004c05007388 */ /* 0x000fe80000000400 */
[----:B------:R-:W-:Y:S04]  /*11b20*/  STS.U16 [R5+0x11000], R75 ;  /* 0x0110004b05007388 */ /* 0x000fe80000000400 */
[----:B------:R-:W-:Y:S04]  /*11b30*/  STS.U16 [R5+0x11400], R74 ;  /* 0x0114004a05007388 */ /* 0x000fe80000000400 */
[----:B------:R-:W-:Y:S04]  /*11b40*/  STS.U16 [R5+0x11800], R73 ;  /* 0x0118004905007388 */ /* 0x000fe80000000400 */
[----:B------:R0:W-:Y:S04]  /*11b50*/  STS.U16 [R5+0x11c00], R72 ;  /* 0x011c004805007388 */ /* 0x0001e80000000400 */
[----:B--2---:R-:W-:Y:S04]  /*11b60*/  STS.U16 [R4+0x10100], R71 ;  /* 0x0101004704007388 */ /* 0x004fe80000000400 */
[----:B------:R-:W-:Y:S04]  /*11b70*/  STS.U16 [R4+0x10500], R70 ;  /* 0x0105004604007388 */ /* 0x000fe80000000400 */
[----:B------:R-:W-:Y:S01]  /*11b80*/  STS.U16 [R4+0x10900], R69 ;  /* 0x0109004504007388 */ /* 0x000fe20000000400 */
[----:B0-----:R-:W-:-:S03]  /*11b90*/  IMAD.MOV.U32 R5, RZ, RZ, R61 ;  /* 0x000000ffff057224 */ /* 0x001fc600078e003d */
[----:B------:R-:W-:Y:S04]  /*11ba0*/  STS.U16 [R4+0x10d00], R68 ;  /* 0x010d004404007388 */ /* 0x000fe80000000400 */
[----:B------:R-:W-:Y:S04]  /*11bb0*/  STS.U16 [R4+0x11100], R67 ;  /* 0x0111004304007388 */ /* 0x000fe80000000400 */
[----:B------:R-:W-:Y:S04]  /*11bc0*/  STS.U16 [R4+0x11500], R66 ;  /* 0x0115004204007388 */ /* 0x000fe80000000400 */
[----:B------:R-:W-:Y:S04]  /*11bd0*/  STS.U16 [R4+0x11900], R65 ;  /* 0x0119004104007388 */ /* 0x000fe80000000400 */
[----:B------:R0:W-:Y:S04]  /*11be0*/  STS.U16 [R4+0x11d00], R252 ;  /* 0x011d00fc04007388 */ /* 0x0001e80000000400 */
[----:B------:R-:W2:Y:S04]  /*11bf0*/  LDL.LU.64 R60, [R1+0x10] ;  /* 0x00001000013c7983 */ /* 0x000ea80000300a00 */
[----:B------:R-:W2:Y:S01]  /*11c00*/  LDL.LU.64 R62, [R1+0x18] ;  /* 0x00001800013e7983 */ /* 0x000ea20000300a00 */
[----:B0-----:R-:W-:-:S03]  /*11c10*/  IMAD.MOV.U32 R4, RZ, RZ, R64 ;  /* 0x000000ffff047224 */ /* 0x001fc600078e0040 */
[----:B------:R-:W2:Y:S04]  /*11c20*/  LDL.LU.64 R64, [R1+0x20] ;  /* 0x0000200001407983 */ /* 0x000ea80000300a00 */
        /* <DEDUP_REMOVED lines=11> */
[----:B----4-:R0:W-:Y:S04]  /*11ce0*/  STS.U16 [R3+0x10200], R43 ;  /* 0x0102002b03007388 */ /* 0x0101e80000000400 */
[----:B------:R1:W-:Y:S04]  /*11cf0*/  STS.U16 [R3+0x10600], R44 ;  /* 0x0106002c03007388 */ /* 0x0003e80000000400 */
[----:B0-----:R-:W3:Y:S04]  /*11d00*/  LDL.LU R43, [R1+0xb8c] ;  /* 0x000b8c00012b7983 */ /* 0x001ee80000300800 */
[----:B-1----:R-:W3:Y:S04]  /*11d10*/  LDL.LU R44, [R1+0xb88] ;  /* 0x000b8800012c7983 */ /* 0x002ee80000300800 */
[----:B------:R-:W4:Y:S04]  /*11d20*/  LDL R252, [R1+0x80] ;  /* 0x0000800001fc7983 */ /* 0x000f280000100800 */
[----:B------:R0:W-:Y:S04]  /*11d30*/  STS.U16 [R3+0x10a00], R45 ;  /* 0x010a002d03007388 */ /* 0x0001e80000000400 */
[----:B------:R-:W-:Y:S04]  /*11d40*/  STS.U16 [R3+0x10e00], R46 ;  /* 0x010e002e03007388 */ /* 0x000fe80000000400 */
[----:B------:R-:W-:Y:S04]  /*11d50*/  STS.U16 [R3+0x11200], R47 ;  /* 0x0112002f03007388 */ /* 0x000fe80000000400 */
[----:B------:R-:W-:Y:S04]  /*11d60*/  STS.U16 [R3+0x11600], R251 ;  /* 0x011600fb03007388 */ /* 0x000fe80000000400 */
[----:B------:R-:W-:Y:S04]  /*11d70*/  STS.U16 [R3+0x11a00], R250 ;  /* 0x011a00fa03007388 */ /* 0x000fe80000000400 */
[----:B------:R1:W-:Y:S01]  /*11d80*/  STS.U16 [R3+0x11e00], R249 ;  /* 0x011e00f903007388 */ /* 0x0003e20000000400 */
[----:B------:R-:W-:Y:S01]  /*11d90*/  UMOV UR17, 0x40000040 ;  /* 0x4000004000117882 */ /* 0x000fe20000000000 */
[----:B------:R-:W-:Y:S01]  /*11da0*/  UIADD3.64 UR52, UR4, 0x180, URZ ;  /* 0x0000018004347897 */ /* 0x000fe2000fffe03f */
[----:B------:R-:W-:Y:S01]  /*11db0*/  UMOV UR54, UR18 ;  /* 0x0000001200367c82 */ /* 0x000fe20008000000 */
[----:B------:R-:W-:Y:S01]  /*11dc0*/  UMOV UR55, UR19 ;  /* 0x0000001300377c82 */ /* 0x000fe20008000000 */
[----:B------:R-:W-:Y:S01]  /*11dd0*/  UIADD3.64 UR48, UR4, 0x200, URZ ;  /* 0x0000020004307897 */ /* 0x000fe2000fffe03f */
[----:B0-----:R-:W3:Y:S01]  /*11de0*/  LDL.LU R45, [R1+0xb84] ;  /* 0x000b8400012d7983 */ /* 0x001ee20000300800 */
[----:B-1----:R-:W0:Y:S01]  /*11df0*/  S2R R249, SR_CgaCtaId ;  /* 0x0000000000f97919 */ /* 0x002e220000008800 */
[----:B------:R-:W-:Y:S01]  /*11e00*/  MOV R3, 0x400 ;  /* 0x0000040000037802 */ /* 0x000fe20000000f00 */
[----:B------:R-:W-:Y:S01]  /*11e10*/  UMOV UR50, UR6 ;  /* 0x0000000600327c82 */ /* 0x000fe20008000000 */
[----:B------:R-:W-:Y:S01]  /*11e20*/  UMOV UR51, UR7 ;  /* 0x0000000700337c82 */ /* 0x000fe20008000000 */
[----:B------:R-:W3:Y:S04]  /*11e30*/  LDL.LU R46, [R1+0xb80] ;  /* 0x000b8000012e7983 */ /* 0x000ee80000300800 */
[----:B------:R-:W3:Y:S01]  /*11e40*/  LDL.LU R47, [R1+0xb7c] ;  /* 0x000b7c00012f7983 */ /* 0x000ee20000300800 */
[----:B0-----:R-:W-:-:S04]  /*11e50*/  LEA R3, R249, R3, 0x18 ;  /* 0x00000003f9037211 */ /* 0x001fc800078ec0ff */
[----:B------:R-:W-:-:S04]  /*11e60*/  SHF.R.U32.HI R3, RZ, 0x4, R3 ;  /* 0x00000004ff037819 */ /* 0x000fc80000011603 */
[----:B------:R-:W-:-:S04]  /*11e70*/  SGXT.U32 R3, R3, 0xe ;  /* 0x0000000e0303781a */ /* 0x000fc80000000000 */
[----:B------:R-:W-:Y:S01]  /*11e80*/  R2UR UR16, R3 ;  /* 0x00000000031072ca */ /* 0x000fe200000e0000 */
[----:B----4-:R0:W-:Y:S04]  /*11e90*/  STS.U16 [R252+0x10300], R48 ;  /* 0x01030030fc007388 */ /* 0x0101e80000000400 */
[----:B------:R1:W-:Y:S04]  /*11ea0*/  STS.U16 [R252+0x10700], R49 ;  /* 0x01070031fc007388 */ /* 0x0003e80000000400 */
[----:B------:R4:W-:Y:S04]  /*11eb0*/  STS.U16 [R252+0x10b00], R50 ;  /* 0x010b0032fc007388 */ /* 0x0009e80000000400 */
[----:B------:R2:W-:Y:S04]  /*11ec0*/  STS.U16 [R252+0x10f00], R51 ;  /* 0x010f0033fc007388 */ /* 0x0005e80000000400 */
[----:B------:R2:W-:Y:S04]  /*11ed0*/  STS.U16 [R252+0x11300], R52 ;  /* 0x01130034fc007388 */ /* 0x0005e80000000400 */
[----:B------:R-:W-:Y:S04]  /*11ee0*/  STS.U16 [R252+0x11700], R248 ;  /* 0x011700f8fc007388 */ /* 0x000fe80000000400 */
[----:B------:R-:W-:Y:S04]  /*11ef0*/  STS.U16 [R252+0x11b00], R23 ;  /* 0x011b0017fc007388 */ /* 0x000fe80000000400 */
[----:B------:R-:W-:Y:S01]  /*11f00*/  STS.U16 [R252+0x11f00], R22 ;  /* 0x011f0016fc007388 */ /* 0x000fe20000000400 */
[----:B------:R0:W-:Y:S06]  /*11f10*/  MEMBAR.ALL.CTA ;  /* 0x0000000000007992 */ /* 0x0001ec0000008000 */
[----:B0-----:R-:W0:Y:S04]  /*11f20*/  FENCE.VIEW.ASYNC.S ;  /* 0x00000000000073c6 */ /* 0x001e280000000000 */
[----:B------:R-:W3:Y:S04]  /*11f30*/  LDL.LU R48, [R1+0xb78] ;  /* 0x000b780001307983 */ /* 0x000ee80000300800 */
[----:B-1----:R-:W3:Y:S04]  /*11f40*/  LDL.LU R49, [R1+0xb74] ;  /* 0x000b740001317983 */ /* 0x002ee80000300800 */
[----:B----4-:R-:W3:Y:S04]  /*11f50*/  LDL.LU R50, [R1+0xb70] ;  /* 0x000b700001327983 */ /* 0x010ee80000300800 */
[----:B--2---:R-:W3:Y:S04]  /*11f60*/  LDL.LU R51, [R1+0xb6c] ;  /* 0x000b6c0001337983 */ /* 0x004ee80000300800 */
[----:B------:R-:W3:Y:S01]  /*11f70*/  LDL.LU R52, [R1+0xb68] ;  /* 0x000b680001347983 */ /* 0x000ee20000300800 */
[----:B0-----:R-:W-:Y:S06]  /*11f80*/  BAR.SYNC.DEFER_BLOCKING 0x0 ;  /* 0x0000000000007b1d */ /* 0x001fec0000010000 */
[----:B------:R-:W-:-:S06]  /*11f90*/  WARPGROUP.ARRIVE ;  /* 0x00000000000079c5 */ /* 0x000fcc0000000000 */
[----:B------:R-:W-:Y:S03]  /*11fa0*/  HGMMA.64x64x16.F32 R56, gdesc[UR16].tnspA, R56, gsb0 ;  /* 0x20e00000103879f0 */ /* 0x000fe60008000838 */
[----:B------:R-:W-:Y:S02]  /*11fb0*/  WARPGROUP.DEPBAR.LE gsb0, 0x0 ;  /* 0x00008000000079c5 */ /* 0x000fe40000010000 */
        /* <DEDUP_REMOVED lines=13> */
[----:B------:R-:W-:Y:S01]  /*12090*/  HGMMA.64x64x16.F32 R216, gdesc[UR48].tnspA, R216, gsb0 ;  /* 0x20e0000030d879f0 */ /* 0x000fe200080008d8 */
[----:B------:R-:W-:Y:S01]  /*120a0*/  UIADD3.64 UR52, UR4, 0x280, URZ ;  /* 0x0000028004347897 */ /* 0x000fe2000fffe03f */
[----:B------:R-:W-:Y:S01]  /*120b0*/  UMOV UR54, UR10 ;  /* 0x0000000a00367c82 */ /* 0x000fe20008000000 */
[----:B------:R-:W-:Y:S01]  /*120c0*/  UMOV UR55, UR11 ;  /* 0x0000000b00377c82 */ /* 0x000fe20008000000 */
        /* <DEDUP_REMOVED lines=84> */
[----:B------:R-:W-:Y:S04]  /*12610*/  STL.64 [R1], R56 ;  /* 0x0000003801007387 */ /* 0x000fe80000100a00 */
[----:B------:R-:W-:Y:S04]  /*12620*/  STL.64 [R1+0x8], R58 ;  /* 0x0000083a01007387 */ /* 0x000fe80000100a00 */
[----:B------:R-:W-:Y:S04]  /*12630*/  STL.64 [R1+0x10], R60 ;  /* 0x0000103c01007387 */ /* 0x000fe80000100a00 */
[----:B------:R-:W-:Y:S04]  /*12640*/  STL.64 [R1+0x18], R62 ;  /* 0x0000183e01007387 */ /* 0x000fe80000100a00 */
[----:B------:R-:W-:Y:S04]  /*12650*/  STL.64 [R1+0x20], R64 ;  /* 0x0000204001007387 */ /* 0x000fe80000100a00 */
[----:B------:R-:W-:Y:S04]  /*12660*/  STL.64 [R1+0x28], R66 ;  /* 0x0000284201007387 */ /* 0x000fe80000100a00 */
[----:B------:R-:W-:Y:S01]  /*12670*/  STL.64 [R1+0x30], R68 ;  /* 0x0000304401007387 */ /* 0x000fe20000100a00 */
[----:B------:R-:W-:-:S02]  /*12680*/  WARPGROUP.DEPBAR.LE gsb0, 0x0 ;  /* 0x00008000000079c5 */ /* 0x000fc40000010000 */
[----:B------:R-:W-:-:S06]  /*12690*/  WARPGROUP.ARRIVE ;  /* 0x00000000000079c5 */ /* 0x000fcc0000000000 */
[----:B------:R-:W-:Y:S01]  /*126a0*/  HGMMA.64x64x16.F32 R88, gdesc[UR52].tnspA, R88, gsb0 ;  /* 0x20e00000345879f0 */ /* 0x000fe20008000858 */
[----:B------:R-:W-:Y:S04]  /*126b0*/  STL.64 [R1+0x38], R70 ;  /* 0x0000384601007387 */ /* 0x000fe80000100a00 */
[----:B------:R-:W-:Y:S04]  /*126c0*/  STL.64 [R1+0x40], R72 ;  /* 0x0000404801007387 */ /* 0x000fe80000100a00 */
[----:B------:R-:W-:Y:S04]  /*126d0*/  STL.64 [R1+0x48], R74 ;  /* 0x0000484a01007387 */ /* 0x000fe80000100a00 */
[----:B------:R-:W-:Y:S04]  /*126e0*/  STL.64 [R1+0x50], R76 ;  /* 0x0000504c01007387 */ /* 0x000fe80000100a00 */
[----:B------:R-:W-:Y:S04]  /*126f0*/  STL.64 [R1+0x58], R78 ;  /* 0x0000584e01007387 */ /* 0x000fe80000100a00 */
[----:B------:R-:W-:Y:S04]  /*12700*/  STL.64 [R1+0x60], R80 ;  /* 0x0000605001007387 */ /* 0x000fe80000100a00 */
[----:B------:R-:W-:Y:S04]  /*12710*/  STL.64 [R1+0x68], R82 ;  /* 0x0000685201007387 */ /* 0x000fe80000100a00 */
[----:B------:R-:W-:Y:S04]  /*12720*/  STL.64 [R1+0x70], R84 ;  /* 0x0000705401007387 */ /* 0x000fe80000100a00 */
[----:B------:R0:W-:Y:S04]  /*12730*/  STL.64 [R1+0x78], R86 ;  /* 0x0000785601007387 */ /* 0x0001e80000100a00 */
[----:B0-----:R-:W2:Y:S04]  /*12740*/  LDL.LU.64 R86, [R1+0xb60] ;  /* 0x000b600001567983 */ /* 0x001ea80000300a00 */
[----:B------:R-:W2:Y:S04]  /*12750*/  LDL.LU.64 R84, [R1+0xb58] ;  /* 0x000b580001547983 */ /* 0x000ea80000300a00 */
[----:B------:R-:W2:Y:S04]  /*12760*/  LDL.LU.64 R82, [R1+0xb50] ;  /* 0x000b500001527983 */ /* 0x000ea80000300a00 */
[----:B------:R-:W2:Y:S04]  /*12770*/  LDL.LU.64 R80, [R1+0xb48] ;  /* 0x000b480001507983 */ /* 0x000ea80000300a00 */
[----:B------:R-:W2:Y:S04]  /*12780*/  LDL.LU.64 R78, [R1+0xb40] ;  /* 0x000b4000014e7983 */ /* 0x000ea80000300a00 */
[----:B------:R-:W2:Y:S04]  /*12790*/  LDL.LU.64 R76, [R1+0xb38] ;  /* 0x000b3800014c7983 */ /* 0x000ea80000300a00 */
[----:B------:R-:W2:Y:S04]  /*127a0*/  LDL.LU.64 R74, [R1+0xb30] ;  /* 0x000b3000014a7983 */ /* 0x000ea80000300a00 */
[----:B------:R-:W2:Y:S04]  /*127b0*/  LDL.LU.64 R72, [R1+0xb28] ;  /* 0x000b280001487983 */ /* 0x000ea80000300a00 */
[----:B------:R-:W2:Y:S01]  /*127c0*/  LDL.LU.64 R70, [R1+0xb20] ;  /* 0x000b200001467983 */ /* 0x000ea20000300a00 */
[----:B------:R-:W-:-:S03]  /*127d0*/  IMAD.MOV.U32 R252, RZ, RZ, R60 ;  /* 0x000000fffffc7224 */ /* 0x000fc600078e003c */
        /* <DEDUP_REMOVED lines=8> */
[----:B------:R-:W2:Y:S04]  /*12860*/  LDL.LU.64 R60, [R1+0xaf8] ;  /* 0x000af800013c7983 */ /* 0x000ea80000300a00 */
[----:B------:R-:W2:Y:S04]  /*12870*/  LDL.LU.64 R58, [R1+0xaf0] ;  /* 0x000af000013a7983 */ /* 0x000ea80000300a00 */
[----:B------:R-:W2:Y:S04]  /*12880*/  LDL.LU.64 R56, [R1+0xae8] ;  /* 0x000ae80001387983 */ /* 0x000ea80000300a00 */
[----:B------:R-:W4:Y:S04]  /*12890*/  LDL.LU R3, [R1+0xa38] ;  /* 0x000a380001037983 */ /* 0x000f280000300800 */
[----:B------:R-:W-:Y:S04]  /*128a0*/  STL [R1+0xa9c], R248 ;  /* 0x000a9cf801007387 */ /* 0x000fe80000100800 */
[----:B------:R-:W-:Y:S04]  /*128b0*/  STL [R1+0xa98], R249 ;  /* 0x000a98f901007387 */ /* 0x000fe80000100800 */
[----:B------:R-:W-:Y:S04]  /*128c0*/  STL [R1+0xa94], R250 ;  /* 0x000a94fa01007387 */ /* 0x000fe80000100800 */
[----:B------:R-:W-:Y:S04]  /*128d0*/  STL [R1+0xa90], R251 ;  /* 0x000a90fb01007387 */ /* 0x000fe80000100800 */
[----:B------:R-:W-:Y:S04]  /*128e0*/  STL [R1+0xa8c], R252 ;  /* 0x000a8cfc01007387 */ /* 0x000fe80000100800 */
[----:B------:R-:W-:Y:S01]  /*128f0*/  STL [R1+0xacc], R236 ;  /* 0x000accec01007387 */ /* 0x000fe20000100800 */
[----:B------:R-:W-:-:S03]  /*12900*/  UIADD3.64 UR56, UR4, 0xa00, URZ ;  /* 0x00000a0004387897 */ /* 0x000fc6000fffe03f */
[----:B------:R-:W-:Y:S04]  /*12910*/  STL [R1+0xac8], R237 ;  /* 0x000ac8ed01007387 */ /* 0x000fe80000100800 */
[----:B------:R0:W-:Y:S01]  /*12920*/  STL [R1+0xac4], R238 ;  /* 0x000ac4ee01007387 */ /* 0x0001e20000100800 */
[----:B------:R-:W-:-:S03]  /*12930*/  WARPGROUP.DEPBAR.LE gsb0, 0x0 ;  /* 0x00008000000079c5 */ /* 0x000fc60000010000 */
[----:B------:R-:W-:Y:S01]  /*12940*/  STL [R1+0xac0], R239 ;  /* 0x000ac0ef01007387 */ /* 0x000fe20000100800 */
[----:B------:R-:W-:-:S03]  /*12950*/  WARPGROUP.ARRIVE ;  /* 0x00000000000079c5 */ /* 0x000fc60000000000 */
[----:B------:R-:W-:Y:S04]  /*12960*/  STL [R1+0xabc], R240 ;  /* 0x000abcf001007387 */ /* 0x000fe80000100800 */
[----:B------:R-:W-:Y:S04]  /*12970*/  STL [R1+0xab8], R241 ;  /* 0x000ab8f101007387 */ /* 0x000fe80000100800 */
[----:B------:R-:W-:Y:S04]  /*12980*/  STL [R1+0xab4], R242 ;  /* 0x000ab4f201007387 */ /* 0x000fe80000100800 */
[----:B------:R-:W-:Y:S01]  /*12990*/  STL [R1+0xab0], R243 ;  /* 0x000ab0f301007387 */ /* 0x000fe20000100800 */
[----:B------:R-:W-:-:S03]  /*129a0*/  R2UR UR48, R53 ;  /* 0x00000000353072ca */ /* 0x000fc600000e0000 */
[----:B------:R-:W-:Y:S01]  /*129b0*/  STL [R1+0xaac], R244 ;  /* 0x000aacf401007387 */ /* 0x000fe20000100800 */
[----:B------:R-:W-:Y:S01]  /*129c0*/  UMOV UR58, UR6 ;  /* 0x00000006003a7c82 */ /* 0x000fe20008000000 */
[----:B------:R-:W-:Y:S02]  /*129d0*/  UMOV UR59, UR7 ;  /* 0x00000007003b7c82 */ /* 0x000fe40008000000 */
[----:B------:R-:W-:Y:S01]  /*129e0*/  STL [R1+0xaa8], R245 ;  /* 0x000aa8f501007387 */ /* 0x000fe20000100800 */
[----:B------:R-:W-:Y:S01]  /*129f0*/  R2UR UR53, R54 ;  /* 0x00000000363572ca */ /* 0x000fe200000e0000 */
[----:B------:R-:W-:Y:S02]  /*12a00*/  HGMMA.64x64x16.F32 R88, gdesc[UR56].tnspA, R88, gsb0 ;  /* 0x20e00000385879f0 */ /* 0x000fe40008000858 */
[----:B------:R-:W-:Y:S01]  /*12a10*/  STL [R1+0xaa4], R246 ;  /* 0x000aa4f601007387 */ /* 0x000fe20000100800 */
[----:B------:R-:W-:-:S03]  /*12a20*/  R2UR UR52, R55 ;  /* 0x00000000373472ca */ /* 0x000fc600000e0000 */
[----:B------:R1:W-:Y:S01]  /*12a30*/  STL [R1+0xaa0], R247 ;  /* 0x000aa0f701007387 */ /* 0x0003e20000100800 */
[----:B------:R-:W-:-:S03]  /*12a40*/  R2UR UR57, R0 ;  /* 0x00000000003972ca */ /* 0x000fc600000e0000 */
[----:B------:R-:W3:Y:S04]  /*12a50*/  LDL.LU R53, [R1+0xae4] ;  /* 0x000ae40001357983 */ /* 0x000ee80000300800 */
[----:B------:R-:W3:Y:S04]  /*12a60*/  LDL.LU R54, [R1+0xae0] ;  /* 0x000ae00001367983 */ /* 0x000ee80000300800 */
[----:B------:R-:W3:Y:S04]  /*12a70*/  LDL.LU R55, [R1+0xadc] ;  /* 0x000adc0001377983 */ /* 0x000ee80000300800 */
[----:B------:R-:W2:Y:S04]  /*12a80*/  LDL.LU R0, [R1+0xad8] ;  /* 0x000ad80001007983 */ /* 0x000ea80000300800 */
[----:B0-----:R-:W3:Y:S04]  /*12a90*/  LDL R238, [R1+0xa40] ;  /* 0x000a400001ee7983 */ /* 0x001ee80000100800 */
[----:B------:R-:W3:Y:S01]  /*12aa0*/  LDL.LU R249, [R1+0x98] ;  /* 0x0000980001f97983 */ /* 0x000ee20000300800 */
[----:B------:R-:W-:-:S02]  /*12ab0*/  R2UR UR56, R11 ;  /* 0x000000000b3872ca */ /* 0x000fc400000e0000 */
[----:B------:R-:W0:Y:S01]  /*12ac0*/  LDC R11, c[0x0][0x238] ;  /* 0x00008e00ff0b7b82 */ /* 0x000e220000000800 */
[----:B-1----:R-:W3:Y:S04]  /*12ad0*/  LDL.LU R247, [R1+0xa08] ;  /* 0x000a080001f77983 */ /* 0x002ee80000300800 */
[----:B------:R-:W3:Y:S04]  /*12ae0*/  LDL.LU R246, [R1+0xa00] ;  /* 0x000a000001f67983 */ /* 0x000ee80000300800 */
[----:B------:R-:W3:Y:S04]  /*12af0*/  LDL.LU R245, [R1+0x9f8] ;  /* 0x0009f80001f57983 */ /* 0x000ee80000300800 */
[----:B------:R-:W3:Y:S04]  /*12b00*/  LDL.LU R244, [R1+0xa1c] ;  /* 0x000a1c0001f47983 */ /* 0x000ee80000300800 */
[----:B------:R-:W3:Y:S04]  /*12b10*/  LDL.LU R243, [R1+0x9f0] ;  /* 0x0009f00001f37983 */ /* 0x000ee80000300800 */
[----:B------:R-:W3:Y:S01]  /*12b20*/  LDL.LU R242, [R1+0xa14] ;  /* 0x000a140001f27983 */ /* 0x000ee20000300800 */
[----:B0-----:R-:W-:-:S03]  /*12b30*/  IMAD.SHL.U32 R11, R11, 0x40, RZ ;  /* 0x000000400b0b7824 */ /* 0x001fc600078e00ff */
[----:B------:R-:W3:Y:S01]  /*12b40*/  LDL.LU R237, [R1+0x9e8] ;  /* 0x0009e80001ed7983 */ /* 0x000ee20000300800 */
[----:B------:R-:W-:-:S03]  /*12b50*/  IMAD.SHL.U32 R11, R11, 0x2, RZ ;  /* 0x000000020b0b7824 */ /* 0x000fc600078e00ff */
[----:B------:R-:W3:Y:S02]  /*12b60*/  LDL.LU R236, [R1+0xa0c] ;  /* 0x000a0c0001ec7983 */ /* 0x000ee40000300800 */
[-C--:B------:R-:W-:Y:S02]  /*12b70*/  IADD3 R23, P2, R12, R11.reuse, RZ ;  /* 0x0000000b0c177210 */ /* 0x080fe40007f5e0ff */
[----:B------:R-:W3:Y:S01]  /*12b80*/  LDL.LU R252, [R1+0x9e0] ;  /* 0x0009e00001fc7983 */ /* 0x000ee20000300800 */
[----:B----4-:R-:W-:Y:S01]  /*12b90*/  R2UR UR49, R3 ;  /* 0x00000000033172ca */ /* 0x010fe200000e0000 */
[----:B------:R-:W-:Y:S01]  /*12ba0*/  IMAD.MOV.U32 R3, RZ, RZ, R20 ;  /* 0x000000ffff037224 */ /* 0x000fe200078e0014 */
[----:B------:R-:W-:-:S05]  /*12bb0*/  IADD3 R20, P0, R18, R11, RZ ;  /* 0x0000000b12147210 */ /* 0x000fca0007f1e0ff */
[--C-:B--2---:R-:W-:Y:S01]  /*12bc0*/  IMAD.X R18, R19, 0x1, R0.reuse, P0 ;  /* 0x0000000113127824 */ /* 0x104fe200000e0600 */
[----:B------:R-:W-:Y:S01]  /*12bd0*/  IADD3 R22, P0, R14, R11, RZ ;  /* 0x0000000b0e167210 */ /* 0x000fe20007f1e0ff */
[--C-:B------:R-:W-:Y:S02]  /*12be0*/  IMAD.X R12, R13, 0x1, R0.reuse, P2 ;  /* 0x000000010d0c7824 */ /* 0x100fe400010e0600 */
[----:B---3--:R-:W-:Y:S02]  /*12bf0*/  VIADD R249, R249, 0x1 ;  /* 0x00000001f9f97836 */ /* 0x008fe40000000000 */
[----:B------:R-:W-:Y:S02]  /*12c00*/  IMAD.X R14, R15, 0x1, R0, P0 ;  /* 0x000000010f0e7824 */ /* 0x000fe400000e0600 */
[----:B------:R-:W2:Y:S04]  /*12c10*/  LDL.LU R15, [R1+0xa10] ;  /* 0x000a1000010f7983 */ /* 0x000ea80000300800 */
[----:B------:R0:W-:Y:S01]  /*12c20*/  STL [R1+0x98], R249 ;  /* 0x000098f901007387 */ /* 0x0001e20000100800 */
[----:B------:R-:W-:-:S03]  /*12c30*/  ISETP.NE.U32.AND P0, PT, R249, R238, PT ;  /* 0x000000eef900720c */ /* 0x000fc60003f05070 */
[----:B------:R-:W3:Y:S04]  /*12c40*/  LDL.LU R13, [R1+0xa18] ;  /* 0x000a1800010d7983 */ /* 0x000ee80000300800 */
[----:B------:R-:W4:Y:S04]  /*12c50*/  LDL.LU R241, [R1+0xa04] ;  /* 0x000a040001f17983 */ /* 0x000f280000300800 */
[----:B------:R-:W4:Y:S01]  /*12c60*/  LDL.LU R240, [R1+0x9d8] ;  /* 0x0009d80001f07983 */ /* 0x000f220000300800 */
[----:B------:R-:W-:-:S03]  /*12c70*/  IMAD.MOV.U32 R19, RZ, RZ, R18 ;  /* 0x000000ffff137224 */ /* 0x000fc600078e0012 */
[----:B------:R-:W4:Y:S01]  /*12c80*/  LDL.LU R239, [R1+0x9fc] ;  /* 0x0009fc0001ef7983 */ /* 0x000f220000300800 */
[----:B------:R-:W-:-:S03]  /*12c90*/  IMAD.MOV.U32 R18, RZ, RZ, R20 ;  /* 0x000000ffff127224 */ /* 0x000fc600078e0014 */
[----:B------:R-:W4:Y:S04]  /*12ca0*/  LDL.LU R238, [R1+0x9d0] ;  /* 0x0009d00001ee7983 */ /* 0x000f280000300800 */
[----:B------:R-:W4:Y:S04]  /*12cb0*/  LDL.LU R251, [R1+0x9f4] ;  /* 0x0009f40001fb7983 */ /* 0x000f280000300800 */
[----:B------:R-:W4:Y:S04]  /*12cc0*/  LDL.LU R250, [R1+0x9c8] ;  /* 0x0009c80001fa7983 */ /* 0x000f280000300800 */
[----:B0-----:R-:W4:Y:S04]  /*12cd0*/  LDL.LU R249, [R1+0x9ec] ;  /* 0x0009ec0001f97983 */ /* 0x001f280000300800 */
[----:B------:R-:W4:Y:S01]  /*12ce0*/  LDL.LU R20, [R1+0xa20] ;  /* 0x000a200001147983 */ /* 0x000f220000300800 */
[----:B------:R-:W-:Y:S01]  /*12cf0*/  IMAD.MOV.U32 R248, RZ, RZ, R21 ;  /* 0x000000fffff87224 */ /* 0x000fe200078e0015 */
[----:B------:R-:W-:-:S02]  /*12d00*/  IADD3 R21, P1, R16, R11, RZ ;  /* 0x0000000b10157210 */ /* 0x000fc40007f3e0ff */
[----:B------:R-:W-:-:S03]  /*12d10*/  IADD3 R247, P3, R247, R11, RZ ;  /* 0x0000000bf7f77210 */ /* 0x000fc60007f7e0ff */
[----:B------:R-:W-:Y:S01]  /*12d20*/  IMAD.X R16, R17, 0x1, R0, P1 ;  /* 0x0000000111107824 */ /* 0x000fe200008e0600 */
[-C--:B------:R-:W-:Y:S02]  /*12d30*/  IADD3 R246, P4, R246, R11.reuse, RZ ;  /* 0x0000000bf6f67210 */ /* 0x080fe40007f9e0ff */
[-C--:B------:R-:W-:Y:S02]  /*12d40*/  IADD3 R245, P5, R245, R11.reuse, RZ ;  /* 0x0000000bf5f57210 */ /* 0x080fe40007fbe0ff */
[-C--:B--2---:R-:W-:Y:S02]  /*12d50*/  IADD3 R15, P2, R15, R11.reuse, RZ ;  /* 0x0000000b0f0f7210 */ /* 0x084fe40007f5e0ff */
[----:B---3--:R-:W-:-:S03]  /*12d60*/  IADD3 R13, P1, R13, R11, RZ ;  /* 0x0000000b0d0d7210 */ /* 0x008fc60007f3e0ff */
[--C-:B------:R-:W-:Y:S02]  /*12d70*/  IMAD.X R236, R236, 0x1, R0.reuse, P2 ;  /* 0x00000001ecec7824 */ /* 0x100fe400010e0600 */
[----:B------:R-:W-:Y:S01]  /*12d80*/  IMAD.X R242, R242, 0x1, R0, P1 ;  /* 0x00000001f2f27824 */ /* 0x000fe200008e0600 */
[-C--:B------:R-:W-:Y:S02]  /*12d90*/  IADD3 R237, P1, R237, R11.reuse, RZ ;  /* 0x0000000beded7210 */ /* 0x080fe40007f3e0ff */
[-C--:B------:R-:W-:Y:S02]  /*12da0*/  IADD3 R252, P2, R252, R11.reuse, RZ ;  /* 0x0000000bfcfc7210 */ /* 0x080fe40007f5e0ff */
[----:B----4-:R-:W-:-:S05]  /*12db0*/  IADD3 R20, P6, R20, R11, RZ ;  /* 0x0000000b14147210 */ /* 0x010fca0007fde0ff */
[----:B------:R-:W-:Y:S01]  /*12dc0*/  STL [R1+0xa20], R20 ;  /* 0x000a201401007387 */ /* 0x000fe20000100800 */
[--C-:B------:R-:W-:Y:S01]  /*12dd0*/  IMAD.X R244, R244, 0x1, R0.reuse, P6 ;  /* 0x00000001f4f47824 */ /* 0x100fe200030e0600 */
[-C--:B------:R-:W-:Y:S02]  /*12de0*/  IADD3 R243, P6, R243, R11.reuse, RZ ;  /* 0x0000000bf3f37210 */ /* 0x080fe40007fde0ff */
        /* <DEDUP_REMOVED lines=8> */
[----:B------:R0:W-:Y:S04]  /*12e70*/  STL [R1+0x9e8], R237 ;  /* 0x0009e8ed01007387 */ /* 0x0001e80000100800 */
[----:B0-----:R-:W2:Y:S04]  /*12e80*/  LDL.LU R237, [R1+0x9c0] ;  /* 0x0009c00001ed7983 */ /* 0x001ea80000300800 */
[----:B------:R0:W-:Y:S04]  /*12e90*/  STL [R1+0xa0c], R236 ;  /* 0x000a0cec01007387 */ /* 0x0001e80000100800 */
[----:B0-----:R-:W3:Y:S04]  /*12ea0*/  LDL.LU R236, [R1+0x9e4] ;  /* 0x0009e40001ec7983 */ /* 0x001ee80000300800 */
[----:B------:R0:W-:Y:S04]  /*12eb0*/  STL [R1+0x9e0], R252 ;  /* 0x0009e0fc01007387 */ /* 0x0001e80000100800 */
[----:B0-----:R-:W4:Y:S01]  /*12ec0*/  LDL.LU R252, [R1+0x9b8] ;  /* 0x0009b80001fc7983 */ /* 0x001f220000300800 */
[--C-:B------:R-:W-:Y:S01]  /*12ed0*/  IMAD.X R241, R241, 0x1, R0.reuse, P3 ;  /* 0x00000001f1f17824 */ /* 0x100fe200018e0600 */
[-C--:B------:R-:W-:Y:S01]  /*12ee0*/  IADD3 R240, P3, R240, R11.reuse, RZ ;  /* 0x0000000bf0f07210 */ /* 0x080fe20007f7e0ff */
[--C-:B------:R-:W-:Y:S01]  /*12ef0*/  IMAD.X R239, R239, 0x1, R0.reuse, P4 ;  /* 0x00000001efef7824 */ /* 0x100fe200020e0600 */
[-C--:B------:R-:W-:Y:S01]  /*12f00*/  IADD3 R238, P4, R238, R11.reuse, RZ ;  /* 0x0000000beeee7210 */ /* 0x080fe20007f9e0ff */
[--C-:B------:R-:W-:Y:S01]  /*12f10*/  IMAD.X R251, R251, 0x1, R0.reuse, P5 ;  /* 0x00000001fbfb7824 */ /* 0x100fe200028e0600 */
[----:B------:R-:W-:Y:S01]  /*12f20*/  STL [R1+0xa04], R241 ;  /* 0x000a04f101007387 */ /* 0x000fe20000100800 */
[----:B------:R-:W-:Y:S01]  /*12f30*/  IADD3 R250, P5, R250, R11, RZ ;  /* 0x0000000bfafa7210 */ /* 0x000fe20007fbe0ff */
[----:B------:R-:W-:-:S02]  /*12f40*/  IMAD.X R249, R249, 0x1, R0, P6 ;  /* 0x00000001f9f97824 */ /* 0x000fc400030e0600 */
[----:B------:R-:W-:Y:S04]  /*12f50*/  STL [R1+0x9d8], R240 ;  /* 0x0009d8f001007387 */ /* 0x000fe80000100800 */
[----:B------:R-:W-:Y:S04]  /*12f60*/  STL [R1+0x9fc], R239 ;  /* 0x0009fcef01007387 */ /* 0x000fe80000100800 */
[----:B------:R-:W-:Y:S04]  /*12f70*/  STL [R1+0x9d0], R238 ;  /* 0x0009d0ee01007387 */ /* 0x000fe80000100800 */
[----:B------:R0:W-:Y:S04]  /*12f80*/  STL [R1+0x9f4], R251 ;  /* 0x0009f4fb01007387 */ /* 0x0001e80000100800 */
[----:B------:R-:W4:Y:S04]  /*12f90*/  LDL.LU R20, [R1+0x9dc] ;  /* 0x0009dc0001147983 */ /* 0x000f280000300800 */
[----:B------:R-:W4:Y:S04]  /*12fa0*/  LDL.LU R13, [R1+0x9b0] ;  /* 0x0009b000010d7983 */ /* 0x000f280000300800 */
[----:B------:R1:W-:Y:S04]  /*12fb0*/  STL [R1+0x9c8], R250 ;  /* 0x0009c8fa01007387 */ /* 0x0003e80000100800 */
[----:B------:R1:W-:Y:S04]  /*12fc0*/  STL [R1+0x9ec], R249 ;  /* 0x0009ecf901007387 */ /* 0x0003e80000100800 */
[----:B------:R-:W4:Y:S04]  /*12fd0*/  LDL.LU R15, [R1+0x9d4] ;  /* 0x0009d400010f7983 */ /* 0x000f280000300800 */
[----:B------:R-:W4:Y:S04]  /*12fe0*/  LDL.LU R247, [R1+0x9a8] ;  /* 0x0009a80001f77983 */ /* 0x000f280000300800 */
[----:B------:R-:W4:Y:S04]  /*12ff0*/  LDL.LU R246, [R1+0x9cc] ;  /* 0x0009cc0001f67983 */ /* 0x000f280000300800 */
[----:B------:R-:W4:Y:S04]  /*13000*/  LDL.LU R245, [R1+0x9a0] ;  /* 0x0009a00001f57983 */ /* 0x000f280000300800 */
[----:B------:R-:W4:Y:S04]  /*13010*/  LDL.LU R244, [R1+0x9c4] ;  /* 0x0009c40001f47983 */ /* 0x000f280000300800 */
[----:B------:R-:W4:Y:S04]  /*13020*/  LDL.LU R243, [R1+0x998] ;  /* 0x0009980001f37983 */ /* 0x000f280000300800 */
[----:B------:R-:W4:Y:S04]  /*13030*/  LDL.LU R242, [R1+0x9bc] ;  /* 0x0009bc0001f27983 */ /* 0x000f280000300800 */
[----:B0-----:R-:W4:Y:S04]  /*13040*/  LDL.LU R251, [R1+0x990] ;  /* 0x0009900001fb7983 */ /* 0x001f280000300800 */
[----:B-1----:R-:W4:Y:S04]  /*13050*/  LDL.LU R250, [R1+0x9b4] ;  /* 0x0009b40001fa7983 */ /* 0x002f280000300800 */
[----:B------:R-:W4:Y:S04]  /*13060*/  LDL.LU R249, [R1+0x988] ;  /* 0x0009880001f97983 */ /* 0x000f280000300800 */
[----:B------:R-:W4:Y:S01]  /*13070*/  LDL.LU R241, [R1+0x9ac] ;  /* 0x0009ac0001f17983 */ /* 0x000f220000300800 */
[----:B--2---:R-:W-:-:S05]  /*13080*/  IADD3 R237, P6, R237, R11, RZ ;  /* 0x0000000beded7210 */ /* 0x004fca0007fde0ff */
[----:B------:R0:W-:Y:S01]  /*13090*/  STL [R1+0x9c0], R237 ;  /* 0x0009c0ed01007387 */ /* 0x0001e20000100800 */
[----:B---3--:R-:W-:-:S05]  /*130a0*/  IMAD.X R236, R236, 0x1, R0, P1 ;  /* 0x00000001ecec7824 */ /* 0x008fca00008e0600 */
[----:B------:R1:W-:Y:S04]  /*130b0*/  STL [R1+0x9e4], R236 ;  /* 0x0009e4ec01007387 */ /* 0x0003e80000100800 */
[----:B------:R-:W2:Y:S01]  /*130c0*/  LDL.LU R240, [R1+0x980] ;  /* 0x0009800001f07983 */ /* 0x000ea20000300800 */
[----:B----4-:R-:W-:-:S05]  /*130d0*/  IADD3 R252, P1, R252, R11, RZ ;  /* 0x0000000bfcfc7210 */ /* 0x010fca0007f3e0ff */
[----:B------:R3:W-:Y:S04]  /*130e0*/  STL [R1+0x9b8], R252 ;  /* 0x0009b8fc01007387 */ /* 0x0007e80000100800 */
[----:B------:R-:W4:Y:S04]  /*130f0*/  LDL.LU R239, [R1+0x9a4] ;  /* 0x0009a40001ef7983 */ /* 0x000f280000300800 */
[----:B------:R-:W4:Y:S04]  /*13100*/  LDL.LU R238, [R1+0x978] ;  /* 0x0009780001ee7983 */ /* 0x000f280000300800 */
[----:B0-----:R-:W4:Y:S04]  /*13110*/  LDL.LU R237, [R1+0x99c] ;  /* 0x00099c0001ed7983 */ /* 0x001f280000300800 */
[----:B-1----:R-:W4:Y:S04]  /*13120*/  LDL.LU R236, [R1+0x970] ;  /* 0x0009700001ec7983 */ /* 0x002f280000300800 */
[----:B---3--:R-:W3:Y:S01]  /*13130*/  LDL.LU R252, [R1+0x994] ;  /* 0x0009940001fc7983 */ /* 0x008ee20000300800 */
[----:B------:R-:W-:Y:S01]  /*13140*/  IMAD.X R20, R20, 0x1, R0, P2 ;  /* 0x0000000114147824 */ /* 0x000fe200010e0600 */
[----:B------:R-:W-:-:S04]  /*13150*/  IADD3 R13, P2, R13, R11, RZ ;  /* 0x0000000b0d0d7210 */ /* 0x000fc80007f5e0ff */
[----:B------:R-:W-:Y:S04]  /*13160*/  STL [R1+0x9dc], R20 ;  /* 0x0009dc1401007387 */ /* 0x000fe80000100800 */
[----:B------:R-:W-:Y:S01]  /*13170*/  STL [R1+0x9b0], R13 ;  /* 0x0009b00d01007387 */ /* 0x000fe20000100800 */
[----:B------:R-:W-:Y:S01]  /*13180*/  IMAD.X R15, R15, 0x1, R0, P3 ;  /* 0x000000010f0f7824 */ /* 0x000fe200018e0600 */
[----:B------:R-:W-:-:S04]  /*13190*/  IADD3 R247, P3, R247, R11, RZ ;  /* 0x0000000bf7f77210 */ /* 0x000fc80007f7e0ff */
[----:B------:R-:W-:Y:S01]  /*131a0*/  STL [R1+0x9d4], R15 ;  /* 0x0009d40f01007387 */ /* 0x000fe20000100800 */
[----:B------:R-:W-:-:S03]  /*131b0*/  IMAD.X R246, R246, 0x1, R0, P4 ;  /* 0x00000001f6f67824 */ /* 0x000fc600020e0600 */
[----:B------:R-:W-:Y:S01]  /*131c0*/  STL [R1+0x9a8], R247 ;  /* 0x0009a8f701007387 */ /* 0x000fe20000100800 */
[----:B------:R-:W-:-:S03]  /*131d0*/  IADD3 R245, P4, R245, R11, RZ ;  /* 0x0000000bf5f57210 */ /* 0x000fc60007f9e0ff */
        /* <DEDUP_REMOVED lines=10> */
[----:B------:R0:W-:Y:S01]  /*13280*/  STL [R1+0x990], R251 ;  /* 0x000990fb01007387 */ /* 0x0001e20000100800 */
[----:B------:R-:W-:-:S03]  /*13290*/  IADD3 R249, P1, R249, R11, RZ ;  /* 0x0000000bf9f97210 */ /* 0x000fc60007f3e0ff */
[----:B0-----:R-:W3:Y:S04]  /*132a0*/  LDL.LU R251, [R1+0x968] ;  /* 0x0009680001fb7983 */ /* 0x001ee80000300800 */
[----:B------:R0:W-:Y:S04]  /*132b0*/  STL [R1+0x9b4], R250 ;  /* 0x0009b4fa01007387 */ /* 0x0001e80000100800 */
[----:B0-----:R-:W3:Y:S04]  /*132c0*/  LDL.LU R250, [R1+0x98c] ;  /* 0x00098c0001fa7983 */ /* 0x001ee80000300800 */
[----:B------:R0:W-:Y:S04]  /*132d0*/  STL [R1+0x988], R249 ;  /* 0x000988f901007387 */ /* 0x0001e80000100800 */
[----:B0-----:R-:W3:Y:S01]  /*132e0*/  LDL.LU R249, [R1+0x960] ;  /* 0x0009600001f97983 */ /* 0x001ee20000300800 */
[----:B------:R-:W-:-:S05]  /*132f0*/  IMAD.X R241, R241, 0x1, R0, P2 ;  /* 0x00000001f1f17824 */ /* 0x000fca00010e0600 */
[----:B------:R-:W-:Y:S01]  /*13300*/  STL [R1+0x9ac], R241 ;  /* 0x0009acf101007387 */ /* 0x000fe20000100800 */
[----:B--2---:R-:W-:-:S05]  /*13310*/  IADD3 R240, P2, R240, R11, RZ ;  /* 0x0000000bf0f07210 */ /* 0x004fca0007f5e0ff */
[----:B------:R-:W-:Y:S01]  /*13320*/  STL [R1+0x980], R240 ;  /* 0x000980f001007387 */ /* 0x000fe20000100800 */
[----:B----4-:R-:W-:Y:S01]  /*13330*/  IMAD.X R239, R239, 0x1, R0, P3 ;  /* 0x00000001efef7824 */ /* 0x010fe200018e0600 */
[----:B------:R-:W-:-:S04]  /*13340*/  IADD3 R238, P3, R238, R11, RZ ;  /* 0x0000000beeee7210 */ /* 0x000fc80007f7e0ff */
[----:B------:R-:W-:Y:S01]  /*13350*/  STL [R1+0x9a4], R239 ;  /* 0x0009a4ef01007387 */ /* 0x000fe20000100800 */
[----:B------:R-:W-:-:S03]  /*13360*/  IMAD.X R237, R237, 0x1, R0, P4 ;  /* 0x00000001eded7824 */ /* 0x000fc600020e0600 */
[----:B------:R-:W-:Y:S01]  /*13370*/  STL [R1+0x978], R238 ;  /* 0x000978ee01007387 */ /* 0x000fe20000100800 */
[----:B------:R-:W-:-:S03]  /*13380*/  IADD3 R236, P4, R236, R11, RZ ;  /* 0x0000000becec7210 */ /* 0x000fc60007f9e0ff */
[----:B------:R0:W-:Y:S01]  /*13390*/  STL [R1+0x99c], R237 ;  /* 0x00099ced01007387 */ /* 0x0001e20000100800 */
[----:B---3--:R-:W-:-:S03]  /*133a0*/  IMAD.X R252, R252, 0x1, R0, P5 ;  /* 0x00000001fcfc7824 */ /* 0x008fc600028e0600 */
[----:B------:R-:W2:Y:S04]  /*133b0*/  LDL.LU R20, [R1+0x984] ;  /* 0x0009840001147983 */ /* 0x000ea80000300800 */
[----:B------:R-:W3:Y:S04]  /*133c0*/  LDL.LU R13, [R1+0x958] ;  /* 0x00095800010d7983 */ /* 0x000ee80000300800 */
[----:B------:R1:W-:Y:S04]  /*133d0*/  STL [R1+0x970], R236 ;  /* 0x000970ec01007387 */ /* 0x0003e80000100800 */
[----:B------:R4:W-:Y:S04]  /*133e0*/  STL [R1+0x994], R252 ;  /* 0x000994fc01007387 */ /* 0x0009e80000100800 */
[----:B------:R-:W3:Y:S04]  /*133f0*/  LDL.LU R15, [R1+0x97c] ;  /* 0x00097c00010f7983 */ /* 0x000ee80000300800 */
[----:B------:R-:W3:Y:S04]  /*13400*/  LDL.LU R247, [R1+0x950] ;  /* 0x0009500001f77983 */ /* 0x000ee80000300800 */
[----:B------:R-:W3:Y:S04]  /*13410*/  LDL.LU R246, [R1+0x974] ;  /* 0x0009740001f67983 */ /* 0x000ee80000300800 */
[----:B------:R-:W3:Y:S04]  /*13420*/  LDL.LU R245, [R1+0x948] ;  /* 0x0009480001f57983 */ /* 0x000ee80000300800 */
[----:B------:R-:W3:Y:S04]  /*13430*/  LDL.LU R244, [R1+0x96c] ;  /* 0x00096c0001f47983 */ /* 0x000ee80000300800 */
[----:B------:R-:W3:Y:S04]  /*13440*/  LDL.LU R243, [R1+0x940] ;  /* 0x0009400001f37983 */ /* 0x000ee80000300800 */
[----:B------:R-:W3:Y:S04]  /*13450*/  LDL.LU R242, [R1+0x964] ;  /* 0x0009640001f27983 */ /* 0x000ee80000300800 */
[----:B0-----:R-:W3:Y:S04]  /*13460*/  LDL.LU R237, [R1+0x938] ;  /* 0x0009380001ed7983 */ /* 0x001ee80000300800 */
[----:B-1----:R-:W3:Y:S04]  /*13470*/  LDL.LU R236, [R1+0x95c] ;  /* 0x00095c0001ec7983 */ /* 0x002ee80000300800 */
[----:B----4-:R-:W4:Y:S04]  /*13480*/  LDL.LU R252, [R1+0x930] ;  /* 0x0009300001fc7983 */ /* 0x010f280000300800 */
[----:B------:R-:W4:Y:S01]  /*13490*/  LDL.LU R241, [R1+0x954] ;  /* 0x0009540001f17983 */ /* 0x000f220000300800 */
[----:B------:R-:W-:-:S05]  /*134a0*/  IADD3 R251, P5, R251, R11, RZ ;  /* 0x0000000bfbfb7210 */ /* 0x000fca0007fbe0ff */
[----:B------:R0:W-:Y:S01]  /*134b0*/  STL [R1+0x968], R251 ;  /* 0x000968fb01007387 */ /* 0x0001e20000100800 */
[----:B------:R-:W-:-:S05]  /*134c0*/  IMAD.X R250, R250, 0x1, R0, P6 ;  /* 0x00000001fafa7824 */ /* 0x000fca00030e0600 */
[----:B------:R1:W-:Y:S04]  /*134d0*/  STL [R1+0x98c], R250 ;  /* 0x00098cfa01007387 */ /* 0x0003e80000100800 */
[----:B------:R-:W4:Y:S01]  /*134e0*/  LDL.LU R240, [R1+0x928] ;  /* 0x0009280001f07983 */ /* 0x000f220000300800 */
[----:B------:R-:W-:-:S05]  /*134f0*/  IADD3 R249, P6, R249, R11, RZ ;  /* 0x0000000bf9f97210 */ /* 0x000fca0007fde0ff */
[----:B------:R1:W-:Y:S04]  /*13500*/  STL [R1+0x960], R249 ;  /* 0x000960f901007387 */ /* 0x0003e80000100800 */
[----:B------:R-:W4:Y:S04]  /*13510*/  LDL.LU R239, [R1+0x94c] ;  /* 0x00094c0001ef7983 */ /* 0x000f280000300800 */
[----:B------:R-:W4:Y:S04]  /*13520*/  LDL.LU R238, [R1+0x920] ;  /* 0x0009200001ee7983 */ /* 0x000f280000300800 */
[----:B0-----:R-:W4:Y:S04]  /*13530*/  LDL.LU R251, [R1+0x944] ;  /* 0x0009440001fb7983 */ /* 0x001f280000300800 */
[----:B-1----:R-:W4:Y:S04]  /*13540*/  LDL.LU R250, [R1+0x918] ;  /* 0x0009180001fa7983 */ /* 0x002f280000300800 */
[----:B------:R-:W4:Y:S01]  /*13550*/  LDL.LU R249, [R1+0x93c] ;  /* 0x00093c0001f97983 */ /* 0x000f220000300800 */
[----:B--2---:R-:W-:Y:S01]  /*13560*/  IMAD.X R20, R20, 0x1, R0, P1 ;  /* 0x0000000114147824 */ /* 0x004fe200008e0600 */
[----:B---3--:R-:W-:-:S04]  /*13570*/  IADD3 R13, P1, R13, R11, RZ ;  /* 0x0000000b0d0d7210 */ /* 0x008fc80007f3e0ff */
        /* <DEDUP_REMOVED lines=19> */
[----:B----4-:R-:W-:-:S03]  /*136b0*/  IADD3 R252, P6, R252, R11, RZ ;  /* 0x0000000bfcfc7210 */ /* 0x010fc60007fde0ff */
[----:B0-----:R-:W2:Y:S04]  /*136c0*/  LDL.LU R237, [R1+0x910] ;  /* 0x0009100001ed7983 */ /* 0x001ea80000300800 */
[----:B------:R0:W-:Y:S04]  /*136d0*/  STL [R1+0x95c], R236 ;  /* 0x00095cec01007387 */ /* 0x0001e80000100800 */
[----:B0-----:R-:W3:Y:S04]  /*136e0*/  LDL.LU R236, [R1+0x934] ;  /* 0x0009340001ec7983 */ /* 0x001ee80000300800 */
[----:B------:R0:W-:Y:S04]  /*136f0*/  STL [R1+0x930], R252 ;  /* 0x000930fc01007387 */ /* 0x0001e80000100800 */
[----:B0-----:R-:W4:Y:S01]  /*13700*/  LDL.LU R252, [R1+0x908] ;  /* 0x0009080001fc7983 */ /* 0x001f220000300800 */
        /* <DEDUP_REMOVED lines=10> */
[----:B------:R0:W-:Y:S01]  /*137b0*/  STL [R1+0x944], R251 ;  /* 0x000944fb01007387 */ /* 0x0001e20000100800 */
[----:B------:R-:W-:-:S03]  /*137c0*/  IMAD.X R249, R249, 0x1, R0, P4 ;  /* 0x00000001f9f97824 */ /* 0x000fc600020e0600 */
        /* <DEDUP_REMOVED lines=1243> */
[----:B------:R0:W-:Y:S01]  /*18580*/  STL [R1+0x2cc], R241 ;  /* 0x0002ccf101007387 */ /* 0x0001e20000100800 */
[----:B--2---:R-:W-:-:S05]  /*18590*/  IADD3 R240, P6, R240, R11, RZ ;  /* 0x0000000bf0f07210 */ /* 0x004fca0007fde0ff */
[----:B------:R1:W-:Y:S01]  /*185a0*/  STL [R1+0x2a0], R240 ;  /* 0x0002a0f001007387 */ /* 0x0003e20000100800 */
[----:B----4-:R-:W-:Y:S01]  /*185b0*/  IMAD.X R239, R239, 0x1, R0, P1 ;  /* 0x00000001efef7824 */ /* 0x010fe200008e0600 */
[----:B------:R-:W-:-:S04]  /*185c0*/  IADD3 R238, P1, R238, R11, RZ ;  /* 0x0000000beeee7210 */ /* 0x000fc80007f3e0ff */
[----:B------:R2:W-:Y:S01]  /*185d0*/  STL [R1+0x2c4], R239 ;  /* 0x0002c4ef01007387 */ /* 0x0005e20000100800 */
[----:B------:R-:W-:-:S03]  /*185e0*/  IMAD.X R237, R237, 0x1, R0, P2 ;  /* 0x00000001eded7824 */ /* 0x000fc600010e0600 */
[----:B------:R4:W-:Y:S04]  /*185f0*/  STL [R1+0x298], R238 ;  /* 0x000298ee01007387 */ /* 0x0009e80000100800 */
[----:B------:R4:W-:Y:S04]  /*18600*/  STL [R1+0x2bc], R237 ;  /* 0x0002bced01007387 */ /* 0x0009e80000100800 */
[----:B------:R-:W4:Y:S04]  /*18610*/  LDL.LU R20, [R1+0x2a4] ;  /* 0x0002a40001147983 */ /* 0x000f280000300800 */
[----:B------:R-:W4:Y:S01]  /*18620*/  LDL.LU R13, [R1+0x278] ;  /* 0x00027800010d7983 */ /* 0x000f220000300800 */
[----:B------:R-:W-:Y:S01]  /*18630*/  IADD3 R236, P2, R236, R11, RZ ;  /* 0x0000000becec7210 */ /* 0x000fe20007f5e0ff */
[----:B---3--:R-:W-:-:S04]  /*18640*/  IMAD.X R252, R252, 0x1, R0, P3 ;  /* 0x00000001fcfc7824 */ /* 0x008fc800018e0600 */
        /* <DEDUP_REMOVED lines=11> */
[----:B--2---:R-:W2:Y:S04]  /*18700*/  LDL.LU R239, [R1+0x250] ;  /* 0x0002500001ef7983 */ /* 0x004ea80000300800 */
[----:B----4-:R-:W4:Y:S01]  /*18710*/  LDL.LU R238, [R1+0x274] ;  /* 0x0002740001ee7983 */ /* 0x010f220000300800 */
[----:B------:R-:W-:-:S05]  /*18720*/  IADD3 R251, P3, R251, R11, RZ ;  /* 0x0000000bfbfb7210 */ /* 0x000fca0007f7e0ff */
[----:B------:R0:W-:Y:S01]  /*18730*/  STL [R1+0x288], R251 ;  /* 0x000288fb01007387 */ /* 0x0001e20000100800 */
[----:B------:R-:W-:-:S05]  /*18740*/  IMAD.X R250, R250, 0x1, R0, P4 ;  /* 0x00000001fafa7824 */ /* 0x000fca00020e0600 */
[----:B------:R1:W-:Y:S04]  /*18750*/  STL [R1+0x2ac], R250 ;  /* 0x0002acfa01007387 */ /* 0x0003e80000100800 */
[----:B------:R-:W4:Y:S01]  /*18760*/  LDL.LU R237, [R1+0x248] ;  /* 0x0002480001ed7983 */ /* 0x000f220000300800 */
[----:B------:R-:W-:-:S05]  /*18770*/  IADD3 R249, P4, R249, R11, RZ ;  /* 0x0000000bf9f97210 */ /* 0x000fca0007f9e0ff */
[----:B------:R1:W-:Y:S04]  /*18780*/  STL [R1+0x280], R249 ;  /* 0x000280f901007387 */ /* 0x0003e80000100800 */
[----:B---3--:R-:W3:Y:S04]  /*18790*/  LDL.LU R236, [R1+0x26c] ;  /* 0x00026c0001ec7983 */ /* 0x008ee80000300800 */
[----:B------:R-:W3:Y:S04]  /*187a0*/  LDL.LU R252, [R1+0x240] ;  /* 0x0002400001fc7983 */ /* 0x000ee80000300800 */
[----:B0-----:R-:W3:Y:S04]  /*187b0*/  LDL.LU R251, [R1+0x264] ;  /* 0x0002640001fb7983 */ /* 0x001ee80000300800 */
[----:B-1----:R-:W3:Y:S04]  /*187c0*/  LDL.LU R250, [R1+0x238] ;  /* 0x0002380001fa7983 */ /* 0x002ee80000300800 */
[----:B------:R-:W3:Y:S01]  /*187d0*/  LDL.LU R249, [R1+0x25c] ;  /* 0x00025c0001f97983 */ /* 0x000ee20000300800 */
[----:B------:R-:W-:-:S02]  /*187e0*/  IMAD.MOV.U32 R17, RZ, RZ, R16 ;  /* 0x000000ffff117224 */ /* 0x000fc400078e0010 */
[----:B------:R-:W-:Y:S02]  /*187f0*/  IMAD.MOV.U32 R16, RZ, RZ, R21 ;  /* 0x000000ffff107224 */ /* 0x000fe400078e0015 */
[----:B------:R-:W-:Y:S01]  /*18800*/  IMAD.X R20, R20, 0x1, R0, P5 ;  /* 0x0000000114147824 */ /* 0x000fe200028e0600 */
[----:B------:R-:W-:-:S04]  /*18810*/  IADD3 R13, P5, R13, R11, RZ ;  /* 0x0000000b0d0d7210 */ /* 0x000fc80007fbe0ff */
[----:B------:R-:W-:Y:S04]  /*18820*/  STL [R1+0x2a4], R20 ;  /* 0x0002a41401007387 */ /* 0x000fe80000100800 */
[----:B------:R0:W-:Y:S02]  /*18830*/  STL [R1+0x278], R13 ;  /* 0x0002780d01007387 */ /* 0x0001e40000100800 */
[----:B0-----:R-:W0:Y:S01]  /*18840*/  LDC R13, c[0x0][0x23c] ;  /* 0x00008f00ff0d7b82 */ /* 0x001e220000000800 */
[--C-:B------:R-:W-:Y:S01]  /*18850*/  IMAD.X R15, R15, 0x1, R0.reuse, P6 ;  /* 0x000000010f0f7824 */ /* 0x100fe200030e0600 */
[----:B------:R-:W-:Y:S01]  /*18860*/  IADD3 R247, P6, R247, R11, RZ ;  /* 0x0000000bf7f77210 */ /* 0x000fe20007fde0ff */
[----:B------:R-:W-:-:S03]  /*18870*/  IMAD.X R246, R246, 0x1, R0, P1 ;  /* 0x00000001f6f67824 */ /* 0x000fc600008e0600 */
[----:B------:R1:W-:Y:S01]  /*18880*/  STL [R1+0x29c], R15 ;  /* 0x00029c0f01007387 */ /* 0x0003e20000100800 */
[----:B------:R-:W-:-:S03]  /*18890*/  IADD3 R245, P1, R245, R11, RZ ;  /* 0x0000000bf5f57210 */ /* 0x000fc60007f3e0ff */
[----:B------:R-:W-:Y:S01]  /*188a0*/  STL [R1+0x270], R247 ;  /* 0x000270f701007387 */ /* 0x000fe20000100800 */
[----:B------:R-:W-:-:S03]  /*188b0*/  IMAD.X R244, R244, 0x1, R0, P2 ;  /* 0x00000001f4f47824 */ /* 0x000fc600010e0600 */
[----:B------:R1:W-:Y:S01]  /*188c0*/  STL [R1+0x294], R246 ;  /* 0x000294f601007387 */ /* 0x0003e20000100800 */
[----:B------:R-:W-:-:S03]  /*188d0*/  IADD3 R243, P2, R243, R11, RZ ;  /* 0x0000000bf3f37210 */ /* 0x000fc60007f5e0ff */
[----:B------:R-:W-:Y:S01]  /*188e0*/  STL [R1+0x268], R245 ;  /* 0x000268f501007387 */ /* 0x000fe20000100800 */
[----:B0-----:R-:W-:Y:S02]  /*188f0*/  IMAD.SHL.U32 R13, R13, 0x40, RZ ;  /* 0x000000400d0d7824 */ /* 0x001fe400078e00ff */
[--C-:B------:R-:W-:Y:S01]  /*18900*/  IMAD.X R242, R242, 0x1, R0.reuse, P3 ;  /* 0x00000001f2f27824 */ /* 0x100fe200018e0600 */
[----:B------:R-:W-:Y:S01]  /*18910*/  IADD3 R241, P3, R241, R11, RZ ;  /* 0x0000000bf1f17210 */ /* 0x000fe20007f7e0ff */
[----:B------:R-:W-:Y:S01]  /*18920*/  IMAD.SHL.U32 R13, R13, 0x2, RZ ;  /* 0x000000020d0d7824 */ /* 0x000fe200078e00ff */
[----:B------:R0:W-:Y:S01]  /*18930*/  STL [R1+0x28c], R244 ;  /* 0x00028cf401007387 */ /* 0x0001e20000100800 */
[----:B------:R-:W-:-:S03]  /*18940*/  IMAD.X R240, R240, 0x1, R0, P4 ;  /* 0x00000001f0f07824 */ /* 0x000fc600020e0600 */
[----:B------:R0:W-:Y:S01]  /*18950*/  STL [R1+0x260], R243 ;  /* 0x000260f301007387 */ /* 0x0001e20000100800 */
[----:B--2---:R-:W-:-:S03]  /*18960*/  IADD3 R239, P4, R239, R11, RZ ;  /* 0x0000000befef7210 */ /* 0x004fc60007f9e0ff */
[----:B------:R2:W-:Y:S01]  /*18970*/  STL [R1+0x284], R242 ;  /* 0x000284f201007387 */ /* 0x0005e20000100800 */
[----:B----4-:R-:W-:-:S03]  /*18980*/  IMAD.X R238, R238, 0x1, R0, P5 ;  /* 0x00000001eeee7824 */ /* 0x010fc600028e0600 */
[----:B------:R4:W-:Y:S04]  /*18990*/  STL [R1+0x258], R241 ;  /* 0x000258f101007387 */ /* 0x0009e80000100800 */
[----:B------:R4:W-:Y:S04]  /*189a0*/  STL [R1+0x27c], R240 ;  /* 0x00027cf001007387 */ /* 0x0009e80000100800 */
[----:B------:R4:W-:Y:S04]  /*189b0*/  STL [R1+0x250], R239 ;  /* 0x000250ef01007387 */ /* 0x0009e80000100800 */
[----:B------:R4:W-:Y:S01]  /*189c0*/  STL [R1+0x274], R238 ;  /* 0x000274ee01007387 */ /* 0x0009e20000100800 */
[----:B------:R-:W-:-:S05]  /*189d0*/  IADD3 R237, P5, R237, R11, RZ ;  /* 0x0000000beded7210 */ /* 0x000fca0007fbe0ff */
[----:B------:R4:W-:Y:S01]  /*189e0*/  STL [R1+0x248], R237 ;  /* 0x000248ed01007387 */ /* 0x0009e20000100800 */
[----:B---3--:R-:W-:Y:S01]  /*189f0*/  IMAD.X R236, R236, 0x1, R0, P6 ;  /* 0x00000001ecec7824 */ /* 0x008fe200030e0600 */
[----:B------:R-:W-:-:S04]  /*18a00*/  IADD3 R252, P6, R252, R13, RZ ;  /* 0x0000000dfcfc7210 */ /* 0x000fc80007fde0ff */
[----:B------:R3:W-:Y:S01]  /*18a10*/  STL [R1+0x26c], R236 ;  /* 0x00026cec01007387 */ /* 0x0007e20000100800 */
[----:B------:R-:W-:-:S03]  /*18a20*/  IMAD.X R251, R251, 0x1, R0, P1 ;  /* 0x00000001fbfb7824 */ /* 0x000fc600008e0600 */
[----:B------:R3:W-:Y:S01]  /*18a30*/  STL [R1+0x240], R252 ;  /* 0x000240fc01007387 */ /* 0x0007e20000100800 */
[----:B------:R-:W-:-:S03]  /*18a40*/  IADD3 R250, P1, R250, R13, RZ ;  /* 0x0000000dfafa7210 */ /* 0x000fc60007f3e0ff */
[----:B------:R3:W-:Y:S01]  /*18a50*/  STL [R1+0x264], R251 ;  /* 0x000264fb01007387 */ /* 0x0007e20000100800 */
[----:B------:R-:W-:-:S03]  /*18a60*/  IMAD.X R249, R249, 0x1, R0, P2 ;  /* 0x00000001f9f97824 */ /* 0x000fc600010e0600 */
[----:B------:R-:W3:Y:S04]  /*18a70*/  LDL.LU R11, [R1+0x228] ;  /* 0x00022800010b7983 */ /* 0x000ee80000300800 */
[----:B------:R-:W3:Y:S04]  /*18a80*/  LDL.LU R21, [R1+0x24c] ;  /* 0x00024c0001157983 */ /* 0x000ee80000300800 */
[----:B------:R3:W-:Y:S04]  /*18a90*/  STL [R1+0x238], R250 ;  /* 0x000238fa01007387 */ /* 0x0007e80000100800 */
[----:B------:R3:W-:Y:S04]  /*18aa0*/  STL [R1+0x25c], R249 ;  /* 0x00025cf901007387 */ /* 0x0007e80000100800 */
[----:B-1----:R-:W3:Y:S04]  /*18ab0*/  LDL.LU R15, [R1+0x244] ;  /* 0x00024400010f7983 */ /* 0x002ee80000300800 */
[----:B------:R-:W3:Y:S04]  /*18ac0*/  LDL.LU R246, [R1+0x23c] ;  /* 0x00023c0001f67983 */ /* 0x000ee80000300800 */
[----:B0-----:R-:W3:Y:S04]  /*18ad0*/  LDL.LU R244, [R1+0x234] ;  /* 0x0002340001f47983 */ /* 0x001ee80000300800 */
[----:B------:R-:W3:Y:S04]  /*18ae0*/  LDL.LU R243, [R1+0x208] ;  /* 0x0002080001f37983 */ /* 0x000ee80000300800 */
[----:B--2---:R-:W2:Y:S04]  /*18af0*/  LDL.LU R242, [R1+0x22c] ;  /* 0x00022c0001f27983 */ /* 0x004ea80000300800 */
[----:B----4-:R-:W4:Y:S04]  /*18b00*/  LDL.LU R241, [R1+0x200] ;  /* 0x0002000001f17983 */ /* 0x010f280000300800 */
[----:B------:R-:W4:Y:S04]  /*18b10*/  LDL.LU R240, [R1+0x224] ;  /* 0x0002240001f07983 */ /* 0x000f280000300800 */
[----:B------:R-:W4:Y:S04]  /*18b20*/  LDL.LU R239, [R1+0x1f8] ;  /* 0x0001f80001ef7983 */ /* 0x000f280000300800 */
[----:B------:R-:W4:Y:S04]  /*18b30*/  LDL.LU R238, [R1+0x21c] ;  /* 0x00021c0001ee7983 */ /* 0x000f280000300800 */
[----:B------:R-:W4:Y:S01]  /*18b40*/  LDL.LU R237, [R1+0x1f0] ;  /* 0x0001f00001ed7983 */ /* 0x000f220000300800 */
[----:B------:R-:W-:-:S03]  /*18b50*/  IADD3 R2, P2, R2, R13, RZ ;  /* 0x0000000d02027210 */ /* 0x000fc60007f5e0ff */
[----:B---3--:R-:W3:Y:S01]  /*18b60*/  LDL.LU R236, [R1+0x214] ;  /* 0x0002140001ec7983 */ /* 0x008ee20000300800 */
[----:B------:R-:W-:-:S03]  /*18b70*/  IMAD.MOV.U32 R20, RZ, RZ, R248 ;  /* 0x000000ffff147224 */ /* 0x000fc600078e00f8 */
[----:B------:R-:W3:Y:S01]  /*18b80*/  LDL.LU R252, [R1+0x1e8] ;  /* 0x0001e80001fc7983 */ /* 0x000ee20000300800 */
[----:B------:R-:W-:-:S03]  /*18b90*/  IMAD.MOV.U32 R247, RZ, RZ, R3 ;  /* 0x000000fffff77224 */ /* 0x000fc600078e0003 */
[----:B------:R-:W3:Y:S01]  /*18ba0*/  LDL.LU R251, [R1+0x20c] ;  /* 0x00020c0001fb7983 */ /* 0x000ee20000300800 */
[----:B------:R-:W-:-:S03]  /*18bb0*/  IMAD.MOV.U32 R245, RZ, RZ, R4 ;  /* 0x000000fffff57224 */ /* 0x000fc600078e0004 */
[----:B------:R-:W3:Y:S01]  /*18bc0*/  LDL.LU R250, [R1+0x1e0] ;  /* 0x0001e00001fa7983 */ /* 0x000ee20000300800 */
[----:B------:R-:W-:-:S03]  /*18bd0*/  IMAD.MOV.U32 R3, RZ, RZ, R10 ;  /* 0x000000ffff037224 */ /* 0x000fc600078e000a */
[----:B------:R-:W3:Y:S04]  /*18be0*/  LDL.LU R249, [R1+0x204] ;  /* 0x0002040001f97983 */ /* 0x000ee80000300800 */
[----:B------:R-:W3:Y:S04]  /*18bf0*/  LDL.LU R248, [R1+0x1d8] ;  /* 0x0001d80001f87983 */ /* 0x000ee80000300800 */
[----:B------:R-:W3:Y:S04]  /*18c00*/  LDL.LU R4, [R1+0x1fc] ;  /* 0x0001fc0001047983 */ /* 0x000ee80000300800 */
[----:B------:R-:W3:Y:S04]  /*18c10*/  LDL.LU R10, [R1+0x1d0] ;  /* 0x0001d000010a7983 */ /* 0x000ee80000300800 */
[----:B------:R0:W-:Y:S04]  /*18c20*/  STL [R1+0x230], R2 ;  /* 0x0002300201007387 */ /* 0x0001e80000100800 */
[----:B0-----:R-:W2:Y:S02]  /*18c30*/  LDL.LU R2, [R1+0xad4] ;  /* 0x000ad40001027983 */ /* 0x001ea40000300800 */
[----:B--2---:R-:W-:-:S05]  /*18c40*/  IMAD.X R2, R2, 0x1, R0, P3 ;  /* 0x0000000102027824 */ /* 0x004fca00018e0600 */
[----:B------:R0:W-:Y:S04]  /*18c50*/  STL [R1+0x254], R2 ;  /* 0x0002540201007387 */ /* 0x0001e80000100800 */
[----:B0-----:R-:W2:Y:S01]  /*18c60*/  LDL.LU R2, [R1+0xad0] ;  /* 0x000ad00001027983 */ /* 0x001ea20000300800 */
[-C--:B------:R-:W-:Y:S01]  /*18c70*/  IADD3 R11, P3, R11, R13.reuse, RZ ;  /* 0x0000000d0b0b7210 */ /* 0x080fe20007f7e0ff */
[--C-:B------:R-:W-:Y:S01]  /*18c80*/  IMAD.X R21, R21, 0x1, R0.reuse, P4 ;  /* 0x0000000115157824 */ /* 0x100fe200020e0600 */
[-C--:B------:R-:W-:Y:S01]  /*18c90*/  IADD3 R20, P4, R20, R13.reuse, RZ ;  /* 0x0000000d14147210 */ /* 0x080fe20007f9e0ff */
[----:B------:R-:W-:Y:S01]  /*18ca0*/  IMAD.X R15, R15, 0x1, R0, P5 ;  /* 0x000000010f0f7824 */ /* 0x000fe200028e0600 */
[----:B------:R-:W-:Y:S01]  /*18cb0*/  IADD3 R247, P5, R247, R13, RZ ;  /* 0x0000000df7f77210 */ /* 0x000fe20007fbe0ff */
[----:B------:R-:W-:Y:S04]  /*18cc0*/  STL [R1+0x228], R11 ;  /* 0x0002280b01007387 */ /* 0x000fe80000100800 */
[----:B------:R0:W-:Y:S04]  /*18cd0*/  STL [R1+0x24c], R21 ;  /* 0x00024c1501007387 */ /* 0x0001e80000100800 */
[----:B------:R1:W-:Y:S04]  /*18ce0*/  STL [R1+0x220], R20 ;  /* 0x0002201401007387 */ /* 0x0003e80000100800 */
[----:B------:R-:W-:Y:S04]  /*18cf0*/  STL [R1+0x244], R15 ;  /* 0x0002440f01007387 */ /* 0x000fe80000100800 */
[----:B------:R-:W-:Y:S01]  /*18d00*/  STL [R1+0x218], R247 ;  /* 0x000218f701007387 */ /* 0x000fe20000100800 */
[----:B0-----:R-:W-:-:S02]  /*18d10*/  IMAD.MOV.U32 R21, RZ, RZ, R3 ;  /* 0x000000ffff157224 */ /* 0x001fc400078e0003 */
[----:B-1----:R-:W-:Y:S02]  /*18d20*/  IMAD.MOV.U32 R20, RZ, RZ, R9 ;  /* 0x000000ffff147224 */ /* 0x002fe400078e0009 */
[--C-:B--2---:R-:W-:Y:S01]  /*18d30*/  IMAD.X R246, R246, 0x1, R2.reuse, P6 ;  /* 0x00000001f6f67824 */ /* 0x104fe200030e0602 */
[-C--:B------:R-:W-:Y:S01]  /*18d40*/  IADD3 R245, P6, R245, R13.reuse, RZ ;  /* 0x0000000df5f57210 */ /* 0x080fe20007fde0ff */
[--C-:B------:R-:W-:Y:S01]  /*18d50*/  IMAD.X R244, R244, 0x1, R2.reuse, P1 ;  /* 0x00000001f4f47824 */ /* 0x100fe200008e0602 */
[-C--:B------:R-:W-:Y:S01]  /*18d60*/  IADD3 R243, P1, R243, R13.reuse, RZ ;  /* 0x0000000df3f37210 */ /* 0x080fe20007f3e0ff */
[--C-:B------:R-:W-:Y:S01]  /*18d70*/  IMAD.X R242, R242, 0x1, R2.reuse, P2 ;  /* 0x00000001f2f27824 */ /* 0x100fe200010e0602 */
[----:B------:R-:W-:Y:S01]  /*18d80*/  STL [R1+0x23c], R246 ;  /* 0x00023cf601007387 */ /* 0x000fe20000100800 */
[-C--:B----4-:R-:W-:Y:S01]  /*18d90*/  IADD3 R241, P2, R241, R13.reuse, RZ ;  /* 0x0000000df1f17210 */ /* 0x090fe20007f5e0ff */
[--C-:B------:R-:W-:Y:S01]  /*18da0*/  IMAD.X R240, R240, 0x1, R2.reuse, P3 ;  /* 0x00000001f0f07824 */ /* 0x100fe200018e0602 */
[-C--:B------:R-:W-:Y:S01]  /*18db0*/  IADD3 R239, P3, R239, R13.reuse, RZ ;  /* 0x0000000defef7210 */ /* 0x080fe20007f7e0ff */
[----:B------:R-:W-:Y:S01]  /*18dc0*/  STL [R1+0x210], R245 ;  /* 0x000210f501007387 */ /* 0x000fe20000100800 */
[----:B------:R-:W-:Y:S01]  /*18dd0*/  IMAD.X R238, R238, 0x1, R2, P4 ;  /* 0x00000001eeee7824 */ /* 0x000fe200020e0602 */
[----:B------:R-:W-:-:S02]  /*18de0*/  IADD3 R237, P4, R237, R13, RZ ;  /* 0x0000000deded7210 */ /* 0x000fc40007f9e0ff */
[----:B------:R-:W-:Y:S01]  /*18df0*/  STL [R1+0x234], R244 ;  /* 0x000234f401007387 */ /* 0x000fe20000100800 */
[----:B---3--:R-:W-:-:S03]  /*18e00*/  IMAD.X R236, R236, 0x1, R2, P5 ;  /* 0x00000001ecec7824 */ /* 0x008fc600028e0602 */
        /* <DEDUP_REMOVED lines=12> */
[----:B------:R-:W-:Y:S01]  /*18ed0*/  STL [R1+0x1f0], R237 ;  /* 0x0001f0ed01007387 */ /* 0x000fe20000100800 */
[----:B------:R-:W-:-:S03]  /*18ee0*/  IADD3 R10, P2, R10, R13, RZ ;  /* 0x0000000d0a0a7210 */ /* 0x000fc60007f5e0ff */
[----:B------:R-:W-:Y:S04]  /*18ef0*/  STL [R1+0x214], R236 ;  /* 0x000214ec01007387 */ /* 0x000fe80000100800 */
[----:B------:R-:W-:Y:S04]  /*18f00*/  STL [R1+0x1e8], R252 ;  /* 0x0001e8fc01007387 */ /* 0x000fe80000100800 */
[----:B------:R-:W-:Y:S04]  /*18f10*/  STL [R1+0x20c], R251 ;  /* 0x00020cfb01007387 */ /* 0x000fe80000100800 */
[----:B------:R-:W-:Y:S04]  /*18f20*/  STL [R1+0x1e0], R250 ;  /* 0x0001e0fa01007387 */ /* 0x000fe80000100800 */
[----:B------:R-:W-:Y:S04]  /*18f30*/  STL [R1+0x204], R249 ;  /* 0x000204f901007387 */ /* 0x000fe80000100800 */
[----:B------:R1:W-:Y:S04]  /*18f40*/  STL [R1+0x1d8], R248 ;  /* 0x0001d8f801007387 */ /* 0x0003e80000100800 */
[----:B------:R2:W-:Y:S04]  /*18f50*/  STL [R1+0x1fc], R4 ;  /* 0x0001fc0401007387 */ /* 0x0005e80000100800 */
[----:B------:R3:W-:Y:S04]  /*18f60*/  STL [R1+0x1d0], R10 ;  /* 0x0001d00a01007387 */ /* 0x0007e80000100800 */
[----:B0-----:R-:W4:Y:S04]  /*18f70*/  LDL.LU R238, [R1+0x1e4] ;  /* 0x0001e40001ee7983 */ /* 0x001f280000300800 */
[----:B------:R-:W4:Y:S04]  /*18f80*/  LDL.LU R239, [R1+0x1b8] ;  /* 0x0001b80001ef7983 */ /* 0x000f280000300800 */
        /* <DEDUP_REMOVED lines=8> */
[----:B-1----:R-:W4:Y:S04]  /*19010*/  LDL.LU R248, [R1+0x1bc] ;  /* 0x0001bc0001f87983 */ /* 0x002f280000300800 */
[----:B------:R-:W4:Y:S04]  /*19020*/  LDL.LU R249, [R1+0x190] ;  /* 0x0001900001f97983 */ /* 0x000f280000300800 */
[----:B------:R-:W4:Y:S04]  /*19030*/  LDL.LU R250, [R1+0x1b4] ;  /* 0x0001b40001fa7983 */ /* 0x000f280000300800 */
[----:B------:R-:W4:Y:S04]  /*19040*/  LDL.LU R251, [R1+0x188] ;  /* 0x0001880001fb7983 */ /* 0x000f280000300800 */
[----:B------:R-:W4:Y:S04]  /*19050*/  LDL.LU R252, [R1+0x1ac] ;  /* 0x0001ac0001fc7983 */ /* 0x000f280000300800 */
[----:B------:R-:W4:Y:S04]  /*19060*/  LDL.LU R3, [R1+0x180] ;  /* 0x0001800001037983 */ /* 0x000f280000300800 */
[----:B--2---:R-:W2:Y:S01]  /*19070*/  LDL.LU R4, [R1+0x1a4] ;  /* 0x0001a40001047983 */ /* 0x004ea20000300800 */
[----:B------:R-:W-:-:S03]  /*19080*/  IMAD.MOV.U32 R236, RZ, RZ, R7 ;  /* 0x000000ffffec7224 */ /* 0x000fc600078e0007 */
[----:B------:R-:W2:Y:S04]  /*19090*/  LDL.LU R9, [R1+0x178] ;  /* 0x0001780001097983 */ /* 0x000ea80000300800 */
[----:B---3--:R-:W3:Y:S04]  /*190a0*/  LDL.LU R10, [R1+0x19c] ;  /* 0x00019c00010a7983 */ /* 0x008ee80000300800 */
[----:B------:R-:W3:Y:S01]  /*190b0*/  LDL.LU R7, [R1+0x170] ;  /* 0x0001700001077983 */ /* 0x000ee20000300800 */
[----:B------:R-:W-:Y:S01]  /*190c0*/  IMAD.X R8, R8, 0x1, R2, P3 ;  /* 0x0000000108087824 */ /* 0x000fe200018e0602 */
[----:B------:R-:W-:Y:S01]  /*190d0*/  IADD3 R21, P3, R21, R13, RZ ;  /* 0x0000000d15157210 */ /* 0x000fe20007f7e0ff */
[----:B------:R-:W-:-:S02]  /*190e0*/  IMAD.MOV.U32 R15, RZ, RZ, R6 ;  /* 0x000000ffff0f7224 */ /* 0x000fc400078e0006 */
[----:B------:R-:W-:Y:S01]  /*190f0*/  IMAD.MOV.U32 R237, RZ, RZ, R5 ;  /* 0x000000ffffed7224 */ /* 0x000fe200078e0005 */
[----:B------:R-:W3:Y:S01]  /*19100*/  LDL.LU R6, [R1+0x194] ;  /* 0x0001940001067983 */ /* 0x000ee20000300800 */
[----:B------:R-:W-:-:S03]  /*19110*/  IMAD.X R236, R236, 0x1, R2, P4 ;  /* 0x00000001ecec7824 */ /* 0x000fc600020e0602 */
[----:B------:R-:W3:Y:S01]  /*19120*/  LDL.LU R5, [R1+0x18c] ;  /* 0x00018c0001057983 */ /* 0x000ee20000300800 */
[----:B------:R-:W-:-:S03]  /*19130*/  IADD3 R237, P4, R237, R13, RZ ;  /* 0x0000000deded7210 */ /* 0x000fc60007f9e0ff */
[----:B------:R0:W-:Y:S04]  /*19140*/  STL [R1+0x1f4], R8 ;  /* 0x0001f40801007387 */ /* 0x0001e80000100800 */
[----:B0-----:R-:W3:Y:S04]  /*19150*/  LDL.LU R8, [R1+0x160] ;  /* 0x0001600001087983 */ /* 0x001ee80000300800 */
[----:B------:R-:W3:Y:S04]  /*19160*/  LDL.LU R11, [R1+0x158] ;  /* 0x00015800010b7983 */ /* 0x000ee80000300800 */
[----:B------:R0:W-:Y:S04]  /*19170*/  STL [R1+0x1c8], R21 ;  /* 0x0001c81501007387 */ /* 0x0001e80000100800 */
[----:B0-----:R-:W3:Y:S04]  /*19180*/  LDL.LU R21, [R1+0x17c] ;  /* 0x00017c0001157983 */ /* 0x001ee80000300800 */
[----:B------:R0:W-:Y:S04]  /*19190*/  STL [R1+0x1ec], R236 ;  /* 0x0001ecec01007387 */ /* 0x0001e80000100800 */
[----:B0-----:R0:W5:Y:S04]  /*191a0*/  LDL.LU R236, [R1+0xacc] ;  /* 0x000acc0001ec7983 */ /* 0x0011680000300800 */
[----:B------:R1:W-:Y:S04]  /*191b0*/  STL [R1+0x1c0], R237 ;  /* 0x0001c0ed01007387 */ /* 0x0003e80000100800 */
[----:B-1----:R0:W5:Y:S01]  /*191c0*/  LDL.LU R237, [R1+0xac8] ;  /* 0x000ac80001ed7983 */ /* 0x0021620000300800 */
[----:B----4-:R-:W-:Y:S01]  /*191d0*/  IMAD.X R238, R238, 0x1, R2, P5 ;  /* 0x00000001eeee7824 */ /* 0x010fe200028e0602 */
[----:B------:R-:W-:-:S04]  /*191e0*/  IADD3 R239, P5, R239, R13, RZ ;  /* 0x0000000defef7210 */ /* 0x000fc80007fbe0ff */
[----:B------:R1:W-:Y:S01]  /*191f0*/  STL [R1+0x1e4], R238 ;  /* 0x0001e4ee01007387 */ /* 0x0003e20000100800 */
[--C-:B------:R-:W-:Y:S01]  /*19200*/  IMAD.X R240, R240, 0x1, R2.reuse, P6 ;  /* 0x00000001f0f07824 */ /* 0x100fe200030e0602 */
[----:B------:R-:W-:Y:S02]  /*19210*/  IADD3 R241, P6, R241, R13, RZ ;  /* 0x0000000df1f17210 */ /* 0x000fe40007fde0ff */
[----:B-1----:R0:W5:Y:S01]  /*19220*/  LDL.LU R238, [R1+0xac4] ;  /* 0x000ac40001ee7983 */ /* 0x0021620000300800 */
[----:B------:R-:W-:-:S03]  /*19230*/  IMAD.X R242, R242, 0x1, R2, P1 ;  /* 0x00000001f2f27824 */ /* 0x000fc600008e0602 */
[----:B------:R1:W-:Y:S01]  /*19240*/  STL [R1+0x1b8], R239 ;  /* 0x0001b8ef01007387 */ /* 0x0003e20000100800 */
[-C--:B------:R-:W-:Y:S01]  /*19250*/  IADD3 R243, P1, R243, R13.reuse, RZ ;  /* 0x0000000df3f37210 */ /* 0x080fe20007f3e0ff */
[--C-:B------:R-:W-:Y:S02]  /*19260*/  IMAD.X R244, R244, 0x1, R2.reuse, P2 ;  /* 0x00000001f4f47824 */ /* 0x100fe400010e0602 */
[----:B-1----:R0:W5:Y:S04]  /*19270*/  LDL.LU R239, [R1+0xac0] ;  /* 0x000ac00001ef7983 */ /* 0x0021680000300800 */
[----:B------:R1:W-:Y:S01]  /*19280*/  STL [R1+0x1dc], R240 ;  /* 0x0001dcf001007387 */ /* 0x0003e20000100800 */
[----:B------:R-:W-:Y:S01]  /*19290*/  IADD3 R245, P2, R245, R13, RZ ;  /* 0x0000000df5f57210 */ /* 0x000fe20007f5e0ff */
[----:B------:R-:W-:-:S02]  /*192a0*/  IMAD.X R246, R246, 0x1, R2, P3 ;  /* 0x00000001f6f67824 */ /* 0x000fc400018e0602 */
[----:B-1----:R0:W5:Y:S04]  /*192b0*/  LDL.LU R240, [R1+0xabc] ;  /* 0x000abc0001f07983 */ /* 0x0021680000300800 */
[----:B------:R1:W-:Y:S01]  /*192c0*/  STL [R1+0x1b0], R241 ;  /* 0x0001b0f101007387 */ /* 0x0003e20000100800 */
[-C--:B------:R-:W-:Y:S01]  /*192d0*/  IADD3 R247, P3, R247, R13.reuse, RZ ;  /* 0x0000000df7f77210 */ /* 0x080fe20007f7e0ff */
[----:B------:R-:W-:Y:S02]  /*192e0*/  IMAD.X R248, R248, 0x1, R2, P4 ;  /* 0x00000001f8f87824 */ /* 0x000fe400020e0602 */
[----:B-1----:R0:W5:Y:S04]  /*192f0*/  LDL.LU R241, [R1+0xab8] ;  /* 0x000ab80001f17983 */ /* 0x0021680000300800 */
[----:B------:R1:W-:Y:S01]  /*19300*/  STL [R1+0x1d4], R242 ;  /* 0x0001d4f201007387 */ /* 0x0003e20000100800 */
[----:B------:R-:W-:-:S03]  /*19310*/  IADD3 R249, P4, R249, R13, RZ ;  /* 0x0000000df9f97210 */ /* 0x000fc60007f9e0ff */
[----:B-1----:R0:W5:Y:S04]  /*19320*/  LDL.LU R242, [R1+0xab4] ;  /* 0x000ab40001f27983 */ /* 0x0021680000300800 */
[----:B------:R1:W-:Y:S01]  /*19330*/  STL [R1+0x1a8], R243 ;  /* 0x0001a8f301007387 */ /* 0x0003e20000100800 */
[----:B------:R-:W-:-:S03]  /*19340*/  IMAD.X R250, R250, 0x1, R2, P5 ;  /* 0x00000001fafa7824 */ /* 0x000fc600028e0602 */
        /* <DEDUP_REMOVED lines=11> */
[----:B--2---:R-:W-:-:S03]  /*19400*/  IMAD.X R4, R4, 0x1, R2, P1 ;  /* 0x0000000104047824 */ /* 0x004fc600008e0602 */
[----:B-1----:R0:W5:Y:S04]  /*19410*/  LDL.LU R247, [R1+0xaa0] ;  /* 0x000aa00001f77983 */ /* 0x0021680000300800 */
[----:B------:R1:W-:Y:S01]  /*19420*/  STL [R1+0x1bc], R248 ;  /* 0x0001bcf801007387 */ /* 0x0003e20000100800 */
[----:B------:R-:W-:-:S03]  /*19430*/  IADD3 R9, P1, R9, R13, RZ ;  /* 0x0000000d09097210 */ /* 0x000fc60007f3e0ff */
[----:B-1----:R0:W5:Y:S04]  /*19440*/  LDL.LU R248, [R1+0xa9c] ;  /* 0x000a9c0001f87983 */ /* 0x0021680000300800 */
[----:B------:R1:W-:Y:S01]  /*19450*/  STL [R1+0x190], R249 ;  /* 0x000190f901007387 */ /* 0x0003e20000100800 */
[----:B---3--:R-:W-:-:S03]  /*19460*/  IMAD.X R10, R10, 0x1, R2, P2 ;  /* 0x000000010a0a7824 */ /* 0x008fc600010e0602 */
[----:B-1----:R0:W5:Y:S04]  /*19470*/  LDL.LU R249, [R1+0xa98] ;  /* 0x000a980001f97983 */ /* 0x0021680000300800 */
[----:B------:R1:W-:Y:S01]  /*19480*/  STL [R1+0x1b4], R250 ;  /* 0x0001b4fa01007387 */ /* 0x0003e20000100800 */
[----:B------:R-:W-:-:S03]  /*19490*/  IADD3 R7, P2, R7, R13, RZ ;  /* 0x0000000d07077210 */ /* 0x000fc60007f5e0ff */
[----:B-1----:R0:W5:Y:S04]  /*194a0*/  LDL.LU R250, [R1+0xa94] ;  /* 0x000a940001fa7983 */ /* 0x0021680000300800 */
[----:B------:R1:W-:Y:S04]  /*194b0*/  STL [R1+0x188], R251 ;  /* 0x000188fb01007387 */ /* 0x0003e80000100800 */
        /* <DEDUP_REMOVED lines=8> */
[----:B-1----:R-:W2:Y:S04]  /*19540*/  LDL.LU R9, [R1+0xa80] ;  /* 0x000a800001097983 */ /* 0x002ea80000300800 */
[----:B------:R1:W-:Y:S04]  /*19550*/  STL [R1+0x19c], R10 ;  /* 0x00019c0a01007387 */ /* 0x0003e80000100800 */
[----:B-1----:R-:W3:Y:S04]  /*19560*/  LDL.LU R10, [R1+0xa7c] ;  /* 0x000a7c00010a7983 */ /* 0x002ee80000300800 */
[----:B------:R1:W-:Y:S04]  /*19570*/  STL [R1+0x170], R7 ;  /* 0x0001700701007387 */ /* 0x0003e80000100800 */
[----:B-1----:R-:W4:Y:S01]  /*19580*/  LDL.LU R7, [R1+0xa78] ;  /* 0x000a780001077983 */ /* 0x002f220000300800 */
[----:B------:R-:W-:-:S05]  /*19590*/  IMAD.X R6, R6, 0x1, R2, P3 ;  /* 0x0000000106067824 */ /* 0x000fca00018e0602 */
[----:B------:R1:W-:Y:S04]  /*195a0*/  STL [R1+0x194], R6 ;  /* 0x0001940601007387 */ /* 0x0003e80000100800 */
[----:B-1----:R-:W3:Y:S01]  /*195b0*/  LDL.LU R6, [R1+0xa74] ;  /* 0x000a740001067983 */ /* 0x002ee20000300800 */
[----:B------:R-:W-:Y:S02]  /*195c0*/  WARPGROUP.DEPBAR.LE gsb0, 0x0 ;  /* 0x00008000000079c5 */ /* 0x000fe40000010000 */
[----:B------:R-:W-:Y:S01]  /*195d0*/  WARPGROUP.ARRIVE ;  /* 0x00000000000079c5 */ /* 0x000fe20000000000 */
[----:B------:R-:W-:Y:S01]  /*195e0*/  UMOV UR22, UR10 ;  /* 0x0000000a00167c82 */ /* 0x000fe20008000000 */
[----:B------:R-:W-:-:S04]  /*195f0*/  UMOV UR23, UR11 ;  /* 0x0000000b00177c82 */ /* 0x000fc80008000000 */
[----:B------:R-:W-:Y:S01]  /*19600*/  HGMMA.64x64x16.F32 R88, gdesc[UR20].tnspA, R88, gsb0 ;  /* 0x20e00000145879f0 */ /* 0x000fe20008000858 */
[----:B------:R-:W-:Y:S01]  /*19610*/  UMOV UR26, UR14 ;  /* 0x0000000e001a7c82 */ /* 0x000fe20008000000 */
[----:B------:R-:W-:Y:S01]  /*19620*/  UMOV UR27, UR15 ;  /* 0x0000000f001b7c82 */ /* 0x000fe20008000000 */
[----:B------:R-:W-:Y:S02]  /*19630*/  WARPGROUP.DEPBAR.LE gsb0, 0x0 ;  /* 0x00008000000079c5 */ /* 0x000fe40000010000 */
[----:B------:R-:W-:-:S06]  /*19640*/  WARPGROUP.ARRIVE ;  /* 0x00000000000079c5 */ /* 0x000fcc0000000000 */
[----:B------:R-:W-:Y:S01]  /*19650*/  HGMMA.64x64x16.F32 R88, gdesc[UR24].tnspA, R88, gsb0 ;  /* 0x20e00000185879f0 */ /* 0x000fe20008000858 */
[----:B----4-:R-:W-:-:S05]  /*19660*/  IADD3 R7, P3, R7, R13, RZ ;  /* 0x0000000d07077210 */ /* 0x010fca0007f7e0ff */
[----:B------:R1:W-:Y:S04]  /*19670*/  STL [R1+0x168], R7 ;  /* 0x0001680701007387 */ /* 0x0003e80000100800 */
[----:B-1----:R-:W4:Y:S01]  /*19680*/  LDL.LU R7, [R1+0xa70] ;  /* 0x000a700001077983 */ /* 0x002f220000300800 */
[----:B------:R-:W-:Y:S02]  /*19690*/  WARPGROUP.DEPBAR.LE gsb0, 0x0 ;  /* 0x00008000000079c5 */ /* 0x000fe40000010000 */
[----:B------:R-:W-:Y:S01]  /*196a0*/  WARPGROUP.ARRIVE ;  /* 0x00000000000079c5 */ /* 0x000fe20000000000 */
[----:B------:R-:W-:Y:S01]  /*196b0*/  UMOV UR30, UR18 ;  /* 0x00000012001e7c82 */ /* 0x000fe20008000000 */
[----:B------:R-:W-:-:S04]  /*196c0*/  UMOV UR31, UR19 ;  /* 0x00000013001f7c82 */ /* 0x000fc80008000000 */
[----:B------:R-:W-:Y:S01]  /*196d0*/  HGMMA.64x64x16.F32 R56, gdesc[UR28].tnspA, R56, gsb0 ;  /* 0x20e000001c3879f0 */ /* 0x000fe20008000838 */
[--C-:B------:R-:W-:Y:S01]  /*196e0*/  IMAD.X R5, R5, 0x1, R2.reuse, P4 ;  /* 0x0000000105057824 */ /* 0x100fe200020e0602 */
[----:B------:R-:W-:Y:S01]  /*196f0*/  IADD3 R8, P4, R8, R13, RZ ;  /* 0x0000000d08087210 */ /* 0x000fe20007f9e0ff */
[----:B------:R-:W-:-:S03]  /*19700*/  IMAD.X R21, R21, 0x1, R2, P6 ;  /* 0x0000000115157824 */ /* 0x000fc600030e0602 */
[----:B------:R1:W-:Y:S01]  /*19710*/  STL [R1+0x18c], R5 ;  /* 0x00018c0501007387 */ /* 0x0003e20000100800 */
[----:B------:R-:W-:Y:S01]  /*19720*/  IMAD.X R15, R15, 0x1, R2, P1 ;  /* 0x000000010f0f7824 */ /* 0x000fe200008e0602 */
[-C--:B--2---:R-:W-:Y:S02]  /*19730*/  IADD3 R9, P1, R9, R13.reuse, RZ ;  /* 0x0000000d09097210 */ /* 0x084fe40007f3e0ff */
[----:B------:R-:W-:Y:S01]  /*19740*/  IADD3 R20, P6, R20, R13, RZ ;  /* 0x0000000d14147210 */ /* 0x000fe20007fde0ff */
[----:B-1----:R-:W2:Y:S04]  /*19750*/  LDL.LU R5, [R1+0xa6c] ;  /* 0x000a6c0001057983 */ /* 0x002ea80000300800 */
[----:B------:R1:W-:Y:S04]  /*19760*/  STL [R1+0x160], R8 ;  /* 0x0001600801007387 */ /* 0x0003e80000100800 */
[----:B-1----:R-:W3:Y:S01]  /*19770*/  LDL.LU R8, [R1+0xa68] ;  /* 0x000a680001087983 */ /* 0x002ee20000300800 */
[----:B------:R-:W-:Y:S01]  /*19780*/  UMOV UR34, UR6 ;  /* 0x0000000600227c82 */ /* 0x000fe20008000000 */
[----:B------:R-:W-:Y:S01]  /*19790*/  UMOV UR35, UR7 ;  /* 0x0000000700237c82 */ /* 0x000fe20008000000 */
[----:B------:R-:W-:-:S02]  /*197a0*/  WARPGROUP.DEPBAR.LE gsb0, 0x0 ;  /* 0x00008000000079c5 */ /* 0x000fc40000010000 */
[----:B------:R-:W-:-:S06]  /*197b0*/  WARPGROUP.ARRIVE ;  /* 0x00000000000079c5 */ /* 0x000fcc0000000000 */
[----:B------:R-:W-:Y:S01]  /*197c0*/  HGMMA.64x64x16.F32 R56, gdesc[UR32].tnspA, R56, gsb0 ;  /* 0x20e00000203879f0 */ /* 0x000fe20008000838 */
[----:B------:R-:W-:Y:S01]  /*197d0*/  UMOV UR38, UR10 ;  /* 0x0000000a00267c82 */ /* 0x000fe20008000000 */
[----:B------:R-:W-:Y:S01]  /*197e0*/  UMOV UR39, UR11 ;  /* 0x0000000b00277c82 */ /* 0x000fe20008000000 */
[----:B------:R-:W-:Y:S02]  /*197f0*/  WARPGROUP.DEPBAR.LE gsb0, 0x0 ;  /* 0x00008000000079c5 */ /* 0x000fe40000010000 */
[----:B------:R-:W-:-:S06]  /*19800*/  WARPGROUP.ARRIVE ;  /* 0x00000000000079c5 */ /* 0x000fcc0000000000 */
[----:B------:R-:W-:Y:S01]  /*19810*/  HGMMA.64x64x16.F32 R56, gdesc[UR36].tnspA, R56, gsb0 ;  /* 0x20e00000243879f0 */ /* 0x000fe20008000838 */
[----:B----4-:R-:W-:Y:S01]  /*19820*/  IMAD.X R7, R7, 0x1, R2, P5 ;  /* 0x0000000107077824 */ /* 0x010fe200028e0602 */
[----:B------:R-:W-:-:S04]  /*19830*/  IADD3 R11, P5, R11, R13, RZ ;  /* 0x0000000d0b0b7210 */ /* 0x000fc80007fbe0ff */
[----:B------:R1:W-:Y:S04]  /*19840*/  STL [R1+0x184], R7 ;  /* 0x0001840701007387 */ /* 0x0003e80000100800 */
[----:B-1----:R-:W4:Y:S04]  /*19850*/  LDL.LU R7, [R1+0xa64] ;  /* 0x000a640001077983 */ /* 0x002f280000300800 */
[----:B------:R-:W-:Y:S04]  /*19860*/  STL [R1+0x158], R11 ;  /* 0x0001580b01007387 */ /* 0x000fe80000100800 */
[----:B------:R-:W-:Y:S04]  /*19870*/  STL [R1+0x17c], R21 ;  /* 0x00017c1501007387 */ /* 0x000fe80000100800 */
[----:B------:R1:W-:Y:S01]  /*19880*/  STL [R1+0x148], R9 ;  /* 0x0001480901007387 */ /* 0x0003e20000100800 */
[----:B------:R-:W-:-:S02]  /*19890*/  WARPGROUP.DEPBAR.LE gsb0, 0x0 ;  /* 0x00008000000079c5 */ /* 0x000fc40000010000 */
[----:B------:R-:W-:Y:S01]  /*198a0*/  UMOV UR42, UR14 ;  /* 0x0000000e002a7c82 */ /* 0x000fe20008000000 */
[----:B------:R-:W-:Y:S01]  /*198b0*/  STL [R1+0x150], R20 ;  /* 0x0001501401007387 */ /* 0x000fe20000100800 */
[----:B------:R-:W-:Y:S01]  /*198c0*/  UMOV UR43, UR15 ;  /* 0x0000000f002b7c82 */ /* 0x000fe20008000000 */
[----:B------:R-:W-:Y:S01]  /*198d0*/  UMOV UR46, UR18 ;  /* 0x00000012002e7c82 */ /* 0x000fe20008000000 */
[----:B------:R-:W-:Y:S01]  /*198e0*/  UMOV UR47, UR19 ;  /* 0x00000013002f7c82 */ /* 0x000fe20008000000 */
[--C-:B--2---:R-:W-:Y:S01]  /*198f0*/  IMAD.X R5, R5, 0x1, R2.reuse, P2 ;  /* 0x0000000105057824 */ /* 0x104fe200010e0602 */
[----:B------:R-:W-:Y:S01]  /*19900*/  UMOV UR50, UR6 ;  /* 0x0000000600327c82 */ /* 0x000fe20008000000 */
[----:B-1----:R-:W2:Y:S01]  /*19910*/  LDL.LU R9, [R1+0xa60] ;  /* 0x000a600001097983 */ /* 0x002ea20000300800 */
[----:B------:R-:W-:Y:S01]  /*19920*/  WARPGROUP.ARRIVE ;  /* 0x00000000000079c5 */ /* 0x000fe20000000000 */
[--C-:B---3--:R-:W-:Y:S01]  /*19930*/  IMAD.X R6, R6, 0x1, R2.reuse, P3 ;  /* 0x0000000106067824 */ /* 0x108fe200018e0602 */
[----:B------:R-:W-:Y:S01]  /*19940*/  UMOV UR51, UR7 ;  /* 0x0000000700337c82 */ /* 0x000fe20008000000 */
[--C-:B------:R-:W-:Y:S01]  /*19950*/  IMAD.X R8, R8, 0x1, R2.reuse, P5 ;  /* 0x0000000108087824 */ /* 0x100fe200028e0602 */
[----:B------:R-:W-:Y:S01]  /*19960*/  UMOV UR54, UR10 ;  /* 0x0000000a00367c82 */ /* 0x000fe20008000000 */
[----:B------:R-:W-:Y:S01]  /*19970*/  IMAD.X R10, R10, 0x1, R2, P1 ;  /* 0x000000010a0a7824 */ /* 0x000fe200008e0602 */
[----:B------:R-:W-:Y:S01]  /*19980*/  HGMMA.64x64x16.F32 R56, gdesc[UR40].tnspA, R56, gsb0 ;  /* 0x20e00000283879f0 */ /* 0x000fe20008000838 */
[----:B------:R-:W-:Y:S01]  /*19990*/  STL [R1+0x174], R15 ;  /* 0x0001740f01007387 */ /* 0x000fe20000100800 */
[----:B------:R-:W-:Y:S01]  /*199a0*/  UMOV UR55, UR11 ;  /* 0x0000000b00377c82 */ /* 0x000fe20008000000 */
[----:B------:R-:W-:Y:S01]  /*199b0*/  UMOV UR58, UR14 ;  /* 0x0000000e003a7c82 */ /* 0x000fe20008000000 */
[----:B------:R-:W-:Y:S01]  /*199c0*/  UMOV UR59, UR15 ;  /* 0x0000000f003b7c82 */ /* 0x000fe20008000000 */
[----:B------:R1:W-:Y:S01]  /*199d0*/  STL [R1+0x16c], R5 ;  /* 0x00016c0501007387 */ /* 0x0003e20000100800 */
[----:B------:R-:W3:Y:S03]  /*199e0*/  LDC R11, c[0x0][0x238] ;  /* 0x00008e00ff0b7b82 */ /* 0x000ee60000000800 */
[----:B-1----:R0:W5:Y:S04]  /*199f0*/  LDL.LU R5, [R1+0xa5c] ;  /* 0x000a5c0001057983 */ /* 0x0021680000300800 */
[----:B------:R1:W-:Y:S04]  /*19a00*/  STL [R1+0x164], R6 ;  /* 0x0001640601007387 */ /* 0x0003e80000100800 */
[----:B-1----:R0:W5:Y:S01]  /*19a10*/  LDL.LU R6, [R1+0xa58] ;  /* 0x000a580001067983 */ /* 0x0021620000300800 */
[----:B------:R-:W-:-:S02]  /*19a20*/  WARPGROUP.DEPBAR.LE gsb0, 0x0 ;  /* 0x00008000000079c5 */ /* 0x000fc40000010000 */
[----:B------:R-:W-:-:S06]  /*19a30*/  WARPGROUP.ARRIVE ;  /* 0x00000000000079c5 */ /* 0x000fcc0000000000 */
[----:B------:R-:W-:Y:S03]  /*19a40*/  HGMMA.64x64x16.F32 R24, gdesc[UR44].tnspA, R24, gsb0 ;  /* 0x20e000002c1879f0 */ /* 0x000fe60008000818 */
[----:B------:R-:W-:Y:S02]  /*19a50*/  WARPGROUP.DEPBAR.LE gsb0, 0x0 ;  /* 0x00008000000079c5 */ /* 0x000fe40000010000 */
[----:B------:R-:W-:-:S06]  /*19a60*/  WARPGROUP.ARRIVE ;  /* 0x00000000000079c5 */ /* 0x000fcc0000000000 */
[----:B------:R-:W-:Y:S01]  /*19a70*/  HGMMA.64x64x16.F32 R24, gdesc[UR48].tnspA, R24, gsb0 ;  /* 0x20e00000301879f0 */ /* 0x000fe20008000818 */
[----:B----4-:R-:W-:-:S05]  /*19a80*/  IMAD.X R7, R7, 0x1, R2, P4 ;  /* 0x0000000107077824 */ /* 0x010fca00020e0602 */
[----:B------:R1:W-:Y:S04]  /*19a90*/  STL [R1+0x15c], R7 ;  /* 0x00015c0701007387 */ /* 0x0003e80000100800 */
[----:B-1----:R0:W5:Y:S04]  /*19aa0*/  LDL.LU R7, [R1+0xa54] ;  /* 0x000a540001077983 */ /* 0x0021680000300800 */
[----:B------:R1:W-:Y:S01]  /*19ab0*/  STL [R1+0x154], R8 ;  /* 0x0001540801007387 */ /* 0x0003e20000100800 */
[----:B--2---:R-:W-:-:S03]  /*19ac0*/  IMAD.X R9, R9, 0x1, R2, P6 ;  /* 0x0000000109097824 */ /* 0x004fc600030e0602 */
[----:B-1----:R0:W5:Y:S04]  /*19ad0*/  LDL.LU R8, [R1+0xa50] ;  /* 0x000a500001087983 */ /* 0x0021680000300800 */
[----:B------:R1:W-:Y:S04]  /*19ae0*/  STL [R1+0x14c], R9 ;  /* 0x00014c0901007387 */ /* 0x0003e80000100800 */
        /* <DEDUP_REMOVED lines=9> */
[----:B---3--:R-:W-:Y:S02]  /*19b80*/  IMAD.SHL.U32 R11, R11, 0x40, RZ ;  /* 0x000000400b0b7824 */ /* 0x008fe400078e00ff */
[----:B------:R-:W-:Y:S02]  /*19b90*/  IMAD.MOV.U32 R15, RZ, RZ, R14 ;  /* 0x000000ffff0f7224 */ /* 0x000fe400078e000e */
[----:B------:R-:W-:Y:S02]  /*19ba0*/  IMAD.MOV.U32 R13, RZ, RZ, R12 ;  /* 0x000000ffff0d7224 */ /* 0x000fe400078e000c */
[----:B------:R-:W-:Y:S02]  /*19bb0*/  IMAD.SHL.U32 R11, R11, 0x2, RZ ;  /* 0x000000020b0b7824 */ /* 0x000fe400078e00ff */
[----:B------:R-:W-:Y:S02]  /*19bc0*/  IMAD.MOV.U32 R14, RZ, RZ, R22 ;  /* 0x000000ffff0e7224 */ /* 0x000fe400078e0016 */
[----:B------:R-:W-:Y:S01]  /*19bd0*/  IMAD.MOV.U32 R12, RZ, RZ, R23 ;  /* 0x000000ffff0c7224 */ /* 0x000fe200078e0017 */
[----:B------:R-:W-:-:S02]  /*19be0*/  WARPGROUP.DEPBAR.LE gsb0, 0x0 ;  /* 0x00008000000079c5 */ /* 0x000fc40000010000 */
[----:B0-----:R-:W-:Y:S05]  /*19bf0*/  @P0 BRA `(.L_x_1) ;  /* 0xfffffed400f00947 */ /* 0x001fea000383ffff */
[----:B-----5:R-:W2:Y:S04]  /*19c00*/  LDL.LU R6, [R1+0x6c] ;  /* 0x00006c0001067983 */ /* 0x020ea80000300800 */
[----:B------:R-:W3:Y:S04]  /*19c10*/  LDL.LU R5, [R1+0x68] ;  /* 0x0000680001057983 */ /* 0x000ee80000300800 */
[----:B------:R-:W4:Y:S04]  /*19c20*/  LDL.LU R4, [R1+0x7c] ;  /* 0x00007c0001047983 */ /* 0x000f280000300800 */
[----:B------:R-:W3:Y:S04]  /*19c30*/  LDL.LU R23, [R1+0x74] ;  /* 0x0000740001177983 */ /* 0x000ee80000300800 */
[----:B------:R-:W3:Y:S04]  /*19c40*/  LDL.LU R22, [R1+0x64] ;  /* 0x0000640001167983 */ /* 0x000ee80000300800 */
[----:B------:R-:W3:Y:S01]  /*19c50*/  LDL.LU R21, [R1+0x78] ;  /* 0x0000780001157983 */ /* 0x000ee20000300800 */
[----:B------:R-:W-:-:S03]  /*19c60*/  F2FP.F16.F32.PACK_AB R11, R55, R119 ;  /* 0x00000077370b723e */ /* 0x000fc600000000ff */
[----:B------:R-:W3:Y:S01]  /*19c70*/  LDL.LU R20, [R1+0x70] ;  /* 0x0000700001147983 */ /* 0x000ee20000300800 */
[----:B------:R-:W-:-:S03]  /*19c80*/  F2FP.F16.F32.PACK_AB R10, R53, R117 ;  /* 0x00000075350a723e */ /* 0x000fc600000000ff */
[----:B------:R-:W3:Y:S01]  /*19c90*/  LDL.LU R2, [R1+0x1c] ;  /* 0x00001c0001027983 */ /* 0x000ee20000300800 */
[----:B------:R-:W-:-:S03]  /*19ca0*/  F2FP.F16.F32.PACK_AB R9, R87, R151 ;  /* 0x000000975709723e */ /* 0x000fc600000000ff */
[----:B------:R-:W3:Y:S04]  /*19cb0*/  LDL.LU R0, [R1+0x14] ;  /* 0x0000140001007983 */ /* 0x000ee80000300800 */
[----:B------:R-:W3:Y:S01]  /*19cc0*/  LDL.LU R3, [R1+0x18] ;  /* 0x0000180001037983 */ /* 0x000ee20000300800 */
[----:B------:R-:W-:-:S03]  /*19cd0*/  F2FP.F16.F32.PACK_AB R8, R85, R149 ;  /* 0x000000955508723e */ /* 0x000fc600000000ff */
[----:B------:R-:W3:Y:S01]  /*19ce0*/  LDL.LU R119, [R1+0x50] ;  /* 0x0000500001777983 */ /* 0x000ee20000300800 */
[----:B------:R-:W-:-:S03]  /*19cf0*/  F2FP.F16.F32.PACK_AB R15, R183, R247 ;  /* 0x000000f7b70f723e */ /* 0x000fc600000000ff */
[----:B------:R-:W3:Y:S04]  /*19d00*/  LDL.LU R117, [R1+0x58] ;  /* 0x0000580001757983 */ /* 0x000ee80000300800 */
[----:B------:R-:W3:Y:S01]  /*19d10*/  LDL.LU R87, [R1+0x60] ;  /* 0x0000600001577983 */ /* 0x000ee20000300800 */
[----:B------:R-:W-:-:S03]  /*19d20*/  F2FP.F16.F32.PACK_AB R14, R181, R245 ;  /* 0x000000f5b50e723e */ /* 0x000fc600000000ff */
[----:B------:R-:W3:Y:S04]  /*19d30*/  LDL.LU R151, [R1+0x20] ;  /* 0x0000200001977983 */ /* 0x000ee80000300800 */
[----:B------:R-:W3:Y:S04]  /*19d40*/  LDL.LU R149, [R1+0x28] ;  /* 0x0000280001957983 */ /* 0x000ee80000300800 */
[----:B------:R-:W3:Y:S04]  /*19d50*/  LDL.LU R247, [R1+0x2c] ;  /* 0x00002c0001f77983 */ /* 0x000ee80000300800 */
[----:B------:R-:W3:Y:S01]  /*19d60*/  LDL.LU R183, [R1+0x24] ;  /* 0x0000240001b77983 */ /* 0x000ee20000300800 */
[----:B------:R-:W-:-:S03]  /*19d70*/  F2FP.F16.F32.PACK_AB R7, R54, R118 ;  /* 0x000000763607723e */ /* 0x000fc600000000ff */
[----:B------:R-:W3:Y:S04]  /*19d80*/  LDL.LU R245, [R1+0x38] ;  /* 0x0000380001f57983 */ /* 0x000ee80000300800 */
[----:B------:R-:W3:Y:S01]  /*19d90*/  LDL.LU R181, [R1+0x30] ;  /* 0x0000300001b57983 */ /* 0x000ee20000300800 */
[----:B------:R-:W-:Y:S01]  /*19da0*/  F2FP.F16.F32.PACK_AB R19, R182, R246 ;  /* 0x000000f6b613723e */ /* 0x000fe200000000ff */
[----:B--2---:R-:W-:Y:S01]  /*19db0*/  IMAD.MOV.U32 R53, RZ, RZ, R6 ;  /* 0x000000ffff357224 */ /* 0x004fe200078e0006 */
[----:B------:R-:W-:Y:S02]  /*19dc0*/  F2FP.F16.F32.PACK_AB R6, R52, R116 ;  /* 0x000000743406723e */ /* 0x000fe400000000ff */
[----:B----4-:R-:W-:Y:S02]  /*19dd0*/  F2FP.F16.F32.PACK_AB R13, R215, R4 ;  /* 0x00000004d70d723e */ /* 0x010fe400000000ff */
[----:B------:R-:W2:Y:S01]  /*19de0*/  LDL.LU R215, [R1+0x34] ;  /* 0x0000340001d77983 */ /* 0x000ea20000300800 */
[----:B---3--:R-:W-:-:S03]  /*19df0*/  F2FP.F16.F32.PACK_AB R12, R213, R23 ;  /* 0x00000017d50c723e */ /* 0x008fc600000000ff */
[----:B------:R-:W3:Y:S01]  /*19e00*/  LDL.LU R213, [R1+0x3c] ;  /* 0x00003c0001d57983 */ /* 0x000ee20000300800 */
[----:B------:R-:W-:-:S03]  /*19e10*/  IMAD.MOV.U32 R85, RZ, RZ, R5 ;  /* 0x000000ffff557224 */ /* 0x000fc600078e0005 */
[----:B------:R-:W4:Y:S01]  /*19e20*/  LDL.LU R118, [R1+0x54] ;  /* 0x0000540001767983 */ /* 0x000f220000300800 */
[----:B------:R-:W-:-:S03]  /*19e30*/  F2FP.F16.F32.PACK_AB R5, R86, R150 ;  /* 0x000000965605723e */ /* 0x000fc600000000ff */
[----:B------:R-:W3:Y:S01]  /*19e40*/  LDL.LU R116, [R1+0x5c] ;  /* 0x00005c0001747983 */ /* 0x000ee20000300800 */
[----:B------:R-:W-:-:S03]  /*19e50*/  F2FP.F16.F32.PACK_AB R4, R84, R148 ;  /* 0x000000945404723e */ /* 0x000fc600000000ff */
[----:B------:R-:W3:Y:S04]  /*19e60*/  LDL.LU R150, [R1+0x40] ;  /* 0x0000400001967983 */ /* 0x000ee80000300800 */
[----:B------:R-:W3:Y:S04]  /*19e70*/  LDL.LU R148, [R1+0x48] ;  /* 0x0000480001947983 */ /* 0x000ee80000300800 */
[----:B------:R-:W3:Y:S04]  /*19e80*/  LDL.LU R246, [R1+0x4c] ;  /* 0x00004c0001f67983 */ /* 0x000ee80000300800 */
[----:B------:R-:W3:Y:S01]  /*19e90*/  LDL.LU R182, [R1+0x44] ;  /* 0x0000440001b67983 */ /* 0x000ee20000300800 */
[----:B------:R-:W-:-:S02]  /*19ea0*/  F2FP.F16.F32.PACK_AB R23, R51, R115 ;  /* 0x000000733317723e */ /* 0x000fc400000000ff */
[----:B------:R-:W-:Y:S02]  /*19eb0*/  F2FP.F16.F32.PACK_AB R51, R50, R114 ;  /* 0x000000723233723e */ /* 0x000fe400000000ff */
[----:B------:R-:W-:Y:S02]  /*19ec0*/  F2FP.F16.F32.PACK_AB R50, R48, R112 ;  /* 0x000000703032723e */ /* 0x000fe400000000ff */
[----:B------:R-:W-:Y:S02]  /*19ed0*/  F2FP.F16.F32.PACK_AB R48, R80, R144 ;  /* 0x000000905030723e */ /* 0x000fe400000000ff */
[----:B------:R-:W-:Y:S02]  /*19ee0*/  F2FP.F16.F32.PACK_AB R80, R208, R87 ;  /* 0x00000057d050723e */ /* 0x000fe400000000ff */
[----:B------:R-:W-:Y:S02]  /*19ef0*/  F2FP.F16.F32.PACK_AB R87, R47, R111 ;  /* 0x0000006f2f57723e */ /* 0x000fe400000000ff */
[----:B------:R-:W-:-:S02]  /*19f00*/  F2FP.F16.F32.PACK_AB R84, R77, R141 ;  /* 0x0000008d4d54723e */ /* 0x000fc400000000ff */
[----:B------:R-:W-:Y:S01]  /*19f10*/  F2FP.F16.F32.PACK_AB R47, R46, R110 ;  /* 0x0000006e2e2f723e */ /* 0x000fe200000000ff */
[----:B------:R-:W-:Y:S01]  /*19f20*/  IMAD.MOV.U32 R52, RZ, RZ, R22 ;  /* 0x000000ffff347224 */ /* 0x000fe200078e0016 */
[----:B------:R-:W-:Y:S02]  /*19f30*/  F2FP.F16.F32.PACK_AB R46, R44, R108 ;  /* 0x0000006c2c2e723e */ /* 0x000fe400000000ff */
[----:B------:R-:W-:Y:S02]  /*19f40*/  F2FP.F16.F32.PACK_AB R77, R206, R117 ;  /* 0x00000075ce4d723e */ /* 0x000fe400000000ff */
[----:B------:R-:W-:Y:S02]  /*19f50*/  F2FP.F16.F32.PACK_AB R44, R76, R140 ;  /* 0x0000008c4c2c723e */ /* 0x000fe400000000ff */
[----:B------:R-:W-:Y:S02]  /*19f60*/  F2FP.F16.F32.PACK_AB R117, R75, R139 ;  /* 0x0000008b4b75723e */ /* 0x000fe400000000ff */
[----:B------:R-:W-:-:S02]  /*19f70*/  F2FP.F16.F32.PACK_AB R16, R212, R20 ;  /* 0x00000014d410723e */ /* 0x000fc400000000ff */
[----:B------:R-:W-:Y:S02]  /*19f80*/  F2FP.F16.F32.PACK_AB R22, R49, R113 ;  /* 0x000000713116723e */ /* 0x000fe400000000ff */
        /* <DEDUP_REMOVED lines=70> */
[----:B--2---:R-:W-:-:S02]  /*1a3f0*/  F2FP.F16.F32.PACK_AB R104, R197, R215 ;  /* 0x000000d7c568723e */ /* 0x004fc400000000ff */
[----:B----4-:R-:W-:Y:S02]  /*1a400*/  F2FP.F16.F32.PACK_AB R112, R205, R118 ;  /* 0x00000076cd70723e */ /* 0x010fe400000000ff */
[----:B------:R-:W-:Y:S02]  /*1a410*/  F2FP.F16.F32.PACK_AB R118, R41, R105 ;  /* 0x000000692976723e */ /* 0x000fe400000000ff */
[----:B---3--:R-:W-:Y:S02]  /*1a420*/  F2FP.F16.F32.PACK_AB R113, R207, R116 ;  /* 0x00000074cf71723e */ /* 0x008fe400000000ff */
        /* <DEDUP_REMOVED lines=26> */
[----:B------:R-:W-:-:S07]  /*1a5d0*/  F2FP.F16.F32.PACK_AB R30, R152, R216 ;  /* 0x000000d8981e723e */ /* 0x000fce00000000ff */
.L_x_0:
[----:B------:R-:W2:Y:S01]  /*1a5e0*/  LDL.LU R175, [R1+0x90] ;  /* 0x0000900001af7983 */ /* 0x000ea20000300800 */
[----:B0-----:R-:W-:Y:S01]  /*1a5f0*/  MOV R27, 0x400 ;  /* 0x00000400001b7802 */ /* 0x001fe20000000f00 */
[----:B------:R-:W0:Y:S01]  /*1a600*/  LDC.64 R2, c[0x0][0x228] ;  /* 0x00008a00ff027b82 */ /* 0x000e220000000a00 */
[----:B------:R-:W1:Y:S01]  /*1a610*/  S2R R26, SR_TID.X ;  /* 0x00000000001a7919 */ /* 0x000e620000002100 */
[----:B------:R-:W3:Y:S06]  /*1a620*/  S2R R56, SR_CgaCtaId ;  /* 0x0000000000387919 */ /* 0x000eec0000008800 */
[----:B------:R-:W4:Y:S01]  /*1a630*/  LDC.64 R146, c[0x0][0x228] ;  /* 0x00008a00ff927b82 */ /* 0x000f220000000a00 */
[----:B------:R-:W4:Y:S04]  /*1a640*/  LDL.LU R174, [R1+0x94] ;  /* 0x0000940001ae7983 */ /* 0x000f280000300800 */
[----:B------:R-:W5:Y:S03]  /*1a650*/  LDL.LU R173, [R1+0xa4] ;  /* 0x0000a40001ad7983 */ /* 0x000f660000300800 */
[----:B------:R-:W5:Y:S01]  /*1a660*/  LDC.64 R158, c[0x0][0x228] ;  /* 0x00008a00ff9e7b82 */ /* 0x000f620000000a00 */
[----:B------:R-:W5:Y:S04]  /*1a670*/  LDL.LU R172, [R1+0xa0] ;  /* 0x0000a00001ac7983 */ /* 0x000f680000300800 */
[----:B------:R-:W5:Y:S03]  /*1a680*/  LDL.LU R170, [R1+0x9c] ;  /* 0x00009c0001aa7983 */ /* 0x000f660000300800 */
[----:B------:R-:W5:Y:S08]  /*1a690*/  LDC.64 R156, c[0x0][0x228] ;  /* 0x00008a00ff9c7b82 */ /* 0x000f700000000a00 */
[----:B------:R-:W5:Y:S01]  /*1a6a0*/  LDC R171, c[0x0][0x22c] ;  /* 0x00008b00ffab7b82 */ /* 0x000f620000000800 */
[----:B-1----:R-:W-:-:S02]  /*1a6b0*/  IMAD.SHL.U32 R0, R26, 0x10, RZ ;  /* 0x000000101a007824 */ /* 0x002fc400078e00ff */
[C---:B------:R-:W-:Y:S02]  /*1a6c0*/  IMAD.SHL.U32 R25, R26.reuse, 0x40, RZ ;  /* 0x000000401a197824 */ /* 0x040fe400078e00ff */
[----:B------:R-:W-:Y:S01]  /*1a6d0*/  IMAD.SHL.U32 R24, R26, 0x8, RZ ;  /* 0x000000081a187824 */ /* 0x000fe200078e00ff */
[----:B---3--:R-:W-:Y:S02]  /*1a6e0*/  LEA R27, R56, R27, 0x18 ;  /* 0x0000001b381b7211 */ /* 0x008fe400078ec0ff */
[----:B------:R-:W-:Y:S02]  /*1a6f0*/  LOP3.LUT R0, R0, 0xf0, RZ, 0xc0, !PT ;  /* 0x000000f000007812 */ /* 0x000fe400078ec0ff */
[----:B------:R-:W-:Y:S02]  /*1a700*/  LOP3.LUT R25, R25, 0x400, RZ, 0xc0, !PT ;  /* 0x0000040019197812 */ /* 0x000fe400078ec0ff */
[----:B------:R-:W-:Y:S02]  /*1a710*/  LOP3.LUT R24, R24, 0x300, RZ, 0xc0, !PT ;  /* 0x0000030018187812 */ /* 0x000fe400078ec0ff */
[----:B------:R-:W-:-:S02]  /*1a720*/  IADD3 R25, R25, R27, R0 ;  /* 0x0000001b19197210 */ /* 0x000fc40007ffe000 */
[----:B------:R-:W-:-:S03]  /*1a730*/  LOP3.LUT R26, R26, 0x7f, RZ, 0xc0, !PT ;  /* 0x0000007f1a1a7812 */ /* 0x000fc600078ec0ff */
[----:B------:R-:W-:Y:S01]  /*1a740*/  IMAD.IADD R144, R24, 0x1, R25 ;  /* 0x0000000118907824 */ /* 0x000fe200078e0219 */
[----:B------:R-:W-:Y:S06]  /*1a750*/  BAR.SYNC.DEFER_BLOCKING 0x0 ;  /* 0x0000000000007b1d */ /* 0x000fec0000010000 */
[----:B------:R-:W-:Y:S02]  /*1a760*/  STSM.16.M88.4 [R144], R28 ;  /* 0x0000001c90007844 */ /* 0x000fe40000000200 */
[----:B------:R-:W-:Y:S01]  /*1a770*/  BAR.SYNC.DEFER_BLOCKING 0x0 ;  /* 0x0000000000007b1d */ /* 0x000fe20000010000 */
[----:B--2---:R-:W-:-:S05]  /*1a780*/  VIADD R0, R175, 0x3f ;  /* 0x0000003faf007836 */ /* 0x004fca0000000000 */
[----:B0-----:R-:W-:Y:S01]  /*1a790*/  ISETP.GE.AND P0, PT, R0, R3, PT ;  /* 0x000000030000720c */ /* 0x001fe20003f06270 */
[----:B------:R-:W-:Y:S01]  /*1a7a0*/  IMAD R0, R26, 0x10, R27 ;  /* 0x000000101a007824 */ /* 0x000fe200078e021b */
[----:B------:R-:W0:Y:S04]  /*1a7b0*/  LDC R3, c[0x0][0x244] ;  /* 0x00009100ff037b82 */ /* 0x000e280000000800 */
[----:B------:R-:W1:Y:S04]  /*1a7c0*/  LDS.128 R56, [R0] ;  /* 0x0000000000387984 */ /* 0x000e680000000c00 */
[----:B------:R-:W-:Y:S06]  /*1a7d0*/  BAR.SYNC.DEFER_BLOCKING 0x0 ;  /* 0x0000000000007b1d */ /* 0x000fec0000010000 */
[----:B------:R-:W-:Y:S02]  /*1a7e0*/  STSM.16.M88.4 [R144], R64 ;  /* 0x0000004090007844 */ /* 0x000fe40000000200 */
[----:B------:R-:W-:Y:S06]  /*1a7f0*/  BAR.SYNC.DEFER_BLOCKING 0x0 ;  /* 0x0000000000007b1d */ /* 0x000fec0000010000 */
[----:B------:R-:W2:Y:S02]  /*1a800*/  LDS.128 R24, [R0] ;  /* 0x0000000000187984 */ /* 0x000ea40000000c00 */
[----:B------:R-:W-:Y:S06]  /*1a810*/  BAR.SYNC.DEFER_BLOCKING 0x0 ;  /* 0x0000000000007b1d */ /* 0x000fec0000010000 */
[----:B------:R-:W-:Y:S02]  /*1a820*/  STSM.16.M88.4 [R144], R60 ;  /* 0x0000003c90007844 */ /* 0x000fe40000000200 */
[----:B------:R-:W-:Y:S06]  /*1a830*/  BAR.SYNC.DEFER_BLOCKING 0x0 ;  /* 0x0000000000007b1d */ /* 0x000fec0000010000 */
[----:B------:R-:W3:Y:S02]  /*1a840*/  LDS.128 R28, [R0] ;  /* 0x00000000001c7984 */ /* 0x000ee40000000c00 */
        /* <DEDUP_REMOVED lines=13> */
[----:B------:R5:W-:Y:S02]  /*1a920*/  STSM.16.M88.4 [R144], R148 ;  /* 0x0000009490007844 */ /* 0x000be40000000200 */
[----:B------:R-:W-:Y:S01]  /*1a930*/  BAR.SYNC.DEFER_BLOCKING 0x0 ;  /* 0x0000000000007b1d */ /* 0x000fe20000010000 */
[----:B----4-:R-:W-:-:S07]  /*1a940*/  ISETP.GE.AND P2, PT, R174, R146, PT ;  /* 0x00000092ae00720c */ /* 0x010fce0003f46270 */
[----:B-----5:R-:W4:Y:S01]  /*1a950*/  LDC R148, c[0x0][0x248] ;  /* 0x00009200ff947b82 */ /* 0x020f220000000800 */
[----:B------:R-:W5:Y:S07]  /*1a960*/  LDS.128 R92, [R0] ;  /* 0x00000000005c7984 */ /* 0x000f6e0000000c00 */
[----:B------:R-:W-:Y:S06]  /*1a970*/  BAR.SYNC.DEFER_BLOCKING 0x0 ;  /* 0x0000000000007b1d */ /* 0x000fec0000010000 */
[----:B------:R-:W-:Y:S02]  /*1a980*/  STSM.16.M88.4 [R144], R128 ;  /* 0x0000008090007844 */ /* 0x000fe40000000200 */
[----:B------:R-:W-:Y:S06]  /*1a990*/  BAR.SYNC.DEFER_BLOCKING 0x0 ;  /* 0x0000000000007b1d */ /* 0x000fec0000010000 */
[----:B------:R-:W5:Y:S02]  /*1a9a0*/  LDS.128 R96, [R0] ;  /* 0x0000000000607984 */ /* 0x000f640000000c00 */
        /* <DEDUP_REMOVED lines=73> */
[----:B------:R1:W-:Y:S02]  /*1ae40*/  STSM.16.M88.4 [R144], R52 ;  /* 0x0000003490007844 */ /* 0x0003e40000000200 */
[----:B------:R-:W-:Y:S01]  /*1ae50*/  BAR.SYNC.DEFER_BLOCKING 0x0 ;  /* 0x0000000000007b1d */ /* 0x000fe20000010000 */
[----:B0-----:R-:W-:-:S07]  /*1ae60*/  IMAD R150, R174, R3, RZ ;  /* 0x00000003ae967224 */ /* 0x001fce00078e02ff */
[----:B-1----:R-:W0:Y:S08]  /*1ae70*/  LDC.64 R54, c[0x0][0x220] ;  /* 0x00008800ff367b82 */ /* 0x002e300000000a00 */
[----:B------:R-:W1:Y:S01]  /*1ae80*/  LDC.64 R52, c[0x0][0x228] ;  /* 0x00008a00ff347b82 */ /* 0x000e620000000a00 */
[----:B------:R-:W5:Y:S07]  /*1ae90*/  LDS.128 R80, [R0] ;  /* 0x0000000000507984 */ /* 0x000f6e0000000c00 */
[----:B------:R-:W-:Y:S06]  /*1aea0*/  BAR.SYNC.DEFER_BLOCKING 0x0 ;  /* 0x0000000000007b1d */ /* 0x000fec0000010000 */
[----:B------:R2:W-:Y:S02]  /*1aeb0*/  STSM.16.M88.4 [R144], R20 ;  /* 0x0000001490007844 */ /* 0x0005e40000000200 */
[----:B------:R-:W-:Y:S01]  /*1aec0*/  BAR.SYNC.DEFER_BLOCKING 0x0 ;  /* 0x0000000000007b1d */ /* 0x000fe20000010000 */
[----:B------:R-:W-:-:S07]  /*1aed0*/  IMAD R152, R3, 0x80, R150 ;  /* 0x0000008003987824 */ /* 0x000fce00078e0296 */
[----:B--2---:R-:W2:Y:S08]  /*1aee0*/  LDC.64 R22, c[0x0][0x228] ;  /* 0x00008a00ff167b82 */ /* 0x004eb00000000a00 */
[----:B------:R-:W3:Y:S01]  /*1aef0*/  LDC.64 R20, c[0x0][0x228] ;  /* 0x00008a00ff147b82 */ /* 0x000ee20000000a00 */
        /* <DEDUP_REMOVED lines=12> */
[----:B------:R-:W-:-:S05]  /*1afc0*/  IMAD R154, R3, 0x80, R152 ;  /* 0x00000080039a7824 */ /* 0x000fca00078e0298 */
[----:B------:R-:W5:Y:S02]  /*1afd0*/  LDS.128 R4, [R0] ;  /* 0x0000000000047984 */ /* 0x000f640000000c00 */
[----:B------:R-:W-:Y:S01]  /*1afe0*/  BAR.SYNC.DEFER_BLOCKING 0x0 ;  /* 0x0000000000007b1d */ /* 0x000fe20000010000 */
[-C--:B0-----:R-:W-:Y:S01]  /*1aff0*/  LEA R12, P5, R154, R54.reuse, 0x1 ;  /* 0x000000369a0c7211 */ /* 0x081fe200078a08ff */
[----:B------:R-:W-:Y:S01]  /*1b000*/  IMAD R3, R3, 0x80, R154 ;  /* 0x0000008003037824 */ /* 0x000fe200078e029a */
[-C--:B------:R-:W-:Y:S02]  /*1b010*/  LEA R146, P3, R150, R54.reuse, 0x1 ;  /* 0x0000003696927211 */ /* 0x080fe400078608ff */
[----:B------:R-:W-:Y:S02]  /*1b020*/  LEA R14, P4, R152, R54, 0x1 ;  /* 0x00000036980e7211 */ /* 0x000fe400078808ff */
[----:B------:R-:W-:Y:S02]  /*1b030*/  LEA.HI.X.SX32 R13, R154, R55, 0x1, P5 ;  /* 0x000000379a0d7211 */ /* 0x000fe400028f0eff */
[----:B------:R-:W-:Y:S01]  /*1b040*/  ISETP.GE.AND P1, PT, R175, R147, PT ;  /* 0x00000093af00720c */ /* 0x000fe20003f26270 */
[----:B------:R-:W0:Y:S01]  /*1b050*/  LDC R154, c[0x0][0x22c] ;  /* 0x00008b00ff9a7b82 */ /* 0x000e220000000800 */
[----:B------:R-:W-:-:S02]  /*1b060*/  LEA.HI.X.SX32 R147, R150, R55, 0x1, P3 ;  /* 0x0000003796937211 */ /* 0x000fc400018f0eff */
[----:B------:R-:W-:Y:S02]  /*1b070*/  LEA.HI.X.SX32 R15, R152, R55, 0x1, P4 ;  /* 0x00000037980f7211 */ /* 0x000fe400020f0eff */
[----:B-1----:R-:W-:Y:S02]  /*1b080*/  ISETP.LT.AND P3, PT, R173, R52, !P1 ;  /* 0x00000034ad00720c */ /* 0x002fe40004f61270 */
[----:B--2---:R-:W-:Y:S01]  /*1b090*/  ISETP.LT.AND P4, PT, R172, R22, !P1 ;  /* 0x00000016ac00720c */ /* 0x004fe20004f81270 */
[----:B------:R-:W1:Y:S01]  /*1b0a0*/  LDC.64 R152, c[0x0][0x228] ;  /* 0x00008a00ff987b82 */ /* 0x000e620000000a00 */
[----:B------:R2:W-:Y:S01]  /*1b0b0*/  STSM.16.M88.4 [R144], R8 ;  /* 0x0000000890007844 */ /* 0x0005e20000000200 */
[----:B---3--:R-:W-:-:S06]  /*1b0c0*/  ISETP.LT.AND P1, PT, R170, R20, !P1 ;  /* 0x00000014aa00720c */ /* 0x008fcc0004f21270 */
[----:B------:R-:W3:Y:S01]  /*1b0d0*/  LDC.64 R150, c[0x0][0x228] ;  /* 0x00008a00ff967b82 */ /* 0x000ee20000000a00 */
[----:B------:R-:W-:-:S07]  /*1b0e0*/  ISETP.LT.AND P2, PT, R175, R159, !P2 ;  /* 0x0000009faf00720c */ /* 0x000fce0005741270 */
[----:B------:R-:W5:Y:S08]  /*1b0f0*/  LDC R20, c[0x0][0x22c] ;  /* 0x00008b00ff147b82 */ /* 0x000f700000000800 */
[----:B------:R-:W-:Y:S01]  /*1b100*/  BAR.SYNC.DEFER_BLOCKING 0x0 ;  /* 0x0000000000007b1d */ /* 0x000fe20000010000 */
[----:B------:R-:W-:Y:S01]  /*1b110*/  LEA R54, P6, R3, R54, 0x1 ;  /* 0x0000003603367211 */ /* 0x000fe200078c08ff */
[----:B----4-:R-:W-:-:S06]  /*1b120*/  IMAD R149, R175, R148, RZ ;  /* 0x00000094af957224 */ /* 0x010fcc00078e02ff */
[----:B--2---:R-:W2:Y:S01]  /*1b130*/  LDC.64 R144, c[0x0][0x228] ;  /* 0x00008a00ff907b82 */ /* 0x004ea20000000a00 */
[----:B------:R-:W-:Y:S01]  /*1b140*/  LEA.HI.X.SX32 R55, R3, R55, 0x1, P6 ;  /* 0x0000003703377211 */ /* 0x000fe200030f0eff */
[----:B------:R-:W-:-:S06]  /*1b150*/  IMAD.WIDE R160, R149, 0x2, R146 ;  /* 0x0000000295a07825 */ /* 0x000fcc00078e0292 */
[----:B------:R-:W4:Y:S01]  /*1b160*/  LDC.64 R10, c[0x0][0x228] ;  /* 0x00008a00ff0a7b82 */ /* 0x000f220000000a00 */
[----:B------:R-:W-:Y:S01]  /*1b170*/  VIADD R3, R175, 0x1 ;  /* 0x00000001af037836 */ /* 0x000fe20000000000 */
[----:B------:R-:W-:Y:S01]  /*1b180*/  PRMT R22, R56, 0x7632, R22 ;  /* 0x0000763238167816 */ /* 0x000fe20000000016 */
[----:B------:R-:W-:Y:S01]  /*1b190*/  IMAD.WIDE R162, R149, 0x2, R14 ;  /* 0x0000000295a27825 */ /* 0x000fe200078e020e */
[----:B------:R-:W-:-:S03]  /*1b1a0*/  PRMT R52, R24, 0x7632, R52 ;  /* 0x0000763218347816 */ /* 0x000fc60000000034 */
[----:B------:R-:W-:Y:S01]  /*1b1b0*/  IMAD.WIDE R164, R149, 0x2, R12 ;  /* 0x0000000295a47825 */ /* 0x000fe200078e020c */
[----:B------:R-:W4:Y:S01]  /*1b1c0*/  LDC.64 R8, c[0x0][0x228] ;  /* 0x00008a00ff087b82 */ /* 0x000f220000000a00 */
[----:B------:R-:W-:Y:S01]  /*1b1d0*/  @P2 STG.E.U16 desc[UR60][R160.64], R56 ;  /* 0x00000038a0002986 */ /* 0x000fe2000c10153c */
[----:B0-----:R-:W-:Y:S01]  /*1b1e0*/  ISETP.GE.AND P2, PT, R3, R154, PT ;  /* 0x0000009a0300720c */ /* 0x001fe20003f46270 */
[----:B------:R-:W-:Y:S02]  /*1b1f0*/  IMAD.WIDE R166, R149, 0x2, R54 ;  /* 0x0000000295a67825 */ /* 0x000fe400078e0236 */
[----:B------:R-:W-:Y:S02]  /*1b200*/  @P3 STG.E.U16 desc[UR60][R162.64], R22 ;  /* 0x00000016a2003986 */ /* 0x000fe4000c10153c */
[----:B------:R-:W-:Y:S01]  /*1b210*/  VIADD R3, R175, 0x2 ;  /* 0x00000002af037836 */ /* 0x000fe20000000000 */
[----:B------:R-:W0:Y:S01]  /*1b220*/  LDC.64 R154, c[0x0][0x228] ;  /* 0x00008a00ff9a7b82 */ /* 0x000e220000000a00 */
[----:B------:R4:W-:Y:S04]  /*1b230*/  @P4 STG.E.U16 desc[UR60][R164.64], R24 ;  /* 0x00000018a4004986 */ /* 0x0009e8000c10153c */
[----:B------:R4:W-:Y:S01]  /*1b240*/  @P1 STG.E.U16 desc[UR60][R166.64], R52 ;  /* 0x00000034a6001986 */ /* 0x0009e2000c10153c */
[----:B-----5:R-:W-:-:S02]  /*1b250*/  ISETP.GE.AND P1, PT, R3, R20, PT ;  /* 0x000000140300720c */ /* 0x020fc40003f26270 */
[----:B------:R-:W5:Y:S01]  /*1b260*/  LDC R3, c[0x0][0x22c] ;  /* 0x00008b00ff037b82 */ /* 0x000f620000000800 */
[----:B-1----:R-:W-:Y:S02]  /*1b270*/  ISETP.LT.AND P5, PT, R174, R152, !P2 ;  /* 0x00000098ae00720c */ /* 0x002fe400057a1270 */
[----:B---3--:R-:W-:Y:S02]  /*1b280*/  ISETP.LT.AND P4, PT, R173, R150, !P2 ;  /* 0x00000096ad00720c */ /* 0x008fe40005781270 */
[----:B--2---:R-:W-:Y:S01]  /*1b290*/  ISETP.LT.AND P3, PT, R172, R144, !P2 ;  /* 0x00000090ac00720c */ /* 0x004fe20005761270 */
[----:B------:R-:W-:Y:S01]  /*1b2a0*/  IMAD.IADD R149, R149, 0x1, R148 ;  /* 0x0000000195957824 */ /* 0x000fe200078e0294 */
[----:B----4-:R-:W-:Y:S01]  /*1b2b0*/  ISETP.LT.AND P2, PT, R170, R10, !P2 ;  /* 0x0000000aaa00720c */ /* 0x010fe20005741270 */
[----:B------:R-:W1:Y:S01]  /*1b2c0*/  LDC R24, c[0x0][0x228] ;  /* 0x00008a00ff187b82 */ /* 0x000e620000000800 */
[----:B------:R-:W-:Y:S01]  /*1b2d0*/  PRMT R20, R28, 0x7632, R20 ;  /* 0x000076321c147816 */ /* 0x000fe20000000014 */
[----:B------:R-:W-:-:S04]  /*1b2e0*/  IMAD.WIDE R160, R149, 0x2, R146 ;  /* 0x0000000295a07825 */ /* 0x000fc800078e0292 */
[C---:B------:R-:W-:Y:S02]  /*1b2f0*/  IMAD.WIDE R162, R149.reuse, 0x2, R14 ;  /* 0x0000000295a27825 */ /* 0x040fe400078e020e */
[----:B------:R-:W2:Y:S02]  /*1b300*/  LDC R10, c[0x0][0x228] ;  /* 0x00008a00ff0a7b82 */ /* 0x000ea40000000800 */
[C---:B------:R-:W-:Y:S01]  /*1b310*/  IMAD.WIDE R164, R149.reuse, 0x2, R12 ;  /* 0x0000000295a47825 */ /* 0x040fe200078e020c */
[----:B------:R-:W-:Y:S01]  /*1b320*/  @P5 STG.E.U16 desc[UR60][R160.64], R28 ;  /* 0x0000001ca0005986 */ /* 0x000fe2000c10153c */
[----:B------:R-:W-:Y:S02]  /*1b330*/  ISETP.LT.AND P6, PT, R174, R8, !P1 ;  /* 0x00000008ae00720c */ /* 0x000fe40004fc1270 */
[----:B------:R-:W-:Y:S01]  /*1b340*/  IMAD.WIDE R166, R149, 0x2, R54 ;  /* 0x0000000295a67825 */ /* 0x000fe200078e0236 */
[----:B------:R-:W-:Y:S01]  /*1b350*/  PRMT R22, R88, 0x7632, R22 ;  /* 0x0000763258167816 */ /* 0x000fe20000000016 */
[----:B------:R3:W-:Y:S01]  /*1b360*/  @P4 STG.E.U16 desc[UR60][R162.64], R20 ;  /* 0x00000014a2004986 */ /* 0x0007e2000c10153c */
[----:B------:R-:W-:Y:S01]  /*1b370*/  ISETP.LT.AND P4, PT, R173, R156, !P1 ;  /* 0x0000009cad00720c */ /* 0x000fe20004f81270 */
[----:B------:R-:W-:Y:S01]  /*1b380*/  IMAD.IADD R159, R149, 0x1, R148 ;  /* 0x00000001959f7824 */ /* 0x000fe200078e0294 */
[----:B------:R-:W4:Y:S01]  /*1b390*/  LDC R8, c[0x0][0x228] ;  /* 0x00008a00ff087b82 */ /* 0x000f220000000800 */
[----:B------:R-:W-:Y:S01]  /*1b3a0*/  @P3 STG.E.U16 desc[UR60][R164.64], R88 ;  /* 0x00000058a4003986 */ /* 0x000fe2000c10153c */
[----:B------:R-:W-:Y:S01]  /*1b3b0*/  ISETP.LT.AND P3, PT, R170, R2, !P1 ;  /* 0x00000002aa00720c */ /* 0x000fe20004f61270 */
[----:B------:R-:W-:-:S02]  /*1b3c0*/  VIADD R2, R175, 0x3 ;  /* 0x00000003af027836 */ /* 0x000fc40000000000 */
[----:B------:R3:W-:Y:S01]  /*1b3d0*/  @P2 STG.E.U16 desc[UR60][R166.64], R22 ;  /* 0x00000016a6002986 */ /* 0x0007e2000c10153c */
[----:B0-----:R-:W-:Y:S01]  /*1b3e0*/  ISETP.LT.AND P2, PT, R172, R154, !P1 ;  /* 0x0000009aac00720c */ /* 0x001fe20004f41270 */
[----:B------:R-:W-:Y:S01]  /*1b3f0*/  IMAD.WIDE R168, R159, 0x2, R146 ;  /* 0x000000029fa87825 */ /* 0x000fe200078e0292 */
[----:B-----5:R-:W-:Y:S01]  /*1b400*/  ISETP.GE.AND P1, PT, R2, R3, PT ;  /* 0x000000030200720c */ /* 0x020fe20003f26270 */
[----:B---3--:R-:W0:Y:S01]  /*1b410*/  LDC R20, c[0x0][0x228] ;  /* 0x00008a00ff147b82 */ /* 0x008e220000000800 */
[----:B------:R-:W-:Y:S01]  /*1b420*/  PRMT R52, R57, 0x7632, R52 ;  /* 0x0000763239347816 */ /* 0x000fe20000000034 */
[C---:B------:R-:W-:Y:S01]  /*1b430*/  IMAD.WIDE R2, R159.reuse, 0x2, R14 ;  /* 0x000000029f027825 */ /* 0x040fe200078e020e */
[----:B------:R3:W-:Y:S01]  /*1b440*/  @P6 STG.E.U16 desc[UR60][R168.64], R57 ;  /* 0x00000039a8006986 */ /* 0x0007e2000c10153c */
[----:B------:R-:W-:Y:S02]  /*1b450*/  ISETP.LT.AND P5, PT, R174, R158, !P1 ;  /* 0x0000009eae00720c */ /* 0x000fe40004fa1270 */
[C---:B------:R-:W-:Y:S01]  /*1b460*/  IMAD.IADD R149, R159.reuse, 0x1, R148 ;  /* 0x000000019f957824 */ /* 0x040fe200078e0294 */
[----:B------:R5:W-:Y:S01]  /*1b470*/  @P4 STG.E.U16 desc[UR60][R2.64], R52 ;  /* 0x0000003402004986 */ /* 0x000be2000c10153c */
[----:B------:R-:W1:Y:S01]  /*1b480*/  LDC R22, c[0x0][0x228] ;  /* 0x00008a00ff167b82 */ /* 0x000e620000000800 */
[----:B---3--:R-:W-:-:S07]  /*1b490*/  IMAD.WIDE R56, R159, 0x2, R12 ;  /* 0x000000029f387825 */ /* 0x008fce00078e020c */
[----:B------:R-:W3:Y:S01]  /*1b4a0*/  LDC R28, c[0x0][0x228] ;  /* 0x00008a00ff1c7b82 */ /* 0x000ee20000000800 */
[----:B------:R-:W-:Y:S01]  /*1b4b0*/  IMAD.WIDE R158, R159, 0x2, R54 ;  /* 0x000000029f9e7825 */ /* 0x000fe200078e0236 */
[----:B-----5:R-:W-:Y:S01]  /*1b4c0*/  PRMT R3, R25, 0x7632, R3 ;  /* 0x0000763219037816 */ /* 0x020fe20000000003 */
[----:B------:R-:W-:Y:S01]  /*1b4d0*/  @P2 STG.E.U16 desc[UR60][R56.64], R25 ;  /* 0x0000001938002986 */ /* 0x000fe2000c10153c */
[----:B----4-:R-:W-:-:S04]  /*1b4e0*/  ISETP.LT.AND P6, PT, R173, R8, !P1 ;  /* 0x00000008ad00720c */ /* 0x010fc80004fc1270 */
[----:B------:R-:W4:Y:S01]  /*1b4f0*/  LDC R167, c[0x0][0x22c] ;  /* 0x00008b00ffa77b82 */ /* 0x000f220000000800 */
[----:B------:R5:W-:Y:S01]  /*1b500*/  @P3 STG.E.U16 desc[UR60][R158.64], R3 ;  /* 0x000000039e003986 */ /* 0x000be2000c10153c */
[----:B--2---:R-:W-:-:S06]  /*1b510*/  ISETP.LT.AND P3, PT, R172, R10, !P1 ;  /* 0x0000000aac00720c */ /* 0x004fcc0004f61270 */
[----:B------:R-:W2:Y:S01]  /*1b520*/  LDC R10, c[0x0][0x228] ;  /* 0x00008a00ff0a7b82 */ /* 0x000ea20000000800 */
[----:B------:R-:W-:Y:S01]  /*1b530*/  VIADD R8, R175, 0x4 ;  /* 0x00000004af087836 */ /* 0x000fe20000000000 */
[----:B0-----:R-:W-:Y:S01]  /*1b540*/  ISETP.LT.AND P1, PT, R170, R20, !P1 ;  /* 0x00000014aa00720c */ /* 0x001fe20004f21270 */
[----:B------:R-:W-:-:S03]  /*1b550*/  IMAD.WIDE R160, R149, 0x2, R146 ;  /* 0x0000000295a07825 */ /* 0x000fc600078e0292 */
[----:B------:R-:W-:Y:S02]  /*1b560*/  ISETP.GE.AND P2, PT, R8, R171, PT ;  /* 0x000000ab0800720c */ /* 0x000fe40003f46270 */
[----:B------:R-:W0:Y:S01]  /*1b570*/  LDC R20, c[0x0][0x228] ;  /* 0x00008a00ff147b82 */ /* 0x000e220000000800 */
[----:B------:R-:W-:Y:S01]  /*1b580*/  IMAD.WIDE R162, R149, 0x2, R14 ;  /* 0x0000000295a27825 */ /* 0x000fe200078e020e */
[----:B------:R-:W-:Y:S01]  /*1b590*/  PRMT R88, R29, 0x7632, R88 ;  /* 0x000076321d587816 */ /* 0x000fe20000000058 */
[----:B------:R4:W-:Y:S01]  /*1b5a0*/  @P5 STG.E.U16 desc[UR60][R160.64], R29 ;  /* 0x0000001da0005986 */ /* 0x0009e2000c10153c */
[----:B-1----:R-:W-:Y:S01]  /*1b5b0*/  ISETP.LT.AND P5, PT, R173, R24, !P2 ;  /* 0x00000018ad00720c */ /* 0x002fe200057a1270 */
[----:B-----5:R-:W-:Y:S01]  /*1b5c0*/  IMAD.WIDE R2, R149, 0x2, R12 ;  /* 0x0000000295027825 */ /* 0x020fe200078e020c */
[----:B------:R-:W-:Y:S02]  /*1b5d0*/  PRMT R150, R89, 0x7632, R150 ;  /* 0x0000763259967816 */ /* 0x000fe40000000096 */
[----:B------:R-:W1:Y:S01]  /*1b5e0*/  LDC R52, c[0x0][0x228] ;  /* 0x00008a00ff347b82 */ /* 0x000e620000000800 */
[----:B------:R-:W-:Y:S01]  /*1b5f0*/  IMAD.WIDE R24, R149, 0x2, R54 ;  /* 0x0000000295187825 */ /* 0x000fe200078e0236 */
[----:B------:R-:W-:Y:S01]  /*1b600*/  ISETP.LT.AND P4, PT, R174, R22, !P2 ;  /* 0x00000016ae00720c */ /* 0x000fe20005781270 */
[----:B------:R5:W-:Y:S04]  /*1b610*/  @P6 STG.E.U16 desc[UR60][R162.64], R88 ;  /* 0x00000058a2006986 */ /* 0x000be8000c10153c */
[----:B------:R5:W-:Y:S01]  /*1b620*/  @P3 STG.E.U16 desc[UR60][R2.64], R89 ;  /* 0x0000005902003986 */ /* 0x000be2000c10153c */
[----:B------:R-:W1:Y:S03]  /*1b630*/  LDC R22, c[0x0][0x228] ;  /* 0x00008a00ff167b82 */ /* 0x000e660000000800 */
[----:B------:R5:W-:Y:S01]  /*1b640*/  @P1 STG.E.U16 desc[UR60][R24.64], R150 ;  /* 0x0000009618001986 */ /* 0x000be2000c10153c */
[----:B--2---:R-:W-:Y:S01]  /*1b650*/  ISETP.LT.AND P1, PT, R170, R10, !P2 ;  /* 0x0000000aaa00720c */ /* 0x004fe20005721270 */
[----:B------:R-:W-:-:S03]  /*1b660*/  VIADD R8, R175, 0x5 ;  /* 0x00000005af087836 */ /* 0x000fc60000000000 */
[----:B------:R-:W2:Y:S01]  /*1b670*/  LDC R10, c[0x0][0x228] ;  /* 0x00008a00ff0a7b82 */ /* 0x000ea20000000800 */
[----:B---3--:R-:W-:Y:S01]  /*1b680*/  ISETP.LT.AND P6, PT, R172, R28, !P2 ;  /* 0x0000001cac00720c */ /* 0x008fe200057c1270 */
[----:B------:R-:W-:Y:S01]  /*1b690*/  IMAD.IADD R165, R149, 0x1, R148 ;  /* 0x0000000195a57824 */ /* 0x000fe200078e0294 */
[----:B----4-:R-:W-:-:S05]  /*1b6a0*/  ISETP.GE.AND P2, PT, R8, R167, PT ;  /* 0x000000a70800720c */ /* 0x010fca0003f46270 */
[----:B------:R-:W3:Y:S01]  /*1b6b0*/  LDC R149, c[0x0][0x22c] ;  /* 0x00008b00ff957b82 */ /* 0x000ee20000000800 */
[C---:B------:R-:W-:Y:S01]  /*1b6c0*/  IMAD.WIDE R28, R165.reuse, 0x2, R146 ;  /* 0x00000002a51c7825 */ /* 0x040fe200078e0292 */
[----:B------:R-:W-:Y:S02]  /*1b6d0*/  PRMT R152, R58, 0x7632, R152 ;  /* 0x000076323a987816 */ /* 0x000fe40000000098 */
[----:B0-----:R-:W-:Y:S01]  /*1b6e0*/  ISETP.LT.AND P3, PT, R174, R20, !P2 ;  /* 0x00000014ae00720c */ /* 0x001fe20005761270 */
[----:B------:R-:W-:-:S03]  /*1b6f0*/  IMAD.WIDE R56, R165, 0x2, R14 ;  /* 0x00000002a5387825 */ /* 0x000fc600078e020e */
[----:B-----5:R-:W0:Y:S01]  /*1b700*/  LDC R88, c[0x0][0x228] ;  /* 0x00008a00ff587b82 */ /* 0x020e220000000800 */
[C---:B------:R-:W-:Y:S01]  /*1b710*/  IMAD.WIDE R158, R165.reuse, 0x2, R12 ;  /* 0x00000002a59e7825 */ /* 0x040fe200078e020c */
[----:B------:R-:W-:Y:S03]  /*1b720*/  @P4 STG.E.U16 desc[UR60][R28.64], R58 ;  /* 0x0000003a1c004986 */ /* 0x000fe6000c10153c */
[----:B------:R-:W-:-:S03]  /*1b730*/  IMAD.IADD R89, R165, 0x1, R148 ;  /* 0x00000001a5597824 */ /* 0x000fc600078e0294 */
[----:B------:R-:W4:Y:S01]  /*1b740*/  LDC R161, c[0x0][0x22c] ;  /* 0x00008b00ffa17b82 */ /* 0x000f220000000800 */
[----:B------:R-:W-:Y:S01]  /*1b750*/  @P5 STG.E.U16 desc[UR60][R56.64], R152 ;  /* 0x0000009838005986 */ /* 0x000fe2000c10153c */
[----:B------:R-:W-:-:S03]  /*1b760*/  IMAD.WIDE R2, R165, 0x2, R54 ;  /* 0x00000002a5027825 */ /* 0x000fc600078e0236 */
[----:B------:R5:W-:Y:S03]  /*1b770*/  @P6 STG.E.U16 desc[UR60][R158.64], R26 ;  /* 0x0000001a9e006986 */ /* 0x000be6000c10153c */
[----:B------:R-:W4:Y:S01]  /*1b780*/  LDC R144, c[0x0][0x228] ;  /* 0x00008a00ff907b82 */ /* 0x000f220000000800 */
[----:B------:R-:W-:Y:S01]  /*1b790*/  IMAD.WIDE R24, R89, 0x2, R146 ;  /* 0x0000000259187825 */ /* 0x000fe200078e0292 */
[----:B-1----:R-:W-:-:S06]  /*1b7a0*/  ISETP.LT.AND P4, PT, R173, R22, !P2 ;  /* 0x00000016ad00720c */ /* 0x002fcc0005781270 */
[----:B------:R-:W1:Y:S01]  /*1b7b0*/  LDC R150, c[0x0][0x228] ;  /* 0x00008a00ff967b82 */ /* 0x000e620000000800 */
[----:B-----5:R-:W-:Y:S01]  /*1b7c0*/  PRMT R26, R26, 0x7632, R26 ;  /* 0x000076321a1a7816 */ /* 0x020fe2000000001a */
[----:B------:R-:W-:-:S04]  /*1b7d0*/  VIADD R8, R175, 0x6 ;  /* 0x00000006af087836 */ /* 0x000fc80000000000 */
[----:B------:R5:W-:Y:S02]  /*1b7e0*/  @P1 STG.E.U16 desc[UR60][R2.64], R26 ;  /* 0x0000001a02001986 */ /* 0x000be4000c10153c */
[----:B------:R-:W1:Y:S02]  /*1b7f0*/  LDC R20, c[0x0][0x228] ;  /* 0x00008a00ff147b82 */ /* 0x000e640000000800 */
[----:B------:R5:W-:Y:S01]  /*1b800*/  @P3 STG.E.U16 desc[UR60][R24.64], R30 ;  /* 0x0000001e18003986 */ /* 0x000be2000c10153c */
[----:B--2---:R-:W-:-:S05]  /*1b810*/  ISETP.LT.AND P3, PT, R170, R10, !P2 ;  /* 0x0000000aaa00720c */ /* 0x004fca0005761270 */
[----:B------:R-:W2:Y:S01]  /*1b820*/  LDC R22, c[0x0][0x228] ;  /* 0x00008a00ff167b82 */ /* 0x000ea20000000800 */
[----:B------:R-:W-:Y:S01]  /*1b830*/  ISETP.LT.AND P5, PT, R172, R52, !P2 ;  /* 0x00000034ac00720c */ /* 0x000fe200057a1270 */
[----:B------:R-:W-:Y:S01]  /*1b840*/  IMAD.WIDE R28, R89, 0x2, R14 ;  /* 0x00000002591c7825 */ /* 0x000fe200078e020e */
[----:B------:R-:W-:-:S05]  /*1b850*/  PRMT R52, R30, 0x7632, R52 ;  /* 0x000076321e347816 */ /* 0x000fca0000000034 */
[----:B------:R-:W2:Y:S01]  /*1b860*/  LDC R10, c[0x0][0x228] ;  /* 0x00008a00ff0a7b82 */ /* 0x000ea20000000800 */
[----:B---3--:R-:W-:Y:S01]  /*1b870*/  ISETP.GE.AND P1, PT, R8, R149, PT ;  /* 0x000000950800720c */ /* 0x008fe20003f26270 */
[----:B------:R-:W-:Y:S01]  /*1b880*/  VIADD R8, R175, 0x7 ;  /* 0x00000007af087836 */ /* 0x000fe20000000000 */
[----:B------:R3:W-:Y:S02]  /*1b890*/  @P4 STG.E.U16 desc[UR60][R28.64], R52 ;  /* 0x000000341c004986 */ /* 0x0007e4000c10153c */
[----:B0-----:R-:W-:Y:S01]  /*1b8a0*/  ISETP.LT.AND P4, PT, R174, R88, !P1 ;  /* 0x00000058ae00720c */ /* 0x001fe20004f81270 */
[----:B------:R-:W-:Y:S01]  /*1b8b0*/  IMAD.WIDE R56, R89, 0x2, R12 ;  /* 0x0000000259387825 */ /* 0x000fe200078e020c */
[----:B----4-:R-:W-:Y:S01]  /*1b8c0*/  ISETP.GE.AND P2, PT, R8, R161, PT ;  /* 0x000000a10800720c */ /* 0x010fe20003f46270 */
[----:B-----5:R-:W0:Y:S01]  /*1b8d0*/  LDC R26, c[0x0][0x228] ;  /* 0x00008a00ff1a7b82 */ /* 0x020e220000000800 */
[----:B------:R-:W-:Y:S01]  /*1b8e0*/  ISETP.LT.AND P6, PT, R173, R144, !P1 ;  /* 0x00000090ad00720c */ /* 0x000fe20004fc1270 */
[C---:B------:R-:W-:Y:S01]  /*1b8f0*/  IMAD.IADD R149, R89.reuse, 0x1, R148 ;  /* 0x0000000159957824 */ /* 0x040fe200078e0294 */
[----:B------:R-:W-:Y:S01]  /*1b900*/  PRMT R8, R90, 0x7632, R8 ;  /* 0x000076325a087816 */ /* 0x000fe20000000008 */
[----:B------:R-:W-:-:S04]  /*1b910*/  IMAD.WIDE R2, R89, 0x2, R54 ;  /* 0x0000000259027825 */ /* 0x000fc800078e0236 */
[----:B------:R-:W4:Y:S01]  /*1b920*/  LDC R30, c[0x0][0x228] ;  /* 0x00008a00ff1e7b82 */ /* 0x000f220000000800 */
[----:B------:R-:W-:Y:S01]  /*1b930*/  @P5 STG.E.U16 desc[UR60][R56.64], R90 ;  /* 0x0000005a38005986 */ /* 0x000fe2000c10153c */
[----:B-1----:R-:W-:-:S06]  /*1b940*/  ISETP.LT.AND P5, PT, R172, R150, !P1 ;  /* 0x00000096ac00720c */ /* 0x002fcc0004fa1270 */
[----:B------:R-:W1:Y:S01]  /*1b950*/  LDC R161, c[0x0][0x22c] ;  /* 0x00008b00ffa17b82 */ /* 0x000e620000000800 */
[----:B------:R-:W-:Y:S01]  /*1b960*/  IMAD.WIDE R24, R149, 0x2, R146 ;  /* 0x0000000295187825 */ /* 0x000fe200078e0292 */
[----:B------:R5:W-:Y:S01]  /*1b970*/  @P3 STG.E.U16 desc[UR60][R2.64], R8 ;  /* 0x0000000802003986 */ /* 0x000be2000c10153c */
[----:B------:R-:W-:-:S05]  /*1b980*/  ISETP.LT.AND P1, PT, R170, R20, !P1 ;  /* 0x00000014aa00720c */ /* 0x000fca0004f21270 */
[----:B---3--:R-:W3:Y:S01]  /*1b990*/  LDC R52, c[0x0][0x228] ;  /* 0x00008a00ff347b82 */ /* 0x008ee20000000800 */
[----:B--2---:R-:W-:Y:S01]  /*1b9a0*/  ISETP.LT.AND P3, PT, R174, R22, !P2 ;  /* 0x00000016ae00720c */ /* 0x004fe20005761270 */
[----:B------:R-:W-:Y:S01]  /*1b9b0*/  IMAD.WIDE R28, R149, 0x2, R14 ;  /* 0x00000002951c7825 */ /* 0x000fe200078e020e */
[----:B------:R-:W-:Y:S01]  /*1b9c0*/  @P4 STG.E.U16 desc[UR60][R24.64], R59 ;  /* 0x0000003b18004986 */ /* 0x000fe2000c10153c */
[----:B------:R-:W-:Y:S02]  /*1b9d0*/  ISETP.LT.AND P4, PT, R173, R10, !P2 ;  /* 0x0000000aad00720c */ /* 0x000fe40005781270 */
[----:B-----5:R-:W-:Y:S01]  /*1b9e0*/  PRMT R3, R59, 0x7632, R3 ;  /* 0x000076323b037816 */ /* 0x020fe20000000003 */
[C---:B------:R-:W-:Y:S01]  /*1b9f0*/  IMAD.IADD R159, R149.reuse, 0x1, R148 ;  /* 0x00000001959f7824 */ /* 0x040fe200078e0294 */
[----:B------:R-:W2:Y:S01]  /*1ba00*/  LDC R58, c[0x0][0x228] ;  /* 0x00008a00ff3a7b82 */ /* 0x000ea20000000800 */
[----:B------:R-:W-:Y:S01]  /*1ba10*/  IMAD.WIDE R56, R149, 0x2, R12 ;  /* 0x0000000295387825 */ /* 0x000fe200078e020c */
[----:B------:R-:W-:Y:S01]  /*1ba20*/  PRMT R20, R27, 0x7632, R20 ;  /* 0x000076321b147816 */ /* 0x000fe20000000014 */
[----:B------:R5:W-:Y:S02]  /*1ba30*/  @P6 STG.E.U16 desc[UR60][R28.64], R3 ;  /* 0x000000031c006986 */ /* 0x000be4000c10153c */
[----:B------:R-:W-:-:S03]  /*1ba40*/  IMAD.WIDE R88, R149, 0x2, R54 ;  /* 0x0000000295587825 */ /* 0x000fc600078e0236 */
[----:B------:R-:W2:Y:S01]  /*1ba50*/  LDC R10, c[0x0][0x228] ;  /* 0x00008a00ff0a7b82 */ /* 0x000ea20000000800 */
[----:B------:R-:W-:Y:S01]  /*1ba60*/  @P5 STG.E.U16 desc[UR60][R56.64], R27 ;  /* 0x0000001b38005986 */ /* 0x000fe2000c10153c */
[----:B------:R-:W-:Y:S02]  /*1ba70*/  VIADD R8, R175, 0x8 ;  /* 0x00000008af087836 */ /* 0x000fe40000000000 */
[----:B-----5:R-:W-:-:S04]  /*1ba80*/  IMAD.WIDE R2, R159, 0x2, R146 ;  /* 0x000000029f027825 */ /* 0x020fc800078e0292 */
[----:B------:R-:W5:Y:S01]  /*1ba90*/  LDC R59, c[0x0][0x22c] ;  /* 0x00008b00ff3b7b82 */ /* 0x000f620000000800 */
[----:B------:R3:W-:Y:S01]  /*1baa0*/  @P1 STG.E.U16 desc[UR60][R88.64], R20 ;  /* 0x0000001458001986 */ /* 0x0007e2000c10153c */
[----:B-1----:R-:W-:-:S03]  /*1bab0*/  ISETP.GE.AND P1, PT, R8, R161, PT ;  /* 0x000000a10800720c */ /* 0x002fc60003f26270 */
[----:B------:R1:W-:Y:S01]  /*1bac0*/  @P3 STG.E.U16 desc[UR60][R2.64], R31 ;  /* 0x0000001f02003986 */ /* 0x0003e2000c10153c */
[----:B0-----:R-:W-:Y:S02]  /*1bad0*/  ISETP.LT.AND P3, PT, R172, R26, !P2 ;  /* 0x0000001aac00720c */ /* 0x001fe40005761270 */
[----:B----4-:R-:W-:Y:S01]  /*1bae0*/  ISETP.LT.AND P2, PT, R170, R30, !P2 ;  /* 0x0000001eaa00720c */ /* 0x010fe20005741270 */
[----:B------:R-:W0:Y:S01]  /*1baf0*/  LDC R22, c[0x0][0x228] ;  /* 0x00008a00ff167b82 */ /* 0x000e220000000800 */
[----:B---3--:R-:W-:-:S07]  /*1bb00*/  ISETP.LT.AND P5, PT, R174, R52, !P1 ;  /* 0x00000034ae00720c */ /* 0x008fce0004fa1270 */
[----:B------:R-:W3:Y:S01]  /*1bb10*/  LDC R20, c[0x0][0x228] ;  /* 0x00008a00ff147b82 */ /* 0x000ee20000000800 */
[----:B------:R-:W-:Y:S01]  /*1bb20*/  PRMT R90, R31, 0x7632, R90 ;  /* 0x000076321f5a7816 */ /* 0x000fe2000000005a */
[----:B-1----:R-:W-:Y:S01]  /*1bb30*/  IMAD.WIDE R2, R159, 0x2, R14 ;  /* 0x000000029f027825 */ /* 0x002fe200078e020e */
[----:B------:R-:W-:-:S05]  /*1bb40*/  PRMT R144, R91, 0x7632, R144 ;  /* 0x000076325b907816 */ /* 0x000fca0000000090 */
[----:B------:R-:W1:Y:S01]  /*1bb50*/  LDC R89, c[0x0][0x22c] ;  /* 0x00008b00ff597b82 */ /* 0x000e620000000800 */
[C---:B------:R-:W-:Y:S01]  /*1bb60*/  IMAD.WIDE R24, R159.reuse, 0x2, R12 ;  /* 0x000000029f187825 */ /* 0x040fe200078e020c */
[----:B------:R4:W-:Y:S03]  /*1bb70*/  @P4 STG.E.U16 desc[UR60][R2.64], R90 ;  /* 0x0000005a02004986 */ /* 0x0009e6000c10153c */
[----:B------:R-:W-:-:S03]  /*1bb80*/  IMAD.WIDE R26, R159, 0x2, R54 ;  /* 0x000000029f1a7825 */ /* 0x000fc600078e0236 */
[----:B------:R-:W0:Y:S01]  /*1bb90*/  LDC R52, c[0x0][0x228] ;  /* 0x00008a00ff347b82 */ /* 0x000e220000000800 */
[----:B------:R0:W-:Y:S01]  /*1bba0*/  @P3 STG.E.U16 desc[UR60][R24.64], R91 ;  /* 0x0000005b18003986 */ /* 0x0001e2000c10153c */
[----:B--2---:R-:W-:Y:S01]  /*1bbb0*/  ISETP.LT.AND P6, PT, R173, R58, !P1 ;  /* 0x0000003aad00720c */ /* 0x004fe20004fc1270 */
[----:B------:R-:W-:Y:S02]  /*1bbc0*/  VIADD R8, R175, 0x9 ;  /* 0x00000009af087836 */ /* 0x000fe40000000000 */
[----:B------:R-:W-:Y:S01]  /*1bbd0*/  @P2 STG.E.U16 desc[UR60][R26.64], R144 ;  /* 0x000000901a002986 */ /* 0x000fe2000c10153c */
[----:B------:R-:W-:Y:S02]  /*1bbe0*/  ISETP.LT.AND P2, PT, R172, R10, !P1 ;  /* 0x0000000aac00720c */ /* 0x000fe40004f41270 */
[----:B------:R-:W2:Y:S01]  /*1bbf0*/  LDC R56, c[0x0][0x228] ;  /* 0x00008a00ff387b82 */ /* 0x000ea20000000800 */
[----:B------:R-:W-:Y:S01]  /*1bc00*/  IMAD.IADD R57, R159, 0x1, R148 ;  /* 0x000000019f397824 */ /* 0x000fe200078e0294 */
[----:B-----5:R-:W-:-:S06]  /*1bc10*/  ISETP.GE.AND P3, PT, R8, R59, PT ;  /* 0x0000003b0800720c */ /* 0x020fcc0003f66270 */
[----:B------:R-:W5:Y:S01]  /*1bc20*/  LDC R58, c[0x0][0x228] ;  /* 0x00008a00ff3a7b82 */ /* 0x000f620000000800 */
[----:B------:R-:W-:Y:S01]  /*1bc30*/  IMAD.WIDE R28, R57, 0x2, R146 ;  /* 0x00000002391c7825 */ /* 0x000fe200078e0292 */
[----:B------:R-:W-:-:S03]  /*1bc40*/  PRMT R149, R64, 0x7632, R149 ;  /* 0x0000763240957816 */ /* 0x000fc60000000095 */
[----:B------:R-:W-:-:S03]  /*1bc50*/  IMAD.WIDE R30, R57, 0x2, R14 ;  /* 0x00000002391e7825 */ /* 0x000fc600078e020e */
[----:B------:R-:W5:Y:S01]  /*1bc60*/  LDC R88, c[0x0][0x228] ;  /* 0x00008a00ff587b82 */ /* 0x000f620000000800 */
[----:B----4-:R-:W-:Y:S01]  /*1bc70*/  IMAD.WIDE R2, R57, 0x2, R12 ;  /* 0x0000000239027825 */ /* 0x010fe200078e020c */
[----:B---3--:R-:W-:Y:S01]  /*1bc80*/  ISETP.LT.AND P1, PT, R170, R20, !P1 ;  /* 0x00000014aa00720c */ /* 0x008fe20004f21270 */
[----:B------:R-:W-:Y:S02]  /*1bc90*/  @P5 STG.E.U16 desc[UR60][R28.64], R64 ;  /* 0x000000401c005986 */ /* 0x000fe4000c10153c */
[----:B------:R-:W-:-:S03]  /*1bca0*/  VIADD R8, R175, 0xa ;  /* 0x0000000aaf087836 */ /* 0x000fc60000000000 */
[----:B------:R-:W3:Y:S01]  /*1bcb0*/  LDC R59, c[0x0][0x228] ;  /* 0x00008a00ff3b7b82 */ /* 0x000ee20000000800 */
[----:B------:R4:W-:Y:S07]  /*1bcc0*/  @P6 STG.E.U16 desc[UR60][R30.64], R149 ;  /* 0x000000951e006986 */ /* 0x0009ee000c10153c */
[----:B------:R-:W3:Y:S01]  /*1bcd0*/  LDC R90, c[0x0][0x228] ;  /* 0x00008a00ff5a7b82 */ /* 0x000ee20000000800 */
[----:B------:R-:W-:Y:S01]  /*1bce0*/  @P2 STG.E.U16 desc[UR60][R2.64], R60 ;  /* 0x0000003c02002986 */ /* 0x000fe2000c10153c */
[----:B-1----:R-:W-:-:S02]  /*1bcf0*/  ISETP.GE.AND P2, PT, R8, R89, PT ;  /* 0x000000590800720c */ /* 0x002fc40003f46270 */
[----:B0-----:R-:W-:Y:S01]  /*1bd00*/  ISETP.LT.AND P4, PT, R174, R22, !P3 ;  /* 0x00000016ae00720c */ /* 0x001fe20005f81270 */
[----:B------:R-:W-:Y:S01]  /*1bd10*/  IMAD.WIDE R24, R57, 0x2, R54 ;  /* 0x0000000239187825 */ /* 0x000fe200078e0236 */
[----:B------:R-:W-:Y:S02]  /*1bd20*/  ISETP.LT.AND P5, PT, R173, R52, !P3 ;  /* 0x00000034ad00720c */ /* 0x000fe40005fa1270 */
[----:B------:R-:W0:Y:S01]  /*1bd30*/  LDC R10, c[0x0][0x228] ;  /* 0x00008a00ff0a7b82 */ /* 0x000e220000000800 */
[----:B------:R-:W-:Y:S01]  /*1bd40*/  PRMT R22, R60, 0x7632, R22 ;  /* 0x000076323c167816 */ /* 0x000fe20000000016 */
[----:B----4-:R-:W-:-:S06]  /*1bd50*/  IMAD.IADD R31, R57, 0x1, R148 ;  /* 0x00000001391f7824 */ /* 0x010fcc00078e0294 */
[----:B------:R-:W1:Y:S01]  /*1bd60*/  LDC R89, c[0x0][0x22c] ;  /* 0x00008b00ff597b82 */ /* 0x000e620000000800 */
[----:B------:R4:W-:Y:S01]  /*1bd70*/  @P1 STG.E.U16 desc[UR60][R24.64], R22 ;  /* 0x0000001618001986 */ /* 0x0009e2000c10153c */
[C---:B------:R-:W-:Y:S01]  /*1bd80*/  IMAD.WIDE R26, R31.reuse, 0x2, R146 ;  /* 0x000000021f1a7825 */ /* 0x040fe200078e0292 */
[----:B------:R-:W-:Y:S02]  /*1bd90*/  PRMT R30, R92, 0x7632, R30 ;  /* 0x000076325c1e7816 */ /* 0x000fe4000000001e */
[----:B--2---:R-:W-:Y:S01]  /*1bda0*/  ISETP.LT.AND P6, PT, R172, R56, !P3 ;  /* 0x00000038ac00720c */ /* 0x004fe20005fc1270 */
[----:B------:R-:W-:Y:S02]  /*1bdb0*/  IMAD.WIDE R28, R31, 0x2, R14 ;  /* 0x000000021f1c7825 */ /* 0x000fe400078e020e */
[----:B------:R-:W2:Y:S01]  /*1bdc0*/  LDC R20, c[0x0][0x228] ;  /* 0x00008a00ff147b82 */ /* 0x000ea20000000800 */
[----:B-----5:R-:W-:Y:S01]  /*1bdd0*/  ISETP.LT.AND P1, PT, R170, R58, !P3 ;  /* 0x0000003aaa00720c */ /* 0x020fe20005f21270 */
[----:B------:R5:W-:Y:S06]  /*1bde0*/  @P4 STG.E.U16 desc[UR60][R26.64], R92 ;  /* 0x0000005c1a004986 */ /* 0x000bec000c10153c */
[----:B----4-:R-:W4:Y:S01]  /*1bdf0*/  LDC R22, c[0x0][0x228] ;  /* 0x00008a00ff167b82 */ /* 0x010f220000000800 */
[----:B------:R0:W-:Y:S01]  /*1be00*/  @P5 STG.E.U16 desc[UR60][R28.64], R30 ;  /* 0x0000001e1c005986 */ /* 0x0001e2000c10153c */
[----:B------:R-:W-:-:S06]  /*1be10*/  ISETP.LT.AND P5, PT, R174, R88, !P2 ;  /* 0x00000058ae00720c */ /* 0x000fcc00057a1270 */
[----:B------:R-:W2:Y:S01]  /*1be20*/  LDC R52, c[0x0][0x228] ;  /* 0x00008a00ff347b82 */ /* 0x000ea20000000800 */
[----:B---3--:R-:W-:Y:S01]  /*1be30*/  ISETP.LT.AND P4, PT, R173, R59, !P2 ;  /* 0x0000003bad00720c */ /* 0x008fe20005781270 */
[C---:B------:R-:W-:Y:S01]  /*1be40*/  IMAD.IADD R59, R31.reuse, 0x1, R148 ;  /* 0x000000011f3b7824 */ /* 0x040fe200078e0294 */
[----:B------:R-:W-:Y:S01]  /*1be50*/  ISETP.LT.AND P3, PT, R172, R90, !P2 ;  /* 0x0000005aac00720c */ /* 0x000fe20005761270 */
[----:B------:R-:W-:-:S04]  /*1be60*/  IMAD.WIDE R2, R31, 0x2, R12 ;  /* 0x000000021f027825 */ /* 0x000fc800078e020c */
[----:B------:R-:W3:Y:S01]  /*1be70*/  LDC R91, c[0x0][0x22c] ;  /* 0x00008b00ff5b7b82 */ /* 0x000ee20000000800 */
[----:B------:R-:W-:Y:S01]  /*1be80*/  IMAD.WIDE R24, R31, 0x2, R54 ;  /* 0x000000021f187825 */ /* 0x000fe200078e0236 */
[----:B------:R-:W-:-:S03]  /*1be90*/  PRMT R31, R96, 0x7632, R31 ;  /* 0x00007632601f7816 */ /* 0x000fc6000000001f */
[----:B------:R-:W-:Y:S01]  /*1bea0*/  VIADD R8, R175, 0xb ;  /* 0x0000000baf087836 */ /* 0x000fe20000000000 */
[----:B------:R-:W-:Y:S01]  /*1beb0*/  @P6 STG.E.U16 desc[UR60][R2.64], R96 ;  /* 0x0000006002006986 */ /* 0x000fe2000c10153c */
[C---:B-----5:R-:W-:Y:S01]  /*1bec0*/  IMAD.WIDE R26, R59.reuse, 0x2, R146 ;  /* 0x000000023b1a7825 */ /* 0x060fe200078e0292 */
[----:B0-----:R-:W-:Y:S01]  /*1bed0*/  ISETP.LT.AND P2, PT, R170, R10, !P2 ;  /* 0x0000000aaa00720c */ /* 0x001fe20005741270 */
[----:B------:R-:W0:Y:S01]  /*1bee0*/  LDC R58, c[0x0][0x228] ;  /* 0x00008a00ff3a7b82 */ /* 0x000e220000000800 */
[----:B------:R5:W-:Y:S01]  /*1bef0*/  @P1 STG.E.U16 desc[UR60][R24.64], R31 ;  /* 0x0000001f18001986 */ /* 0x000be2000c10153c */
[----:B------:R-:W-:Y:S01]  /*1bf00*/  IMAD.WIDE R28, R59, 0x2, R14 ;  /* 0x000000023b1c7825 */ /* 0x000fe200078e020e */
[----:B------:R-:W-:Y:S02]  /*1bf10*/  PRMT R57, R65, 0x7632, R57 ;  /* 0x0000763241397816 */ /* 0x000fe40000000039 */
[----:B-1----:R-:W-:-:S03]  /*1bf20*/  ISETP.GE.AND P1, PT, R8, R89, PT ;  /* 0x000000590800720c */ /* 0x002fc60003f26270 */
[----:B------:R-:W1:Y:S01]  /*1bf30*/  LDC R10, c[0x0][0x228] ;  /* 0x00008a00ff0a7b82 */ /* 0x000e620000000800 */
[----:B------:R-:W-:Y:S01]  /*1bf40*/  @P5 STG.E.U16 desc[UR60][R26.64], R65 ;  /* 0x000000411a005986 */ /* 0x000fe2000c10153c */
[----:B-----5:R-:W-:-:S06]  /*1bf50*/  IMAD.WIDE R30, R59, 0x2, R12 ;  /* 0x000000023b1e7825 */ /* 0x020fcc00078e020c */
[----:B------:R-:W5:Y:S01]  /*1bf60*/  LDC R8, c[0x0][0x228] ;  /* 0x00008a00ff087b82 */ /* 0x000f620000000800 */
[----:B------:R2:W-:Y:S01]  /*1bf70*/  @P4 STG.E.U16 desc[UR60][R28.64], R57 ;  /* 0x000000391c004986 */ /* 0x0005e2000c10153c */
[----:B----4-:R-:W-:-:S03]  /*1bf80*/  ISETP.LT.AND P4, PT, R173, R22, !P1 ;  /* 0x00000016ad00720c */ /* 0x010fc60004f81270 */
[----:B------:R4:W-:Y:S01]  /*1bf90*/  @P3 STG.E.U16 desc[UR60][R30.64], R61 ;  /* 0x0000003d1e003986 */ /* 0x0009e2000c10153c */
[----:B--2---:R-:W-:Y:S02]  /*1bfa0*/  ISETP.LT.AND P3, PT, R174, R20, !P1 ;  /* 0x00000014ae00720c */ /* 0x004fe40004f61270 */
[----:B------:R-:W2:Y:S01]  /*1bfb0*/  LDC R20, c[0x0][0x228] ;  /* 0x00008a00ff147b82 */ /* 0x000ea20000000800 */
[----:B------:R-:W-:Y:S01]  /*1bfc0*/  PRMT R3, R61, 0x7632, R3 ;  /* 0x000076323d037816 */ /* 0x000fe20000000003 */
[----:B------:R-:W-:Y:S01]  /*1bfd0*/  VIADD R2, R175, 0xc ;  /* 0x0000000caf027836 */ /* 0x000fe20000000000 */
[----:B------:R-:W-:Y:S01]  /*1bfe0*/  ISETP.LT.AND P5, PT, R172, R52, !P1 ;  /* 0x00000034ac00720c */ /* 0x000fe20004fa1270 */
[----:B------:R-:W-:-:S04]  /*1bff0*/  IMAD.WIDE R56, R59, 0x2, R54 ;  /* 0x000000023b387825 */ /* 0x000fc800078e0236 */
[----:B------:R-:W2:Y:S01]  /*1c000*/  LDC R22, c[0x0][0x228] ;  /* 0x00008a00ff167b82 */ /* 0x000ea20000000800 */
[----:B------:R-:W-:Y:S01]  /*1c010*/  IMAD.IADD R59, R59, 0x1, R148 ;  /* 0x000000013b3b7824 */ /* 0x000fe200078e0294 */
[----:B------:R0:W-:Y:S01]  /*1c020*/  @P2 STG.E.U16 desc[UR60][R56.64], R3 ;  /* 0x0000000338002986 */ /* 0x0001e2000c10153c */
[----:B---3--:R-:W-:-:S05]  /*1c030*/  ISETP.GE.AND P2, PT, R2, R91, PT ;  /* 0x0000005b0200720c */ /* 0x008fca0003f46270 */
[----:B------:R-:W3:Y:S01]  /*1c040*/  LDC R65, c[0x0][0x22c] ;  /* 0x00008b00ff417b82 */ /* 0x000ee20000000800 */
[----:B------:R-:W-:Y:S01]  /*1c050*/  IMAD.WIDE R24, R59, 0x2, R14 ;  /* 0x000000023b187825 */ /* 0x000fe200078e020e */
[----:B----4-:R-:W-:-:S03]  /*1c060*/  PRMT R31, R93, 0x7632, R31 ;  /* 0x000076325d1f7816 */ /* 0x010fc6000000001f */
[----:B0-----:R-:W-:-:S03]  /*1c070*/  IMAD.WIDE R2, R59, 0x2, R146 ;  /* 0x000000023b027825 */ /* 0x001fc600078e0292 */
[----:B------:R-:W0:Y:S01]  /*1c080*/  LDC R30, c[0x0][0x228] ;  /* 0x00008a00ff1e7b82 */ /* 0x000e220000000800 */
[----:B------:R-:W-:Y:S01]  /*1c090*/  IMAD.WIDE R26, R59, 0x2, R12 ;  /* 0x000000023b1a7825 */ /* 0x000fe200078e020c */
[----:B------:R4:W-:Y:S01]  /*1c0a0*/  @P3 STG.E.U16 desc[UR60][R2.64], R93 ;  /* 0x0000005d02003986 */ /* 0x0009e2000c10153c */
[----:B------:R-:W-:-:S03]  /*1c0b0*/  ISETP.LT.AND P1, PT, R170, R58, !P1 ;  /* 0x0000003aaa00720c */ /* 0x000fc60004f21270 */
[----:B------:R3:W-:Y:S02]  /*1c0c0*/  @P4 STG.E.U16 desc[UR60][R24.64], R31 ;  /* 0x0000001f18004986 */ /* 0x0007e4000c10153c */
[----:B------:R-:W0:Y:S01]  /*1c0d0*/  LDC R61, c[0x0][0x22c] ;  /* 0x00008b00ff3d7b82 */ /* 0x000e220000000800 */
[----:B-1----:R-:W-:Y:S01]  /*1c0e0*/  ISETP.LT.AND P4, PT, R173, R10, !P2 ;  /* 0x0000000aad00720c */ /* 0x002fe20005781270 */
[----:B------:R1:W-:Y:S01]  /*1c0f0*/  @P5 STG.E.U16 desc[UR60][R26.64], R97 ;  /* 0x000000611a005986 */ /* 0x0003e2000c10153c */
[----:B-----5:R-:W-:Y:S01]  /*1c100*/  ISETP.LT.AND P5, PT, R174, R8, !P2 ;  /* 0x00000008ae00720c */ /* 0x020fe200057a1270 */
[----:B------:R-:W-:-:S04]  /*1c110*/  IMAD.WIDE R28, R59, 0x2, R54 ;  /* 0x000000023b1c7825 */ /* 0x000fc800078e0236 */
[----:B------:R-:W5:Y:S01]  /*1c120*/  LDC R10, c[0x0][0x228] ;  /* 0x00008a00ff0a7b82 */ /* 0x000f620000000800 */
[----:B------:R-:W-:Y:S01]  /*1c130*/  IMAD.IADD R59, R59, 0x1, R148 ;  /* 0x000000013b3b7824 */ /* 0x000fe200078e0294 */
[----:B------:R-:W-:Y:S01]  /*1c140*/  PRMT R57, R97, 0x7632, R57 ;  /* 0x0000763261397816 */ /* 0x000fe20000000039 */
[----:B------:R-:W-:Y:S01]  /*1c150*/  VIADD R8, R175, 0xd ;  /* 0x0000000daf087836 */ /* 0x000fe20000000000 */
[----:B--2---:R-:W-:-:S04]  /*1c160*/  ISETP.LT.AND P3, PT, R172, R20, !P2 ;  /* 0x00000014ac00720c */ /* 0x004fc80005761270 */
[----:B------:R-:W2:Y:S01]  /*1c170*/  LDC R52, c[0x0][0x228] ;  /* 0x00008a00ff347b82 */ /* 0x000ea20000000800 */
[C---:B----4-:R-:W-:Y:S01]  /*1c180*/  IMAD.WIDE R2, R59.reuse, 0x2, R146 ;  /* 0x000000023b027825 */ /* 0x050fe200078e0292 */
[----:B------:R-:W-:Y:S01]  /*1c190*/  ISETP.LT.AND P2, PT, R170, R22, !P2 ;  /* 0x00000016aa00720c */ /* 0x000fe20005741270 */
[----:B------:R4:W-:Y:S05]  /*1c1a0*/  @P1 STG.E.U16 desc[UR60][R28.64], R57 ;  /* 0x000000391c001986 */ /* 0x0009ea000c10153c */
[----:B------:R-:W2:Y:S01]  /*1c1b0*/  LDC R56, c[0x0][0x228] ;  /* 0x00008a00ff387b82 */ /* 0x000ea20000000800 */
[----:B---3--:R-:W-:Y:S01]  /*1c1c0*/  ISETP.GE.AND P1, PT, R8, R65, PT ;  /* 0x000000410800720c */ /* 0x008fe20003f26270 */
[----:B------:R3:W-:Y:S01]  /*1c1d0*/  @P5 STG.E.U16 desc[UR60][R2.64], R66 ;  /* 0x0000004202005986 */ /* 0x0007e2000c10153c */
[----:B------:R-:W-:Y:S01]  /*1c1e0*/  IMAD.WIDE R24, R59, 0x2, R14 ;  /* 0x000000023b187825 */ /* 0x000fe200078e020e */
[----:B------:R-:W-:-:S03]  /*1c1f0*/  PRMT R58, R62, 0x7632, R58 ;  /* 0x000076323e3a7816 */ /* 0x000fc6000000003a */
[C---:B-1----:R-:W-:Y:S01]  /*1c200*/  IMAD.WIDE R26, R59.reuse, 0x2, R12 ;  /* 0x000000023b1a7825 */ /* 0x042fe200078e020c */
[----:B------:R-:W1:Y:S01]  /*1c210*/  LDC R8, c[0x0][0x228] ;  /* 0x00008a00ff087b82 */ /* 0x000e620000000800 */
[----:B0-----:R-:W-:Y:S02]  /*1c220*/  ISETP.LT.AND P5, PT, R174, R30, !P1 ;  /* 0x0000001eae00720c */ /* 0x001fe40004fa1270 */
[----:B----4-:R-:W-:Y:S01]  /*1c230*/  IMAD.WIDE R28, R59, 0x2, R54 ;  /* 0x000000023b1c7825 */ /* 0x010fe200078e0236 */
[----:B---3--:R-:W-:-:S04]  /*1c240*/  PRMT R3, R66, 0x7632, R3 ;  /* 0x0000763242037816 */ /* 0x008fc80000000003 */
[----:B------:R-:W0:Y:S01]  /*1c250*/  LDC R20, c[0x0][0x228] ;  /* 0x00008a00ff147b82 */ /* 0x000e220000000800 */
[----:B------:R-:W-:Y:S01]  /*1c260*/  VIADD R2, R175, 0xe ;  /* 0x0000000eaf027836 */ /* 0x000fe20000000000 */
[----:B------:R3:W-:Y:S01]  /*1c270*/  @P4 STG.E.U16 desc[UR60][R24.64], R3 ;  /* 0x0000000318004986 */ /* 0x0007e2000c10153c */
[----:B------:R-:W-:-:S03]  /*1c280*/  IMAD.IADD R57, R59, 0x1, R148 ;  /* 0x000000013b397824 */ /* 0x000fc600078e0294 */
[----:B------:R-:W-:Y:S01]  /*1c290*/  @P3 STG.E.U16 desc[UR60][R26.64], R62 ;  /* 0x0000003e1a003986 */ /* 0x000fe2000c10153c */
[----:B-----5:R-:W-:Y:S01]  /*1c2a0*/  ISETP.LT.AND P4, PT, R173, R10, !P1 ;  /* 0x0000000aad00720c */ /* 0x020fe20004f81270 */
[----:B------:R-:W-:Y:S01]  /*1c2b0*/  IMAD.WIDE R30, R57, 0x2, R146 ;  /* 0x00000002391e7825 */ /* 0x000fe200078e0292 */
[----:B------:R-:W4:Y:S01]  /*1c2c0*/  LDC R10, c[0x0][0x228] ;  /* 0x00008a00ff0a7b82 */ /* 0x000f220000000800 */
[----:B------:R-:W-:Y:S01]  /*1c2d0*/  @P2 STG.E.U16 desc[UR60][R28.64], R58 ;  /* 0x0000003a1c002986 */ /* 0x000fe2000c10153c */
[----:B------:R-:W-:-:S06]  /*1c2e0*/  ISETP.GE.AND P2, PT, R2, R61, PT ;  /* 0x0000003d0200720c */ /* 0x000fcc0003f46270 */
[----:B------:R-:W5:Y:S01]  /*1c2f0*/  LDC R61, c[0x0][0x22c] ;  /* 0x00008b00ff3d7b82 */ /* 0x000f620000000800 */
[----:B--2---:R-:W-:Y:S01]  /*1c300*/  ISETP.LT.AND P3, PT, R172, R52, !P1 ;  /* 0x00000034ac00720c */ /* 0x004fe20004f61270 */
[----:B------:R2:W-:Y:S01]  /*1c310*/  @P5 STG.E.U16 desc[UR60][R30.64], R94 ;  /* 0x0000005e1e005986 */ /* 0x0005e2000c10153c */
[----:B------:R-:W-:Y:S01]  /*1c320*/  ISETP.LT.AND P1, PT, R170, R56, !P1 ;  /* 0x00000038aa00720c */ /* 0x000fe20004f21270 */
[----:B---3--:R-:W-:-:S04]  /*1c330*/  IMAD.WIDE R2, R57, 0x2, R14 ;  /* 0x0000000239027825 */ /* 0x008fc800078e020e */
[----:B------:R-:W3:Y:S08]  /*1c340*/  LDC R22, c[0x0][0x228] ;  /* 0x00008a00ff167b82 */ /* 0x000ef00000000800 */
[----:B------:R-:W3:Y:S01]  /*1c350*/  LDC R52, c[0x0][0x228] ;  /* 0x00008a00ff347b82 */ /* 0x000ee20000000800 */
[----:B--2---:R-:W-:Y:S02]  /*1c360*/  PRMT R94, R94, 0x7632, R94 ;  /* 0x000076325e5e7816 */ /* 0x004fe4000000005e */
[----:B-1----:R-:W-:-:S05]  /*1c370*/  ISETP.LT.AND P5, PT, R174, R8, !P2 ;  /* 0x00000008ae00720c */ /* 0x002fca00057a1270 */
[----:B------:R-:W1:Y:S01]  /*1c380*/  LDC R56, c[0x0][0x228] ;  /* 0x00008a00ff387b82 */ /* 0x000e620000000800 */
[----:B------:R2:W-:Y:S01]  /*1c390*/  @P4 STG.E.U16 desc[UR60][R2.64], R94 ;  /* 0x0000005e02004986 */ /* 0x0005e2000c10153c */
[----:B0-----:R-:W-:Y:S01]  /*1c3a0*/  ISETP.LT.AND P4, PT, R173, R20, !P2 ;  /* 0x00000014ad00720c */ /* 0x001fe20005781270 */
[----:B------:R-:W-:Y:S01]  /*1c3b0*/  IMAD.WIDE R24, R57, 0x2, R12 ;  /* 0x0000000239187825 */ /* 0x000fe200078e020c */
[----:B------:R-:W-:-:S04]  /*1c3c0*/  PRMT R31, R98, 0x7632, R31 ;  /* 0x00007632621f7816 */ /* 0x000fc8000000001f */
[----:B------:R-:W0:Y:S01]  /*1c3d0*/  LDC R20, c[0x0][0x228] ;  /* 0x00008a00ff147b82 */ /* 0x000e220000000800 */
[C---:B------:R-:W-:Y:S01]  /*1c3e0*/  IMAD.WIDE R26, R57.reuse, 0x2, R54 ;  /* 0x00000002391a7825 */ /* 0x040fe200078e0236 */
[----:B------:R-:W-:Y:S03]  /*1c3f0*/  @P3 STG.E.U16 desc[UR60][R24.64], R98 ;  /* 0x0000006218003986 */ /* 0x000fe6000c10153c */
[----:B------:R-:W-:Y:S02]  /*1c400*/  IMAD.IADD R59, R57, 0x1, R148 ;  /* 0x00000001393b7824 */ /* 0x000fe400078e0294 */
[----:B------:R-:W-:Y:S01]  /*1c410*/  VIADD R8, R175, 0xf ;  /* 0x0000000faf087836 */ /* 0x000fe20000000000 */
[----:B------:R3:W-:Y:S01]  /*1c420*/  @P1 STG.E.U16 desc[UR60][R26.64], R31 ;  /* 0x0000001f1a001986 */ /* 0x0007e2000c10153c */
[----:B------:R-:W-:Y:S01]  /*1c430*/  IMAD.WIDE R28, R59, 0x2, R146 ;  /* 0x000000023b1c7825 */ /* 0x000fe200078e0292 */
[----:B------:R-:W0:Y:S01]  /*1c440*/  LDC R58, c[0x0][0x228] ;  /* 0x00008a00ff3a7b82 */ /* 0x000e220000000800 */
[----:B--2---:R-:W-:-:S02]  /*1c450*/  PRMT R3, R67, 0x7632, R3 ;  /* 0x0000763243037816 */ /* 0x004fc40000000003 */
[----:B-----5:R-:W-:Y:S02]  /*1c460*/  ISETP.GE.AND P1, PT, R8, R61, PT ;  /* 0x0000003d0800720c */ /* 0x020fe40003f26270 */
[----:B----4-:R-:W-:-:S03]  /*1c470*/  ISETP.LT.AND P3, PT, R172, R10, !P2 ;  /* 0x0000000aac00720c */ /* 0x010fc60005761270 */
[----:B------:R-:W2:Y:S01]  /*1c480*/  LDC R61, c[0x0][0x22c] ;  /* 0x00008b00ff3d7b82 */ /* 0x000ea20000000800 */
[----:B---3--:R-:W-:Y:S01]  /*1c490*/  IMAD.WIDE R30, R59, 0x2, R14 ;  /* 0x000000023b1e7825 */ /* 0x008fe200078e020e */
[----:B------:R-:W-:Y:S01]  /*1c4a0*/  @P5 STG.E.U16 desc[UR60][R28.64], R67 ;  /* 0x000000431c005986 */ /* 0x000fe2000c10153c */
[----:B------:R-:W-:-:S03]  /*1c4b0*/  ISETP.LT.AND P2, PT, R170, R22, !P2 ;  /* 0x00000016aa00720c */ /* 0x000fc60005741270 */
[----:B------:R3:W-:Y:S02]  /*1c4c0*/  @P4 STG.E.U16 desc[UR60][R30.64], R3 ;  /* 0x000000031e004986 */ /* 0x0007e4000c10153c */
[----:B------:R-:W4:Y:S01]  /*1c4d0*/  LDC R10, c[0x0][0x228] ;  /* 0x00008a00ff0a7b82 */ /* 0x000f220000000800 */
[----:B------:R-:W-:Y:S02]  /*1c4e0*/  ISETP.LT.AND P4, PT, R174, R52, !P1 ;  /* 0x00000034ae00720c */ /* 0x000fe40004f81270 */
[----:B-1----:R-:W-:-:S05]  /*1c4f0*/  ISETP.LT.AND P5, PT, R173, R56, !P1 ;  /* 0x00000038ad00720c */ /* 0x002fca0004fa1270 */
[----:B------:R-:W1:Y:S01]  /*1c500*/  LDC R22, c[0x0][0x228] ;  /* 0x00008a00ff167b82 */ /* 0x000e620000000800 */
[----:B---3--:R-:W-:-:S07]  /*1c510*/  IMAD.WIDE R2, R59, 0x2, R12 ;  /* 0x000000023b027825 */ /* 0x008fce00078e020c */
[----:B------:R-:W3:Y:S01]  /*1c520*/  LDC R52, c[0x0][0x228] ;  /* 0x00008a00ff347b82 */ /* 0x000ee20000000800 */
[C---:B------:R-:W-:Y:S01]  /*1c530*/  IMAD.IADD R57, R59.reuse, 0x1, R148 ;  /* 0x000000013b397824 */ /* 0x040fe200078e0294 */
[----:B------:R5:W-:Y:S01]  /*1c540*/  @P3 STG.E.U16 desc[UR60][R2.64], R63 ;  /* 0x0000003f02003986 */ /* 0x000be2000c10153c */
[----:B------:R-:W-:Y:S01]  /*1c550*/  IMAD.WIDE R24, R59, 0x2, R54 ;  /* 0x000000023b187825 */ /* 0x000fe200078e0236 */
[----:B------:R-:W-:Y:S02]  /*1c560*/  PRMT R59, R63, 0x7632, R59 ;  /* 0x000076323f3b7816 */ /* 0x000fe4000000003b */
[----:B0-----:R-:W-:Y:S01]  /*1c570*/  ISETP.LT.AND P3, PT, R172, R20, !P1 ;  /* 0x00000014ac00720c */ /* 0x001fe20004f61270 */
[C---:B------:R-:W-:Y:S01]  /*1c580*/  IMAD.WIDE R26, R57.reuse, 0x2, R146 ;  /* 0x00000002391a7825 */ /* 0x040fe200078e0292 */
[----:B------:R-:W0:Y:S03]  /*1c590*/  LDC R31, c[0x0][0x22c] ;  /* 0x00008b00ff1f7b82 */ /* 0x000e260000000800 */
[----:B------:R-:W-:Y:S01]  /*1c5a0*/  IMAD.WIDE R28, R57, 0x2, R14 ;  /* 0x00000002391c7825 */ /* 0x000fe200078e020e */
[----:B-----5:R-:W-:-:S04]  /*1c5b0*/  PRMT R3, R95, 0x7632, R3 ;  /* 0x000076325f037816 */ /* 0x020fc80000000003 */
[----:B------:R-:W5:Y:S01]  /*1c5c0*/  LDC R20, c[0x0][0x228] ;  /* 0x00008a00ff147b82 */ /* 0x000f620000000800 */
[----:B------:R-:W-:Y:S01]  /*1c5d0*/  VIADD R8, R175, 0x10 ;  /* 0x00000010af087836 */ /* 0x000fe20000000000 */
[----:B------:R-:W-:Y:S01]  /*1c5e0*/  @P2 STG.E.U16 desc[UR60][R24.64], R59 ;  /* 0x0000003b18002986 */ /* 0x000fe2000c10153c */
[----:B------:R-:W-:-:S03]  /*1c5f0*/  ISETP.LT.AND P2, PT, R170, R58, !P1 ;  /* 0x0000003aaa00720c */ /* 0x000fc60004f41270 */
[----:B------:R-:W-:Y:S02]  /*1c600*/  @P4 STG.E.U16 desc[UR60][R26.64], R95 ;  /* 0x0000005f1a004986 */ /* 0x000fe4000c10153c */
[----:B------:R-:W5:Y:S02]  /*1c610*/  LDC R30, c[0x0][0x228] ;  /* 0x00008a00ff1e7b82 */ /* 0x000f640000000800 */
[----:B------:R1:W-:Y:S01]  /*1c620*/  @P5 STG.E.U16 desc[UR60][R28.64], R3 ;  /* 0x000000031c005986 */ /* 0x0003e2000c10153c */
[----:B--2---:R-:W-:-:S05]  /*1c630*/  ISETP.GE.AND P1, PT, R8, R61, PT ;  /* 0x0000003d0800720c */ /* 0x004fca0003f26270 */
[----:B------:R-:W2:Y:S01]  /*1c640*/  LDC R56, c[0x0][0x228] ;  /* 0x00008a00ff387b82 */ /* 0x000ea20000000800 */
[----:B----4-:R-:W-:Y:S01]  /*1c650*/  ISETP.LT.AND P4, PT, R174, R10, !P1 ;  /* 0x0000000aae00720c */ /* 0x010fe20004f81270 */
[----:B-1----:R-:W-:-:S06]  /*1c660*/  IMAD.WIDE R2, R57, 0x2, R12 ;  /* 0x0000000239027825 */ /* 0x002fcc00078e020c */
[----:B------:R-:W1:Y:S01]  /*1c670*/  LDC R58, c[0x0][0x228] ;  /* 0x00008a00ff3a7b82 */ /* 0x000e620000000800 */
[----:B------:R-:W-:Y:S01]  /*1c680*/  PRMT R27, R99, 0x7632, R27 ;  /* 0x00007632631b7816 */ /* 0x000fe2000000001b */
[----:B------:R-:W-:Y:S01]  /*1c690*/  @P3 STG.E.U16 desc[UR60][R2.64], R99 ;  /* 0x0000006302003986 */ /* 0x000fe2000c10153c */
[----:B------:R-:W-:Y:S01]  /*1c6a0*/  ISETP.LT.AND P3, PT, R173, R22, !P1 ;  /* 0x00000016ad00720c */ /* 0x000fe20004f61270 */
[----:B------:R-:W-:Y:S01]  /*1c6b0*/  IMAD.WIDE R24, R57, 0x2, R54 ;  /* 0x0000000239187825 */ /* 0x000fe200078e0236 */
[----:B---3--:R-:W-:-:S03]  /*1c6c0*/  ISETP.LT.AND P5, PT, R172, R52, !P1 ;  /* 0x00000034ac00720c */ /* 0x008fc60004fa1270 */
[----:B------:R-:W3:Y:S01]  /*1c6d0*/  LDC R10, c[0x0][0x228] ;  /* 0x00008a00ff0a7b82 */ /* 0x000ee20000000800 */
[----:B------:R-:W-:Y:S01]  /*1c6e0*/  IMAD.IADD R57, R57, 0x1, R148 ;  /* 0x0000000139397824 */ /* 0x000fe200078e0294 */
[----:B------:R4:W-:Y:S01]  /*1c6f0*/  @P2 STG.E.U16 desc[UR60][R24.64], R27 ;  /* 0x0000001b18002986 */ /* 0x0009e2000c10153c */
[----:B------:R-:W-:-:S05]  /*1c700*/  VIADD R8, R175, 0x11 ;  /* 0x00000011af087836 */ /* 0x000fca0000000000 */
[----:B------:R-:W3:Y:S01]  /*1c710*/  LDC R59, c[0x0][0x22c] ;  /* 0x00008b00ff3b7b82 */ /* 0x000ee20000000800 */
[----:B------:R-:W-:Y:S01]  /*1c720*/  IMAD.WIDE R28, R57, 0x2, R14 ;  /* 0x00000002391c7825 */ /* 0x000fe200078e020e */
[----:B0-----:R-:W-:-:S03]  /*1c730*/  ISETP.GE.AND P2, PT, R8, R31, PT ;  /* 0x0000001f0800720c */ /* 0x001fc60003f46270 */
[----:B----4-:R-:W-:-:S03]  /*1c740*/  IMAD.WIDE R26, R57, 0x2, R146 ;  /* 0x00000002391a7825 */ /* 0x010fc600078e0292 */
[----:B------:R-:W0:Y:S01]  /*1c750*/  LDC R22, c[0x0][0x228] ;  /* 0x00008a00ff167b82 */ /* 0x000e220000000800 */
[----:B------:R-:W-:Y:S01]  /*1c760*/  PRMT R25, R120, 0x7632, R25 ;  /* 0x0000763278197816 */ /* 0x000fe20000000019 */
[----:B------:R-:W-:Y:S01]  /*1c770*/  IMAD.WIDE R2, R57, 0x2, R12 ;  /* 0x0000000239027825 */ /* 0x000fe200078e020c */
[----:B------:R-:W-:Y:S01]  /*1c780*/  @P4 STG.E.U16 desc[UR60][R26.64], R120 ;  /* 0x000000781a004986 */ /* 0x000fe2000c10153c */
[----:B-----5:R-:W-:-:S03]  /*1c790*/  ISETP.LT.AND P1, PT, R170, R20, !P1 ;  /* 0x00000014aa00720c */ /* 0x020fc60004f21270 */
[----:B------:R4:W-:Y:S01]  /*1c7a0*/  @P3 STG.E.U16 desc[UR60][R28.64], R25 ;  /* 0x000000191c003986 */ /* 0x0009e2000c10153c */
[----:B------:R-:W5:Y:S01]  /*1c7b0*/  LDC R20, c[0x0][0x228] ;  /* 0x00008a00ff147b82 */ /* 0x000f620000000800 */
[----:B--2---:R-:W-:Y:S02]  /*1c7c0*/  ISETP.LT.AND P4, PT, R173, R56, !P2 ;  /* 0x00000038ad00720c */ /* 0x004fe40005781270 */
[----:B------:R2:W-:Y:S01]  /*1c7d0*/  @P5 STG.E.U16 desc[UR60][R2.64], R124 ;  /* 0x0000007c02005986 */ /* 0x0005e2000c10153c */
[----:B------:R-:W-:Y:S01]  /*1c7e0*/  ISETP.LT.AND P5, PT, R174, R30, !P2 ;  /* 0x0000001eae00720c */ /* 0x000fe200057a1270 */
[----:B------:R-:W-:Y:S02]  /*1c7f0*/  IMAD.IADD R31, R57, 0x1, R148 ;  /* 0x00000001391f7824 */ /* 0x000fe400078e0294 */
[----:B------:R-:W-:Y:S01]  /*1c800*/  VIADD R8, R175, 0x12 ;  /* 0x00000012af087836 */ /* 0x000fe20000000000 */
[----:B------:R-:W5:Y:S01]  /*1c810*/  LDC R52, c[0x0][0x228] ;  /* 0x00008a00ff347b82 */ /* 0x000f620000000800 */
[----:B-1----:R-:W-:-:S02]  /*1c820*/  ISETP.LT.AND P3, PT, R172, R58, !P2 ;  /* 0x0000003aac00720c */ /* 0x002fc40005761270 */
[----:B----4-:R-:W-:Y:S01]  /*1c830*/  PRMT R29, R124, 0x7632, R29 ;  /* 0x000076327c1d7816 */ /* 0x010fe2000000001d */
[----:B------:R-:W-:Y:S01]  /*1c840*/  IMAD.WIDE R24, R31, 0x2, R146 ;  /* 0x000000021f187825 */ /* 0x000fe200078e0292 */
[----:B------:R-:W-:-:S03]  /*1c850*/  PRMT R60, R128, 0x7632, R60 ;  /* 0x00007632803c7816 */ /* 0x000fc6000000003c */
[----:B------:R-:W1:Y:S01]  /*1c860*/  LDC R56, c[0x0][0x228] ;  /* 0x00008a00ff387b82 */ /* 0x000e620000000800 */
[----:B--2---:R-:W-:Y:S01]  /*1c870*/  IMAD.WIDE R2, R57, 0x2, R54 ;  /* 0x0000000239027825 */ /* 0x004fe200078e0236 */
[----:B---3--:R-:W-:-:S03]  /*1c880*/  ISETP.LT.AND P6, PT, R170, R10, !P2 ;  /* 0x0000000aaa00720c */ /* 0x008fc600057c1270 */
[----:B------:R-:W-:-:S03]  /*1c890*/  IMAD.WIDE R26, R31, 0x2, R14 ;  /* 0x000000021f1a7825 */ /* 0x000fc600078e020e */
[----:B------:R-:W2:Y:S01]  /*1c8a0*/  LDC R61, c[0x0][0x22c] ;  /* 0x00008b00ff3d7b82 */ /* 0x000ea20000000800 */
[----:B------:R-:W-:Y:S01]  /*1c8b0*/  ISETP.GE.AND P2, PT, R8, R59, PT ;  /* 0x0000003b0800720c */ /* 0x000fe20003f46270 */
[----:B------:R3:W-:Y:S04]  /*1c8c0*/  @P1 STG.E.U16 desc[UR60][R2.64], R29 ;  /* 0x0000001d02001986 */ /* 0x0007e8000c10153c */
[----:B------:R4:W-:Y:S02]  /*1c8d0*/  @P5 STG.E.U16 desc[UR60][R24.64], R128 ;  /* 0x0000008018005986 */ /* 0x0009e4000c10153c */
[----:B------:R-:W2:Y:S02]  /*1c8e0*/  LDC R58, c[0x0][0x228] ;  /* 0x00008a00ff3a7b82 */ /* 0x000ea40000000800 */
[----:B------:R-:W-:Y:S01]  /*1c8f0*/  @P4 STG.E.U16 desc[UR60][R26.64], R60 ;  /* 0x0000003c1a004986 */ /* 0x000fe2000c10153c */
[----:B0-----:R-:W-:-:S05]  /*1c900*/  ISETP.LT.AND P4, PT, R174, R22, !P2 ;  /* 0x00000016ae00720c */ /* 0x001fca0005781270 */
[----:B------:R-:W0:Y:S01]  /*1c910*/  LDC R10, c[0x0][0x228] ;  /* 0x00008a00ff0a7b82 */ /* 0x000e220000000800 */
[----:B---3--:R-:W-:Y:S01]  /*1c920*/  IMAD.WIDE R28, R31, 0x2, R12 ;  /* 0x000000021f1c7825 */ /* 0x008fe200078e020c */
[----:B------:R-:W-:-:S03]  /*1c930*/  PRMT R22, R140, 0x7632, R22 ;  /* 0x000076328c167816 */ /* 0x000fc60000000016 */
[C---:B------:R-:W-:Y:S01]  /*1c940*/  IMAD.IADD R57, R31.reuse, 0x1, R148 ;  /* 0x000000011f397824 */ /* 0x040fe200078e0294 */
[----:B------:R-:W-:Y:S01]  /*1c950*/  @P3 STG.E.U16 desc[UR60][R28.64], R140 ;  /* 0x0000008c1c003986 */ /* 0x000fe2000c10153c */
[----:B------:R-:W-:Y:S01]  /*1c960*/  IMAD.WIDE R30, R31, 0x2, R54 ;  /* 0x000000021f1e7825 */ /* 0x000fe200078e0236 */
[----:B------:R-:W3:Y:S01]  /*1c970*/  LDC R59, c[0x0][0x22c] ;  /* 0x00008b00ff3b7b82 */ /* 0x000ee20000000800 */
[----:B-----5:R-:W-:Y:S02]  /*1c980*/  ISETP.LT.AND P3, PT, R173, R20, !P2 ;  /* 0x00000014ad00720c */ /* 0x020fe40005761270 */
[----:B------:R-:W-:Y:S01]  /*1c990*/  IMAD.WIDE R2, R57, 0x2, R146 ;  /* 0x0000000239027825 */ /* 0x000fe200078e0292 */
[----:B------:R5:W-:Y:S03]  /*1c9a0*/  @P6 STG.E.U16 desc[UR60][R30.64], R22 ;  /* 0x000000161e006986 */ /* 0x000be6000c10153c */
[----:B------:R-:W-:Y:S01]  /*1c9b0*/  VIADD R8, R175, 0x13 ;  /* 0x00000013af087836 */ /* 0x000fe20000000000 */
[----:B------:R-:W3:Y:S01]  /*1c9c0*/  LDC R20, c[0x0][0x228] ;  /* 0x00008a00ff147b82 */ /* 0x000ee20000000800 */
[----:B------:R5:W-:Y:S01]  /*1c9d0*/  @P4 STG.E.U16 desc[UR60][R2.64], R121 ;  /* 0x0000007902004986 */ /* 0x000be2000c10153c */
[----:B------:R-:W-:Y:S01]  /*1c9e0*/  ISETP.LT.AND P4, PT, R172, R52, !P2 ;  /* 0x00000034ac00720c */ /* 0x000fe20005781270 */
[----:B----4-:R-:W-:Y:S01]  /*1c9f0*/  IMAD.WIDE R24, R57, 0x2, R14 ;  /* 0x0000000239187825 */ /* 0x010fe200078e020e */
[----:B-1----:R-:W-:-:S02]  /*1ca00*/  ISETP.LT.AND P2, PT, R170, R56, !P2 ;  /* 0x00000038aa00720c */ /* 0x002fc40005741270 */
[----:B--2---:R-:W-:Y:S02]  /*1ca10*/  ISETP.GE.AND P1, PT, R8, R61, PT ;  /* 0x0000003d0800720c */ /* 0x004fe40003f26270 */
[----:B-----5:R-:W1:Y:S01]  /*1ca20*/  LDC R22, c[0x0][0x228] ;  /* 0x00008a00ff167b82 */ /* 0x020e620000000800 */
[----:B------:R-:W-:Y:S02]  /*1ca30*/  PRMT R3, R121, 0x7632, R3 ;  /* 0x0000763279037816 */ /* 0x000fe40000000003 */
[----:B------:R-:W-:-:S05]  /*1ca40*/  ISETP.LT.AND P5, PT, R174, R58, !P1 ;  /* 0x0000003aae00720c */ /* 0x000fca0004fa1270 */
[----:B------:R-:W2:Y:S01]  /*1ca50*/  LDC R30, c[0x0][0x228] ;  /* 0x00008a00ff1e7b82 */ /* 0x000ea20000000800 */
[----:B------:R4:W-:Y:S01]  /*1ca60*/  @P3 STG.E.U16 desc[UR60][R24.64], R3 ;  /* 0x0000000318003986 */ /* 0x0009e2000c10153c */
[----:B0-----:R-:W-:Y:S01]  /*1ca70*/  ISETP.LT.AND P3, PT, R173, R10, !P1 ;  /* 0x0000000aad00720c */ /* 0x001fe20004f61270 */
[----:B------:R-:W-:-:S05]  /*1ca80*/  IMAD.WIDE R26, R57, 0x2, R54 ;  /* 0x00000002391a7825 */ /* 0x000fca00078e0236 */
[----:B------:R-:W0:Y:S01]  /*1ca90*/  LDC R52, c[0x0][0x228] ;  /* 0x00008a00ff347b82 */ /* 0x000e220000000800 */
[----:B------:R-:W-:Y:S02]  /*1caa0*/  IMAD.IADD R31, R57, 0x1, R148 ;  /* 0x00000001391f7824 */ /* 0x000fe400078e0294 */
[----:B------:R-:W-:Y:S02]  /*1cab0*/  VIADD R8, R175, 0x14 ;  /* 0x00000014af087836 */ /* 0x000fe40000000000 */
[----:B----4-:R-:W-:Y:S01]  /*1cac0*/  IMAD.WIDE R2, R57, 0x2, R12 ;  /* 0x0000000239027825 */ /* 0x010fe200078e020c */
[----:B------:R-:W-:Y:S02]  /*1cad0*/  PRMT R25, R125, 0x7632, R25 ;  /* 0x000076327d197816 */ /* 0x000fe40000000019 */
[----:B------:R-:W4:Y:S01]  /*1cae0*/  LDC R10, c[0x0][0x228] ;  /* 0x00008a00ff0a7b82 */ /* 0x000f220000000800 */
[----:B------:R-:W-:Y:S01]  /*1caf0*/  IMAD.WIDE R28, R31, 0x2, R146 ;  /* 0x000000021f1c7825 */ /* 0x000fe200078e0292 */
[----:B------:R5:W-:Y:S04]  /*1cb00*/  @P4 STG.E.U16 desc[UR60][R2.64], R125 ;  /* 0x0000007d02004986 */ /* 0x000be8000c10153c */
[----:B------:R1:W-:Y:S01]  /*1cb10*/  @P2 STG.E.U16 desc[UR60][R26.64], R25 ;  /* 0x000000191a002986 */ /* 0x0003e2000c10153c */
[----:B---3--:R-:W-:Y:S01]  /*1cb20*/  ISETP.GE.AND P2, PT, R8, R59, PT ;  /* 0x0000003b0800720c */ /* 0x008fe20003f46270 */
[----:B------:R-:W3:Y:S02]  /*1cb30*/  LDC R56, c[0x0][0x228] ;  /* 0x00008a00ff387b82 */ /* 0x000ee40000000800 */
[----:B------:R-:W-:Y:S01]  /*1cb40*/  @P5 STG.E.U16 desc[UR60][R28.64], R129 ;  /* 0x000000811c005986 */ /* 0x000fe2000c10153c */
[----:B-----5:R-:W-:-:S05]  /*1cb50*/  PRMT R3, R129, 0x7632, R3 ;  /* 0x0000763281037816 */ /* 0x020fca0000000003 */
[----:B------:R-:W5:Y:S01]  /*1cb60*/  LDC R59, c[0x0][0x22c] ;  /* 0x00008b00ff3b7b82 */ /* 0x000f620000000800 */
[----:B-1----:R-:W-:-:S05]  /*1cb70*/  IMAD.WIDE R24, R31, 0x2, R14 ;  /* 0x000000021f187825 */ /* 0x002fca00078e020e */
[----:B------:R1:W-:Y:S02]  /*1cb80*/  @P3 STG.E.U16 desc[UR60][R24.64], R3 ;  /* 0x0000000318003986 */ /* 0x0003e4000c10153c */
[----:B------:R-:W5:Y:S01]  /*1cb90*/  LDC R58, c[0x0][0x228] ;  /* 0x00008a00ff3a7b82 */ /* 0x000f620000000800 */
[----:B------:R-:W-:Y:S02]  /*1cba0*/  ISETP.LT.AND P3, PT, R172, R20, !P1 ;  /* 0x00000014ac00720c */ /* 0x000fe40004f61270 */
[----:B------:R-:W-:-:S05]  /*1cbb0*/  ISETP.LT.AND P1, PT, R170, R22, !P1 ;  /* 0x00000016aa00720c */ /* 0x000fca0004f21270 */
[----:B------:R-:W5:Y:S01]  /*1cbc0*/  LDC R60, c[0x0][0x228] ;  /* 0x00008a00ff3c7b82 */ /* 0x000f620000000800 */
[----:B--2---:R-:W-:Y:S01]  /*1cbd0*/  ISETP.LT.AND P4, PT, R174, R30, !P2 ;  /* 0x0000001eae00720c */ /* 0x004fe20005781270 */
[----:B-1----:R-:W-:Y:S01]  /*1cbe0*/  IMAD.WIDE R2, R31, 0x2, R12 ;  /* 0x000000021f027825 */ /* 0x002fe200078e020c */
[----:B0-----:R-:W-:-:S05]  /*1cbf0*/  ISETP.LT.AND P5, PT, R173, R52, !P2 ;  /* 0x00000034ad00720c */ /* 0x001fca00057a1270 */
[----:B------:R-:W0:Y:S01]  /*1cc00*/  LDC R20, c[0x0][0x228] ;  /* 0x00008a00ff147b82 */ /* 0x000e220000000800 */
[----:B------:R1:W-:Y:S01]  /*1cc10*/  @P3 STG.E.U16 desc[UR60][R2.64], R141 ;  /* 0x0000008d02003986 */ /* 0x0003e2000c10153c */
[----:B------:R-:W-:Y:S01]  /*1cc20*/  IMAD.IADD R57, R31, 0x1, R148 ;  /* 0x000000011f397824 */ /* 0x000fe200078e0294 */
[----:B------:R-:W-:Y:S01]  /*1cc30*/  PRMT R30, R141, 0x7632, R30 ;  /* 0x000076328d1e7816 */ /* 0x000fe2000000001e */
[----:B------:R-:W-:-:S04]  /*1cc40*/  IMAD.WIDE R26, R31, 0x2, R54 ;  /* 0x000000021f1a7825 */ /* 0x000fc800078e0236 */
[----:B------:R-:W2:Y:S01]  /*1cc50*/  LDC R22, c[0x0][0x228] ;  /* 0x00008a00ff167b82 */ /* 0x000ea20000000800 */
[----:B----4-:R-:W-:Y:S01]  /*1cc60*/  ISETP.LT.AND P3, PT, R172, R10, !P2 ;  /* 0x0000000aac00720c */ /* 0x010fe20005761270 */
[----:B------:R-:W-:-:S06]  /*1cc70*/  VIADD R8, R175, 0x15 ;  /* 0x00000015af087836 */ /* 0x000fcc0000000000 */
[----:B------:R-:W4:Y:S01]  /*1cc80*/  LDC R61, c[0x0][0x22c] ;  /* 0x00008b00ff3d7b82 */ /* 0x000f220000000800 */
[----:B------:R-:W-:Y:S01]  /*1cc90*/  IMAD.WIDE R24, R57, 0x2, R146 ;  /* 0x0000000239187825 */ /* 0x000fe200078e0292 */
[----:B------:R-:W-:Y:S01]  /*1cca0*/  PRMT R31, R122, 0x7632, R31 ;  /* 0x000076327a1f7816 */ /* 0x000fe2000000001f */
[----:B------:R-:W-:Y:S01]  /*1ccb0*/  @P1 STG.E.U16 desc[UR60][R26.64], R30 ;  /* 0x0000001e1a001986 */ /* 0x000fe2000c10153c */
[----:B---3--:R-:W-:-:S04]  /*1ccc0*/  ISETP.LT.AND P2, PT, R170, R56, !P2 ;  /* 0x00000038aa00720c */ /* 0x008fc80005741270 */
[----:B------:R-:W3:Y:S01]  /*1ccd0*/  LDC R10, c[0x0][0x228] ;  /* 0x00008a00ff0a7b82 */ /* 0x000ee20000000800 */
[----:B------:R-:W-:Y:S01]  /*1cce0*/  IMAD.WIDE R28, R57, 0x2, R14 ;  /* 0x00000002391c7825 */ /* 0x000fe200078e020e */
[----:B-----5:R-:W-:Y:S01]  /*1ccf0*/  ISETP.GE.AND P1, PT, R8, R59, PT ;  /* 0x0000003b0800720c */ /* 0x020fe20003f26270 */
[----:B------:R5:W-:Y:S03]  /*1cd00*/  @P4 STG.E.U16 desc[UR60][R24.64], R122 ;  /* 0x0000007a18004986 */ /* 0x000be6000c10153c */
[----:B------:R-:W-:Y:S01]  /*1cd10*/  ISETP.LT.AND P6, PT, R174, R58, !P1 ;  /* 0x0000003aae00720c */ /* 0x000fe20004fc1270 */
[----:B------:R5:W-:Y:S01]  /*1cd20*/  @P5 STG.E.U16 desc[UR60][R28.64], R31 ;  /* 0x0000001f1c005986 */ /* 0x000be2000c10153c */
[----:B------:R-:W-:Y:S01]  /*1cd30*/  ISETP.LT.AND P5, PT, R173, R60, !P1 ;  /* 0x0000003cad00720c */ /* 0x000fe20004fa1270 */
[----:B------:R-:W3:Y:S01]  /*1cd40*/  LDC R52, c[0x0][0x228] ;  /* 0x00008a00ff347b82 */ /* 0x000ee20000000800 */
[----:B-1----:R-:W-:-:S04]  /*1cd50*/  IMAD.WIDE R2, R57, 0x2, R12 ;  /* 0x0000000239027825 */ /* 0x002fc800078e020c */
[C---:B------:R-:W-:Y:S02]  /*1cd60*/  IMAD.IADD R59, R57.reuse, 0x1, R148 ;  /* 0x00000001393b7824 */ /* 0x040fe400078e0294 */
[----:B-----5:R-:W-:Y:S01]  /*1cd70*/  IMAD.WIDE R24, R57, 0x2, R54 ;  /* 0x0000000239187825 */ /* 0x020fe200078e0236 */
[----:B------:R-:W1:Y:S01]  /*1cd80*/  LDC R58, c[0x0][0x228] ;  /* 0x00008a00ff3a7b82 */ /* 0x000e620000000800 */
[----:B------:R-:W-:Y:S02]  /*1cd90*/  PRMT R29, R126, 0x7632, R29 ;  /* 0x000076327e1d7816 */ /* 0x000fe4000000001d */
[----:B------:R-:W-:Y:S01]  /*1cda0*/  VIADD R8, R175, 0x16 ;  /* 0x00000016af087836 */ /* 0x000fe20000000000 */
[----:B------:R5:W-:Y:S01]  /*1cdb0*/  @P3 STG.E.U16 desc[UR60][R2.64], R126 ;  /* 0x0000007e02003986 */ /* 0x000be2000c10153c */
[----:B------:R-:W-:-:S03]  /*1cdc0*/  IMAD.WIDE R26, R59, 0x2, R146 ;  /* 0x000000023b1a7825 */ /* 0x000fc600078e0292 */
[----:B------:R-:W1:Y:S01]  /*1cdd0*/  LDC R63, c[0x0][0x22c] ;  /* 0x00008b00ff3f7b82 */ /* 0x000e620000000800 */
[----:B------:R5:W-:Y:S01]  /*1cde0*/  @P2 STG.E.U16 desc[UR60][R24.64], R29 ;  /* 0x0000001d18002986 */ /* 0x000be2000c10153c */
[----:B0-----:R-:W-:Y:S02]  /*1cdf0*/  ISETP.LT.AND P4, PT, R172, R20, !P1 ;  /* 0x00000014ac00720c */ /* 0x001fe40004f81270 */
[----:B--2---:R-:W-:Y:S02]  /*1ce00*/  ISETP.LT.AND P3, PT, R170, R22, !P1 ;  /* 0x00000016aa00720c */ /* 0x004fe40004f61270 */
[----:B----4-:R-:W-:Y:S02]  /*1ce10*/  ISETP.GE.AND P1, PT, R8, R61, PT ;  /* 0x0000003d0800720c */ /* 0x010fe40003f26270 */
[----:B-----5:R-:W-:Y:S01]  /*1ce20*/  PRMT R3, R130, 0x7632, R3 ;  /* 0x0000763282037816 */ /* 0x020fe20000000003 */
[----:B------:R-:W-:Y:S01]  /*1ce30*/  @P6 STG.E.U16 desc[UR60][R26.64], R130 ;  /* 0x000000821a006986 */ /* 0x000fe2000c10153c */
[----:B------:R-:W0:Y:S01]  /*1ce40*/  LDC R60, c[0x0][0x228] ;  /* 0x00008a00ff3c7b82 */ /* 0x000e220000000800 */
[----:B------:R-:W-:-:S05]  /*1ce50*/  IMAD.WIDE R28, R59, 0x2, R14 ;  /* 0x000000023b1c7825 */ /* 0x000fca00078e020e */
[----:B------:R2:W-:Y:S01]  /*1ce60*/  @P5 STG.E.U16 desc[UR60][R28.64], R3 ;  /* 0x000000031c005986 */ /* 0x0005e2000c10153c */
[----:B---3--:R-:W-:Y:S01]  /*1ce70*/  ISETP.LT.AND P5, PT, R174, R10, !P1 ;  /* 0x0000000aae00720c */ /* 0x008fe20004fa1270 */
[C---:B------:R-:W-:Y:S01]  /*1ce80*/  IMAD.WIDE R30, R59.reuse, 0x2, R12 ;  /* 0x000000023b1e7825 */ /* 0x040fe200078e020c */
[----:B------:R-:W3:Y:S01]  /*1ce90*/  LDC R10, c[0x0][0x228] ;  /* 0x00008a00ff0a7b82 */ /* 0x000ee20000000800 */
[----:B------:R-:W-:Y:S02]  /*1cea0*/  PRMT R20, R142, 0x7632, R20 ;  /* 0x000076328e147816 */ /* 0x000fe40000000014 */
[----:B------:R-:W-:Y:S01]  /*1ceb0*/  IMAD.WIDE R56, R59, 0x2, R54 ;  /* 0x000000023b387825 */ /* 0x000fe200078e0236 */
[----:B------:R-:W-:Y:S04]  /*1cec0*/  @P4 STG.E.U16 desc[UR60][R30.64], R142 ;  /* 0x0000008e1e004986 */ /* 0x000fe8000c10153c */
[----:B------:R-:W4:Y:S01]  /*1ced0*/  LDC R62, c[0x0][0x228] ;  /* 0x00008a00ff3e7b82 */ /* 0x000f220000000800 */
[----:B------:R5:W-:Y:S01]  /*1cee0*/  @P3 STG.E.U16 desc[UR60][R56.64], R20 ;  /* 0x0000001438003986 */ /* 0x000be2000c10153c */
[----:B------:R-:W-:Y:S01]  /*1cef0*/  ISETP.LT.AND P4, PT, R173, R52, !P1 ;  /* 0x00000034ad00720c */ /* 0x000fe20004f81270 */
[----:B------:R-:W-:-:S05]  /*1cf00*/  VIADD R2, R175, 0x17 ;  /* 0x00000017af027836 */ /* 0x000fca0000000000 */
[----:B------:R-:W4:Y:S01]  /*1cf10*/  LDC R8, c[0x0][0x228] ;  /* 0x00008a00ff087b82 */ /* 0x000f220000000800 */
[----:B-1----:R-:W-:Y:S01]  /*1cf20*/  ISETP.LT.AND P3, PT, R172, R58, !P1 ;  /* 0x0000003aac00720c */ /* 0x002fe20004f61270 */
[----:B--2---:R-:W-:Y:S01]  /*1cf30*/  IMAD.IADD R29, R59, 0x1, R148 ;  /* 0x000000013b1d7824 */ /* 0x004fe200078e0294 */
[----:B------:R-:W-:-:S05]  /*1cf40*/  ISETP.GE.AND P2, PT, R2, R63, PT ;  /* 0x0000003f0200720c */ /* 0x000fca0003f46270 */
[----:B-----5:R-:W1:Y:S01]  /*1cf50*/  LDC R20, c[0x0][0x228] ;  /* 0x00008a00ff147b82 */ /* 0x020e620000000800 */
[----:B------:R-:W-:Y:S01]  /*1cf60*/  IMAD.WIDE R2, R29, 0x2, R146 ;  /* 0x000000021d027825 */ /* 0x000fe200078e0292 */
[----:B------:R-:W-:-:S03]  /*1cf70*/  PRMT R56, R123, 0x7632, R56 ;  /* 0x000076327b387816 */ /* 0x000fc60000000038 */
[----:B------:R-:W-:-:S03]  /*1cf80*/  IMAD.WIDE R24, R29, 0x2, R14 ;  /* 0x000000021d187825 */ /* 0x000fc600078e020e */
[----:B------:R-:W2:Y:S01]  /*1cf90*/  LDC R61, c[0x0][0x22c] ;  /* 0x00008b00ff3d7b82 */ /* 0x000ea20000000800 */
[----:B------:R-:W-:Y:S01]  /*1cfa0*/  IMAD.WIDE R26, R29, 0x2, R12 ;  /* 0x000000021d1a7825 */ /* 0x000fe200078e020c */
[----:B------:R-:W-:Y:S04]  /*1cfb0*/  @P5 STG.E.U16 desc[UR60][R2.64], R123 ;  /* 0x0000007b02005986 */ /* 0x000fe8000c10153c */
[----:B------:R5:W-:Y:S02]  /*1cfc0*/  @P4 STG.E.U16 desc[UR60][R24.64], R56 ;  /* 0x0000003818004986 */ /* 0x000be4000c10153c */
[----:B------:R-:W2:Y:S02]  /*1cfd0*/  LDC R22, c[0x0][0x228] ;  /* 0x00008a00ff167b82 */ /* 0x000ea40000000800 */
[----:B------:R-:W-:Y:S01]  /*1cfe0*/  @P3 STG.E.U16 desc[UR60][R26.64], R127 ;  /* 0x0000007f1a003986 */ /* 0x000fe2000c10153c */
[----:B---3--:R-:W-:-:S05]  /*1cff0*/  ISETP.LT.AND P3, PT, R172, R10, !P2 ;  /* 0x0000000aac00720c */ /* 0x008fca0005761270 */
[----:B------:R-:W3:Y:S01]  /*1d000*/  LDC R52, c[0x0][0x228] ;  /* 0x00008a00ff347b82 */ /* 0x000ee20000000800 */
[----:B0-----:R-:W-:Y:S02]  /*1d010*/  ISETP.LT.AND P1, PT, R170, R60, !P1 ;  /* 0x0000003caa00720c */ /* 0x001fe40004f21270 */
[----:B----4-:R-:W-:-:S05]  /*1d020*/  ISETP.LT.AND P6, PT, R174, R62, !P2 ;  /* 0x0000003eae00720c */ /* 0x010fca00057c1270 */
[----:B------:R-:W0:Y:S01]  /*1d030*/  LDC R10, c[0x0][0x228] ;  /* 0x00008a00ff0a7b82 */ /* 0x000e220000000800 */
[----:B------:R-:W-:Y:S01]  /*1d040*/  ISETP.LT.AND P4, PT, R173, R8, !P2 ;  /* 0x00000008ad00720c */ /* 0x000fe20005781270 */
[----:B------:R-:W-:Y:S01]  /*1d050*/  IMAD.IADD R57, R29, 0x1, R148 ;  /* 0x000000011d397824 */ /* 0x000fe200078e0294 */
[----:B------:R-:W-:Y:S01]  /*1d060*/  PRMT R59, R127, 0x7632, R59 ;  /* 0x000076327f3b7816 */ /* 0x000fe2000000003b */
[----:B------:R-:W-:Y:S01]  /*1d070*/  IMAD.WIDE R28, R29, 0x2, R54 ;  /* 0x000000021d1c7825 */ /* 0x000fe200078e0236 */
[----:B-1----:R-:W-:-:S03]  /*1d080*/  ISETP.LT.AND P2, PT, R170, R20, !P2 ;  /* 0x00000014aa00720c */ /* 0x002fc60005741270 */
[----:B------:R-:W1:Y:S01]  /*1d090*/  LDC R63, c[0x0][0x22c] ;  /* 0x00008b00ff3f7b82 */ /* 0x000e620000000800 */
[----:B------:R-:W-:Y:S01]  /*1d0a0*/  IMAD.WIDE R30, R57, 0x2, R146 ;  /* 0x00000002391e7825 */ /* 0x000fe200078e0292 */
[----:B-----5:R-:W-:-:S03]  /*1d0b0*/  PRMT R25, R131, 0x7632, R25 ;  /* 0x0000763283197816 */ /* 0x020fc60000000019 */
[----:B------:R-:W-:Y:S02]  /*1d0c0*/  VIADD R8, R175, 0x18 ;  /* 0x00000018af087836 */ /* 0x000fe40000000000 */
[----:B------:R-:W-:Y:S01]  /*1d0d0*/  IMAD.WIDE R2, R57, 0x2, R14 ;  /* 0x0000000239027825 */ /* 0x000fe200078e020e */
[----:B------:R-:W4:Y:S01]  /*1d0e0*/  LDC R20, c[0x0][0x228] ;  /* 0x00008a00ff147b82 */ /* 0x000f220000000800 */
[----:B------:R-:W-:Y:S01]  /*1d0f0*/  @P1 STG.E.U16 desc[UR60][R28.64], R59 ;  /* 0x0000003b1c001986 */ /* 0x000fe2000c10153c */
[----:B--2---:R-:W-:-:S03]  /*1d100*/  ISETP.GE.AND P1, PT, R8, R61, PT ;  /* 0x0000003d0800720c */ /* 0x004fc60003f26270 */
[----:B------:R-:W-:Y:S03]  /*1d110*/  @P6 STG.E.U16 desc[UR60][R30.64], R131 ;  /* 0x000000831e006986 */ /* 0x000fe6000c10153c */
[----:B------:R-:W2:Y:S01]  /*1d120*/  LDC R56, c[0x0][0x228] ;  /* 0x00008a00ff387b82 */ /* 0x000ea20000000800 */
[----:B------:R5:W-:Y:S01]  /*1d130*/  @P4 STG.E.U16 desc[UR60][R2.64], R25 ;  /* 0x0000001902004986 */ /* 0x000be2000c10153c */
[----:B------:R-:W-:Y:S02]  /*1d140*/  ISETP.LT.AND P5, PT, R174, R22, !P1 ;  /* 0x00000016ae00720c */ /* 0x000fe40004fa1270 */
[----:B---3--:R-:W-:-:S04]  /*1d150*/  ISETP.LT.AND P6, PT, R173, R52, !P1 ;  /* 0x00000034ad00720c */ /* 0x008fc80004fc1270 */
[----:B------:R-:W3:Y:S01]  /*1d160*/  LDC R58, c[0x0][0x228] ;  /* 0x00008a00ff3a7b82 */ /* 0x000ee20000000800 */
[----:B-----5:R-:W-:-:S07]  /*1d170*/  IMAD.WIDE R24, R57, 0x2, R12 ;  /* 0x0000000239187825 */ /* 0x020fce00078e020c */
[----:B------:R-:W5:Y:S01]  /*1d180*/  LDC R60, c[0x0][0x228] ;  /* 0x00008a00ff3c7b82 */ /* 0x000f620000000800 */
[----:B------:R-:W-:Y:S01]  /*1d190*/  @P3 STG.E.U16 desc[UR60][R24.64], R143 ;  /* 0x0000008f18003986 */ /* 0x000fe2000c10153c */
[----:B0-----:R-:W-:Y:S01]  /*1d1a0*/  ISETP.LT.AND P3, PT, R172, R10, !P1 ;  /* 0x0000000aac00720c */ /* 0x001fe20004f61270 */
[----:B------:R-:W-:Y:S01]  /*1d1b0*/  IMAD.IADD R59, R57, 0x1, R148 ;  /* 0x00000001393b7824 */ /* 0x000fe200078e0294 */
[----:B------:R-:W-:Y:S01]  /*1d1c0*/  PRMT R3, R143, 0x7632, R3 ;  /* 0x000076328f037816 */ /* 0x000fe20000000003 */
[----:B------:R-:W-:-:S03]  /*1d1d0*/  IMAD.WIDE R26, R57, 0x2, R54 ;  /* 0x00000002391a7825 */ /* 0x000fc600078e0236 */
[----:B------:R-:W0:Y:S01]  /*1d1e0*/  LDC R10, c[0x0][0x228] ;  /* 0x00008a00ff0a7b82 */ /* 0x000e220000000800 */
[----:B------:R-:W-:Y:S01]  /*1d1f0*/  VIADD R8, R175, 0x19 ;  /* 0x00000019af087836 */ /* 0x000fe20000000000 */
[----:B------:R-:W-:Y:S01]  /*1d200*/  PRMT R52, R32, 0x7632, R52 ;  /* 0x0000763220347816 */ /* 0x000fe20000000034 */
[C---:B------:R-:W-:Y:S01]  /*1d210*/  IMAD.WIDE R28, R59.reuse, 0x2, R146 ;  /* 0x000000023b1c7825 */ /* 0x040fe200078e0292 */
[----:B------:R-:W-:Y:S04]  /*1d220*/  @P2 STG.E.U16 desc[UR60][R26.64], R3 ;  /* 0x000000031a002986 */ /* 0x000fe8000c10153c */
[----:B------:R-:W0:Y:S01]  /*1d230*/  LDC R61, c[0x0][0x22c] ;  /* 0x00008b00ff3d7b82 */ /* 0x000e220000000800 */
[----:B------:R-:W-:Y:S01]  /*1d240*/  IMAD.WIDE R30, R59, 0x2, R14 ;  /* 0x000000023b1e7825 */ /* 0x000fe200078e020e */
[----:B-1----:R-:W-:Y:S01]  /*1d250*/  ISETP.GE.AND P2, PT, R8, R63, PT ;  /* 0x0000003f0800720c */ /* 0x002fe20003f46270 */
[----:B------:R1:W-:Y:S05]  /*1d260*/  @P5 STG.E.U16 desc[UR60][R28.64], R32 ;  /* 0x000000201c005986 */ /* 0x0003ea000c10153c */
[----:B------:R-:W0:Y:S01]  /*1d270*/  LDC R22, c[0x0][0x228] ;  /* 0x00008a00ff167b82 */ /* 0x000e220000000800 */
[----:B------:R3:W-:Y:S01]  /*1d280*/  @P6 STG.E.U16 desc[UR60][R30.64], R52 ;  /* 0x000000341e006986 */ /* 0x0007e2000c10153c */
[----:B----4-:R-:W-:-:S02]  /*1d290*/  ISETP.LT.AND P4, PT, R172, R20, !P2 ;  /* 0x00000014ac00720c */ /* 0x010fc40005781270 */
[----:B--2---:R-:W-:-:S04]  /*1d2a0*/  ISETP.LT.AND P1, PT, R170, R56, !P1 ;  /* 0x00000038aa00720c */ /* 0x004fc80004f21270 */
[----:B-1----:R-:W1:Y:S01]  /*1d2b0*/  LDC R32, c[0x0][0x228] ;  /* 0x00008a00ff207b82 */ /* 0x002e620000000800 */
[----:B---3--:R-:W-:-:S07]  /*1d2c0*/  ISETP.LT.AND P5, PT, R174, R58, !P2 ;  /* 0x0000003aae00720c */ /* 0x008fce00057a1270 */
[----:B------:R-:W2:Y:S01]  /*1d2d0*/  LDC R52, c[0x0][0x228] ;  /* 0x00008a00ff347b82 */ /* 0x000ea20000000800 */
[----:B-----5:R-:W-:-:S07]  /*1d2e0*/  ISETP.LT.AND P6, PT, R173, R60, !P2 ;  /* 0x0000003cad00720c */ /* 0x020fce00057c1270 */
[----:B------:R-:W3:Y:S01]  /*1d2f0*/  LDC R20, c[0x0][0x228] ;  /* 0x00008a00ff147b82 */ /* 0x000ee20000000800 */
[----:B------:R-:W-:Y:S01]  /*1d300*/  IMAD.WIDE R2, R59, 0x2, R12 ;  /* 0x000000023b027825 */ /* 0x000fe200078e020c */
[----:B------:R-:W-:-:S03]  /*1d310*/  PRMT R31, R132, 0x7632, R31 ;  /* 0x00007632841f7816 */ /* 0x000fc6000000001f */
[----:B------:R-:W-:-:S03]  /*1d320*/  IMAD.IADD R57, R59, 0x1, R148 ;  /* 0x000000013b397824 */ /* 0x000fc600078e0294 */
[----:B------:R-:W4:Y:S01]  /*1d330*/  LDC R63, c[0x0][0x22c] ;  /* 0x00008b00ff3f7b82 */ /* 0x000f220000000800 */
[----:B------:R-:W-:Y:S01]  /*1d340*/  IMAD.WIDE R24, R59, 0x2, R54 ;  /* 0x000000023b187825 */ /* 0x000fe200078e0236 */
[----:B0-----:R-:W-:-:S03]  /*1d350*/  ISETP.LT.AND P2, PT, R170, R10, !P2 ;  /* 0x0000000aaa00720c */ /* 0x001fc60005741270 */
[----:B------:R-:W-:Y:S01]  /*1d360*/  VIADD R8, R175, 0x1a ;  /* 0x0000001aaf087836 */ /* 0x000fe20000000000 */
[----:B------:R-:W-:Y:S02]  /*1d370*/  @P3 STG.E.U16 desc[UR60][R2.64], R132 ;  /* 0x0000008402003986 */ /* 0x000fe4000c10153c */
[----:B------:R-:W0:Y:S01]  /*1d380*/  LDC R56, c[0x0][0x228] ;  /* 0x00008a00ff387b82 */ /* 0x000e220000000800 */
[C---:B------:R-:W-:Y:S01]  /*1d390*/  IMAD.WIDE R26, R57.reuse, 0x2, R146 ;  /* 0x00000002391a7825 */ /* 0x040fe200078e0292 */
[----:B------:R-:W-:Y:S01]  /*1d3a0*/  PRMT R59, R100, 0x7632, R59 ;  /* 0x00007632643b7816 */ /* 0x000fe2000000003b */
[----:B------:R5:W-:Y:S01]  /*1d3b0*/  @P1 STG.E.U16 desc[UR60][R24.64], R31 ;  /* 0x0000001f18001986 */ /* 0x000be2000c10153c */
[----:B------:R-:W-:Y:S01]  /*1d3c0*/  ISETP.GE.AND P1, PT, R8, R61, PT ;  /* 0x0000003d0800720c */ /* 0x000fe20003f26270 */
[----:B------:R-:W-:-:S03]  /*1d3d0*/  IMAD.WIDE R28, R57, 0x2, R14 ;  /* 0x00000002391c7825 */ /* 0x000fc600078e020e */
[----:B------:R-:W0:Y:S01]  /*1d3e0*/  LDC R58, c[0x0][0x228] ;  /* 0x00008a00ff3a7b82 */ /* 0x000e220000000800 */
[----:B------:R-:W-:Y:S01]  /*1d3f0*/  @P5 STG.E.U16 desc[UR60][R26.64], R100 ;  /* 0x000000641a005986 */ /* 0x000fe2000c10153c */
[----:B------:R-:W-:-:S06]  /*1d400*/  ISETP.LT.AND P3, PT, R174, R22, !P1 ;  /* 0x00000016ae00720c */ /* 0x000fcc0004f61270 */
[----:B------:R-:W0:Y:S01]  /*1d410*/  LDC R60, c[0x0][0x228] ;  /* 0x00008a00ff3c7b82 */ /* 0x000e220000000800 */
[----:B-----5:R-:W-:Y:S01]  /*1d420*/  IMAD.WIDE R30, R57, 0x2, R12 ;  /* 0x00000002391e7825 */ /* 0x020fe200078e020c */
[----:B------:R5:W-:Y:S01]  /*1d430*/  @P6 STG.E.U16 desc[UR60][R28.64], R59 ;  /* 0x0000003b1c006986 */ /* 0x000be2000c10153c */
[----:B------:R-:W-:-:S05]  /*1d440*/  PRMT R22, R68, 0x7632, R22 ;  /* 0x0000763244167816 */ /* 0x000fca0000000016 */
[----:B------:R-:W0:Y:S01]  /*1d450*/  LDC R10, c[0x0][0x228] ;  /* 0x00008a00ff0a7b82 */ /* 0x000e220000000800 */
[----:B------:R-:W-:Y:S01]  /*1d460*/  IMAD.WIDE R2, R57, 0x2, R54 ;  /* 0x0000000239027825 */ /* 0x000fe200078e0236 */
[----:B------:R4:W-:Y:S01]  /*1d470*/  @P4 STG.E.U16 desc[UR60][R30.64], R68 ;  /* 0x000000441e004986 */ /* 0x0009e2000c10153c */
[----:B-1----:R-:W-:Y:S02]  /*1d480*/  ISETP.LT.AND P4, PT, R173, R32, !P1 ;  /* 0x00000020ad00720c */ /* 0x002fe40004f81270 */
[----:B-----5:R-:W-:-:S03]  /*1d490*/  IMAD.IADD R59, R57, 0x1, R148 ;  /* 0x00000001393b7824 */ /* 0x020fc600078e0294 */
[----:B------:R-:W1:Y:S01]  /*1d4a0*/  LDC R57, c[0x0][0x22c] ;  /* 0x00008b00ff397b82 */ /* 0x000e620000000800 */
[----:B--2---:R-:W-:Y:S01]  /*1d4b0*/  ISETP.LT.AND P5, PT, R172, R52, !P1 ;  /* 0x00000034ac00720c */ /* 0x004fe20004fa1270 */
[----:B------:R2:W-:Y:S01]  /*1d4c0*/  @P2 STG.E.U16 desc[UR60][R2.64], R22 ;  /* 0x0000001602002986 */ /* 0x0005e2000c10153c */
[----:B---3--:R-:W-:Y:S01]  /*1d4d0*/  ISETP.LT.AND P1, PT, R170, R20, !P1 ;  /* 0x00000014aa00720c */ /* 0x008fe20004f21270 */
[----:B------:R-:W-:-:S04]  /*1d4e0*/  VIADD R8, R175, 0x1b ;  /* 0x0000001baf087836 */ /* 0x000fc80000000000 */
[----:B------:R-:W3:Y:S01]  /*1d4f0*/  LDC R20, c[0x0][0x228] ;  /* 0x00008a00ff147b82 */ /* 0x000ee20000000800 */
[----:B------:R-:W-:Y:S01]  /*1d500*/  IMAD.WIDE R24, R59, 0x2, R146 ;  /* 0x000000023b187825 */ /* 0x000fe200078e0292 */
[----:B----4-:R-:W-:-:S06]  /*1d510*/  PRMT R30, R33, 0x7632, R30 ;  /* 0x00007632211e7816 */ /* 0x010fcc000000001e */
[----:B--2---:R-:W2:Y:S01]  /*1d520*/  LDC R22, c[0x0][0x228] ;  /* 0x00008a00ff167b82 */ /* 0x004ea20000000800 */
[----:B------:R-:W-:Y:S01]  /*1d530*/  IMAD.WIDE R26, R59, 0x2, R14 ;  /* 0x000000023b1a7825 */ /* 0x000fe200078e020e */
[----:B------:R-:W-:-:S06]  /*1d540*/  ISETP.GE.AND P2, PT, R8, R63, PT ;  /* 0x0000003f0800720c */ /* 0x000fcc0003f46270 */
[----:B------:R-:W4:Y:S01]  /*1d550*/  LDC R32, c[0x0][0x228] ;  /* 0x00008a00ff207b82 */ /* 0x000f220000000800 */
[C---:B------:R-:W-:Y:S01]  /*1d560*/  IMAD.WIDE R28, R59.reuse, 0x2, R12 ;  /* 0x000000023b1c7825 */ /* 0x040fe200078e020c */
[----:B------:R5:W-:Y:S01]  /*1d570*/  @P3 STG.E.U16 desc[UR60][R24.64], R33 ;  /* 0x0000002118003986 */ /* 0x000be2000c10153c */
[----:B0-----:R-:W-:Y:S02]  /*1d580*/  ISETP.LT.AND P3, PT, R174, R56, !P2 ;  /* 0x00000038ae00720c */ /* 0x001fe40005761270 */
[----:B------:R-:W-:Y:S01]  /*1d590*/  IMAD.WIDE R2, R59, 0x2, R54 ;  /* 0x000000023b027825 */ /* 0x000fe200078e0236 */
[----:B------:R0:W-:Y:S01]  /*1d5a0*/  @P4 STG.E.U16 desc[UR60][R26.64], R30 ;  /* 0x0000001e1a004986 */ /* 0x0001e2000c10153c */
[----:B------:R-:W-:Y:S01]  /*1d5b0*/  ISETP.LT.AND P4, PT, R173, R58, !P2 ;  /* 0x0000003aad00720c */ /* 0x000fe20005781270 */
[----:B------:R-:W4:Y:S02]  /*1d5c0*/  LDC R52, c[0x0][0x228] ;  /* 0x00008a00ff347b82 */ /* 0x000f240000000800 */
[----:B------:R1:W-:Y:S01]  /*1d5d0*/  @P5 STG.E.U16 desc[UR60][R28.64], R133 ;  /* 0x000000851c005986 */ /* 0x0003e2000c10153c */
[----:B------:R-:W-:Y:S01]  /*1d5e0*/  ISETP.LT.AND P5, PT, R172, R60, !P2 ;  /* 0x0000003cac00720c */ /* 0x000fe200057a1270 */
[----:B-----5:R-:W-:-:S04]  /*1d5f0*/  IMAD.IADD R33, R59, 0x1, R148 ;  /* 0x000000013b217824 */ /* 0x020fc800078e0294 */
[----:B------:R-:W5:Y:S01]  /*1d600*/  LDC R59, c[0x0][0x22c] ;  /* 0x00008b00ff3b7b82 */ /* 0x000f620000000800 */
[----:B------:R-:W-:Y:S01]  /*1d610*/  PRMT R31, R133, 0x7632, R31 ;  /* 0x00007632851f7816 */ /* 0x000fe2000000001f */
[----:B------:R-:W-:Y:S01]  /*1d620*/  VIADD R8, R175, 0x1c ;  /* 0x0000001caf087836 */ /* 0x000fe20000000000 */
[----:B------:R-:W-:Y:S01]  /*1d630*/  ISETP.LT.AND P2, PT, R170, R10, !P2 ;  /* 0x0000000aaa00720c */ /* 0x000fe20005741270 */
[----:B------:R-:W-:Y:S01]  /*1d640*/  IMAD.WIDE R24, R33, 0x2, R146 ;  /* 0x0000000221187825 */ /* 0x000fe200078e0292 */
[----:B------:R-:W-:-:S03]  /*1d650*/  PRMT R60, R101, 0x7632, R60 ;  /* 0x00007632653c7816 */ /* 0x000fc6000000003c */
[----:B------:R-:W5:Y:S01]  /*1d660*/  LDC R10, c[0x0][0x228] ;  /* 0x00008a00ff0a7b82 */ /* 0x000f620000000800 */
[C---:B0-----:R-:W-:Y:S01]  /*1d670*/  IMAD.WIDE R26, R33.reuse, 0x2, R14 ;  /* 0x00000002211a7825 */ /* 0x041fe200078e020e */
[----:B------:R0:W-:Y:S01]  /*1d680*/  @P1 STG.E.U16 desc[UR60][R2.64], R31 ;  /* 0x0000001f02001986 */ /* 0x0001e2000c10153c */
[----:B-1----:R-:W-:Y:S02]  /*1d690*/  ISETP.GE.AND P1, PT, R8, R57, PT ;  /* 0x000000390800720c */ /* 0x002fe40003f26270 */
[----:B------:R-:W-:Y:S01]  /*1d6a0*/  IMAD.WIDE R28, R33, 0x2, R12 ;  /* 0x00000002211c7825 */ /* 0x000fe200078e020c */
[----:B------:R1:W-:Y:S01]  /*1d6b0*/  @P3 STG.E.U16 desc[UR60][R24.64], R101 ;  /* 0x0000006518003986 */ /* 0x0003e2000c10153c */
[----:B---3--:R-:W-:Y:S01]  /*1d6c0*/  ISETP.LT.AND P3, PT, R174, R20, !P1 ;  /* 0x00000014ae00720c */ /* 0x008fe20004f61270 */
[----:B------:R-:W3:Y:S02]  /*1d6d0*/  LDC R56, c[0x0][0x228] ;  /* 0x00008a00ff387b82 */ /* 0x000ee40000000800 */
[----:B------:R1:W-:Y:S01]  /*1d6e0*/  @P4 STG.E.U16 desc[UR60][R26.64], R60 ;  /* 0x0000003c1a004986 */ /* 0x0003e2000c10153c */
[----:B--2---:R-:W-:-:S03]  /*1d6f0*/  ISETP.LT.AND P4, PT, R173, R22, !P1 ;  /* 0x00000016ad00720c */ /* 0x004fc60004f81270 */
[----:B------:R-:W-:Y:S01]  /*1d700*/  @P5 STG.E.U16 desc[UR60][R28.64], R69 ;  /* 0x000000451c005986 */ /* 0x000fe2000c10153c */
[----:B0-----:R-:W-:Y:S01]  /*1d710*/  PRMT R3, R69, 0x7632, R3 ;  /* 0x0000763245037816 */ /* 0x001fe20000000003 */
[C---:B------:R-:W-:Y:S01]  /*1d720*/  IMAD.WIDE R30, R33.reuse, 0x2, R54 ;  /* 0x00000002211e7825 */ /* 0x040fe200078e0236 */
[----:B----4-:R-:W-:Y:S01]  /*1d730*/  ISETP.LT.AND P5, PT, R172, R32, !P1 ;  /* 0x00000020ac00720c */ /* 0x010fe20004fa1270 */
[----:B------:R-:W0:Y:S02]  /*1d740*/  LDC R20, c[0x0][0x228] ;  /* 0x00008a00ff147b82 */ /* 0x000e240000000800 */
[----:B------:R-:W-:Y:S01]  /*1d750*/  IMAD.IADD R33, R33, 0x1, R148 ;  /* 0x0000000121217824 */ /* 0x000fe200078e0294 */
[----:B------:R2:W-:Y:S01]  /*1d760*/  @P2 STG.E.U16 desc[UR60][R30.64], R3 ;  /* 0x000000031e002986 */ /* 0x0005e2000c10153c */
[----:B------:R-:W-:Y:S02]  /*1d770*/  VIADD R8, R175, 0x1d ;  /* 0x0000001daf087836 */ /* 0x000fe40000000000 */
[C---:B-1----:R-:W-:Y:S01]  /*1d780*/  IMAD.WIDE R24, R33.reuse, 0x2, R14 ;  /* 0x0000000221187825 */ /* 0x042fe200078e020e */
[----:B------:R-:W-:Y:S01]  /*1d790*/  ISETP.LT.AND P2, PT, R170, R52, !P1 ;  /* 0x00000034aa00720c */ /* 0x000fe20004f41270 */
[----:B------:R-:W1:Y:S02]  /*1d7a0*/  LDC R58, c[0x0][0x228] ;  /* 0x00008a00ff3a7b82 */ /* 0x000e640000000800 */
[----:B------:R-:W-:Y:S01]  /*1d7b0*/  IMAD.WIDE R26, R33, 0x2, R12 ;  /* 0x00000002211a7825 */ /* 0x000fe200078e020c */
[----:B-----5:R-:W-:-:S03]  /*1d7c0*/  ISETP.GE.AND P1, PT, R8, R59, PT ;  /* 0x0000003b0800720c */ /* 0x020fc60003f26270 */
[----:B--2---:R-:W-:Y:S01]  /*1d7d0*/  IMAD.WIDE R2, R33, 0x2, R146 ;  /* 0x0000000221027825 */ /* 0x004fe200078e0292 */
[----:B------:R-:W-:Y:S01]  /*1d7e0*/  PRMT R30, R34, 0x7632, R30 ;  /* 0x00007632221e7816 */ /* 0x000fe2000000001e */
[----:B------:R-:W2:Y:S03]  /*1d7f0*/  LDC R57, c[0x0][0x22c] ;  /* 0x00008b00ff397b82 */ /* 0x000ea60000000800 */
[----:B------:R-:W-:Y:S04]  /*1d800*/  @P3 STG.E.U16 desc[UR60][R2.64], R34 ;  /* 0x0000002202003986 */ /* 0x000fe8000c10153c */
[----:B------:R-:W-:Y:S01]  /*1d810*/  @P4 STG.E.U16 desc[UR60][R24.64], R30 ;  /* 0x0000001e18004986 */ /* 0x000fe2000c10153c */
[----:B------:R-:W4:Y:S03]  /*1d820*/  LDC R22, c[0x0][0x228] ;  /* 0x00008a00ff167b82 */ /* 0x000f260000000800 */
[----:B------:R-:W-:Y:S01]  /*1d830*/  @P5 STG.E.U16 desc[UR60][R26.64], R134 ;  /* 0x000000861a005986 */ /* 0x000fe2000c10153c */
[----:B------:R-:W-:-:S04]  /*1d840*/  ISETP.LT.AND P5, PT, R174, R10, !P1 ;  /* 0x0000000aae00720c */ /* 0x000fc80004fa1270 */
[----:B------:R-:W5:Y:S01]  /*1d850*/  LDC R10, c[0x0][0x228] ;  /* 0x00008a00ff0a7b82 */ /* 0x000f620000000800 */
[----:B------:R-:W-:Y:S01]  /*1d860*/  IMAD.WIDE R28, R33, 0x2, R54 ;  /* 0x00000002211c7825 */ /* 0x000fe200078e0236 */
[----:B------:R-:W-:Y:S02]  /*1d870*/  PRMT R31, R134, 0x7632, R31 ;  /* 0x00007632861f7816 */ /* 0x000fe4000000001f */
[----:B---3--:R-:W-:-:S03]  /*1d880*/  ISETP.LT.AND P4, PT, R173, R56, !P1 ;  /* 0x00000038ad00720c */ /* 0x008fc60004f81270 */
[----:B------:R3:W-:Y:S01]  /*1d890*/  @P2 STG.E.U16 desc[UR60][R28.64], R31 ;  /* 0x0000001f1c002986 */ /* 0x0007e2000c10153c */
[----:B0-----:R-:W-:Y:S01]  /*1d8a0*/  ISETP.LT.AND P2, PT, R170, R20, !P1 ;  /* 0x00000014aa00720c */ /* 0x001fe20004f41270 */
[----:B------:R-:W0:Y:S01]  /*1d8b0*/  LDC R32, c[0x0][0x228] ;  /* 0x00008a00ff207b82 */ /* 0x000e220000000800 */
[----:B------:R-:W-:-:S07]  /*1d8c0*/  VIADD R8, R175, 0x1e ;  /* 0x0000001eaf087836 */ /* 0x000fce0000000000 */
[----:B------:R-:W0:Y:S01]  /*1d8d0*/  LDC R20, c[0x0][0x228] ;  /* 0x00008a00ff147b82 */ /* 0x000e220000000800 */
[----:B---3--:R-:W-:Y:S01]  /*1d8e0*/  IMAD.IADD R29, R33, 0x1, R148 ;  /* 0x00000001211d7824 */ /* 0x008fe200078e0294 */
[----:B-1----:R-:W-:Y:S02]  /*1d8f0*/  ISETP.LT.AND P3, PT, R172, R58, !P1 ;  /* 0x0000003aac00720c */ /* 0x002fe40004f61270 */
[----:B------:R-:W-:Y:S01]  /*1d900*/  PRMT R52, R102, 0x7632, R52 ;  /* 0x0000763266347816 */ /* 0x000fe20000000034 */
[C---:B------:R-:W-:Y:S01]  /*1d910*/  IMAD.WIDE R2, R29.reuse, 0x2, R146 ;  /* 0x000000021d027825 */ /* 0x040fe200078e0292 */
[----:B--2---:R-:W-:Y:S02]  /*1d920*/  ISETP.GE.AND P1, PT, R8, R57, PT ;  /* 0x000000390800720c */ /* 0x004fe40003f26270 */
[----:B------:R-:W1:Y:S01]  /*1d930*/  LDC R34, c[0x0][0x228] ;  /* 0x00008a00ff227b82 */ /* 0x000e620000000800 */
[----:B------:R-:W-:Y:S01]  /*1d940*/  IMAD.WIDE R24, R29, 0x2, R14 ;  /* 0x000000021d187825 */ /* 0x000fe200078e020e */
[----:B------:R-:W-:Y:S01]  /*1d950*/  @P5 STG.E.U16 desc[UR60][R2.64], R102 ;  /* 0x0000006602005986 */ /* 0x000fe2000c10153c */
[----:B----4-:R-:W-:-:S05]  /*1d960*/  ISETP.LT.AND P6, PT, R174, R22, !P1 ;  /* 0x00000016ae00720c */ /* 0x010fca0004fc1270 */
[----:B------:R-:W2:Y:S01]  /*1d970*/  LDC R57, c[0x0][0x22c] ;  /* 0x00008b00ff397b82 */ /* 0x000ea20000000800 */
[----:B------:R3:W-:Y:S01]  /*1d980*/  @P4 STG.E.U16 desc[UR60][R24.64], R52 ;  /* 0x0000003418004986 */ /* 0x0007e2000c10153c */
[----:B-----5:R-:W-:Y:S01]  /*1d990*/  ISETP.LT.AND P4, PT, R173, R10, !P1 ;  /* 0x0000000aad00720c */ /* 0x020fe20004f81270 */
[----:B------:R-:W-:-:S05]  /*1d9a0*/  IMAD.IADD R33, R29, 0x1, R148 ;  /* 0x000000011d217824 */ /* 0x000fca00078e0294 */
[----:B------:R-:W4:Y:S01]  /*1d9b0*/  LDC R22, c[0x0][0x228] ;  /* 0x00008a00ff167b82 */ /* 0x000f220000000800 */
[----:B------:R-:W-:Y:S01]  /*1d9c0*/  IMAD.WIDE R26, R29, 0x2, R12 ;  /* 0x000000021d1a7825 */ /* 0x000fe200078e020c */
[----:B------:R-:W-:-:S06]  /*1d9d0*/  PRMT R56, R70, 0x7632, R56 ;  /* 0x0000763246387816 */ /* 0x000fcc0000000038 */
[----:B------:R-:W5:Y:S01]  /*1d9e0*/  LDC R10, c[0x0][0x228] ;  /* 0x00008a00ff0a7b82 */ /* 0x000f620000000800 */
[----:B------:R-:W-:Y:S01]  /*1d9f0*/  IMAD.WIDE R28, R29, 0x2, R54 ;  /* 0x000000021d1c7825 */ /* 0x000fe200078e0236 */
[----:B------:R-:W-:Y:S01]  /*1da00*/  @P3 STG.E.U16 desc[UR60][R26.64], R70 ;  /* 0x000000461a003986 */ /* 0x000fe2000c10153c */
[----:B0-----:R-:W-:-:S03]  /*1da10*/  ISETP.LT.AND P3, PT, R172, R32, !P1 ;  /* 0x00000020ac00720c */ /* 0x001fc60004f61270 */
[----:B------:R-:W-:Y:S01]  /*1da20*/  @P2 STG.E.U16 desc[UR60][R28.64], R56 ;  /* 0x000000381c002986 */ /* 0x000fe2000c10153c */
[----:B------:R-:W-:Y:S01]  /*1da30*/  ISETP.LT.AND P2, PT, R170, R20, !P1 ;  /* 0x00000014aa00720c */ /* 0x000fe20004f41270 */
[----:B------:R-:W0:Y:S01]  /*1da40*/  LDC R59, c[0x0][0x22c] ;  /* 0x00008b00ff3b7b82 */ /* 0x000e220000000800 */
[----:B------:R-:W-:Y:S01]  /*1da50*/  IMAD.WIDE R30, R33, 0x2, R146 ;  /* 0x00000002211e7825 */ /* 0x000fe200078e0292 */
[----:B---3--:R-:W-:-:S03]  /*1da60*/  PRMT R25, R35, 0x7632, R25 ;  /* 0x0000763223197816 */ /* 0x008fc60000000019 */
[----:B------:R-:W-:-:S03]  /*1da70*/  IMAD.WIDE R2, R33, 0x2, R14 ;  /* 0x0000000221027825 */ /* 0x000fc600078e020e */
[----:B------:R-:W3:Y:S01]  /*1da80*/  LDC R20, c[0x0][0x228] ;  /* 0x00008a00ff147b82 */ /* 0x000ee20000000800 */
[----:B------:R-:W-:Y:S01]  /*1da90*/  VIADD R8, R175, 0x1f ;  /* 0x0000001faf087836 */ /* 0x000fe20000000000 */
[----:B------:R-:W-:Y:S06]  /*1daa0*/  @P6 STG.E.U16 desc[UR60][R30.64], R35 ;  /* 0x000000231e006986 */ /* 0x000fec000c10153c */
[----:B------:R-:W0:Y:S01]  /*1dab0*/  LDC R32, c[0x0][0x228] ;  /* 0x00008a00ff207b82 */ /* 0x000e220000000800 */
[----:B------:R1:W-:Y:S01]  /*1dac0*/  @P4 STG.E.U16 desc[UR60][R2.64], R25 ;  /* 0x0000001902004986 */ /* 0x0003e2000c10153c */
[----:B--2---:R-:W-:-:S04]  /*1dad0*/  ISETP.GE.AND P1, PT, R8, R57, PT ;  /* 0x000000390800720c */ /* 0x004fc80003f26270 */
[----:B----4-:R-:W-:Y:S02]  /*1dae0*/  ISETP.LT.AND P5, PT, R174, R22, !P1 ;  /* 0x00000016ae00720c */ /* 0x010fe40004fa1270 */
[----:B------:R-:W2:Y:S01]  /*1daf0*/  LDC R52, c[0x0][0x228] ;  /* 0x00008a00ff347b82 */ /* 0x000ea20000000800 */
[----:B-1----:R-:W-:-:S07]  /*1db00*/  IMAD.WIDE R24, R33, 0x2, R12 ;  /* 0x0000000221187825 */ /* 0x002fce00078e020c */
[----:B------:R-:W1:Y:S01]  /*1db10*/  LDC R22, c[0x0][0x228] ;  /* 0x00008a00ff167b82 */ /* 0x000e620000000800 */
[----:B------:R-:W-:Y:S01]  /*1db20*/  @P3 STG.E.U16 desc[UR60][R24.64], R135 ;  /* 0x0000008718003986 */ /* 0x000fe2000c10153c */
[----:B-----5:R-:W-:Y:S01]  /*1db30*/  ISETP.LT.AND P3, PT, R172, R10, !P1 ;  /* 0x0000000aac00720c */ /* 0x020fe20004f61270 */
[----:B------:R-:W-:Y:S01]  /*1db40*/  IMAD.WIDE R26, R33, 0x2, R54 ;  /* 0x00000002211a7825 */ /* 0x000fe200078e0236 */
[----:B------:R-:W-:-:S04]  /*1db50*/  PRMT R3, R135, 0x7632, R3 ;  /* 0x0000763287037816 */ /* 0x000fc80000000003 */
[----:B------:R-:W4:Y:S01]  /*1db60*/  LDC R10, c[0x0][0x228] ;  /* 0x00008a00ff0a7b82 */ /* 0x000f220000000800 */
[----:B------:R-:W-:Y:S01]  /*1db70*/  VIADD R8, R175, 0x20 ;  /* 0x00000020af087836 */ /* 0x000fe20000000000 */
[----:B------:R5:W-:Y:S01]  /*1db80*/  @P2 STG.E.U16 desc[UR60][R26.64], R3 ;  /* 0x000000031a002986 */ /* 0x000be2000c10153c */
[----:B------:R-:W-:Y:S02]  /*1db90*/  ISETP.LT.AND P6, PT, R173, R34, !P1 ;  /* 0x00000022ad00720c */ /* 0x000fe40004fc1270 */
[----:B---3--:R-:W-:-:S03]  /*1dba0*/  ISETP.LT.AND P1, PT, R170, R20, !P1 ;  /* 0x00000014aa00720c */ /* 0x008fc60004f21270 */
[----:B------:R-:W3:Y:S01]  /*1dbb0*/  LDC R57, c[0x0][0x22c] ;  /* 0x00008b00ff397b82 */ /* 0x000ee20000000800 */
[----:B0-----:R-:W-:Y:S01]  /*1dbc0*/  ISETP.GE.AND P2, PT, R8, R59, PT ;  /* 0x0000003b0800720c */ /* 0x001fe20003f46270 */
[----:B------:R-:W-:-:S03]  /*1dbd0*/  IMAD.IADD R35, R33, 0x1, R148 ;  /* 0x0000000121237824 */ /* 0x000fc600078e0294 */
[----:B------:R-:W-:-:S03]  /*1dbe0*/  ISETP.LT.AND P4, PT, R174, R32, !P2 ;  /* 0x00000020ae00720c */ /* 0x000fc60005781270 */
[----:B------:R-:W0:Y:S01]  /*1dbf0*/  LDC R20, c[0x0][0x228] ;  /* 0x00008a00ff147b82 */ /* 0x000e220000000800 */
[----:B------:R-:W-:Y:S01]  /*1dc00*/  IMAD.WIDE R28, R35, 0x2, R146 ;  /* 0x00000002231c7825 */ /* 0x000fe200078e0292 */
[----:B------:R-:W-:-:S03]  /*1dc10*/  PRMT R34, R103, 0x7632, R34 ;  /* 0x0000763267227816 */ /* 0x000fc60000000022 */
[----:B------:R-:W-:-:S03]  /*1dc20*/  IMAD.WIDE R30, R35, 0x2, R14 ;  /* 0x00000002231e7825 */ /* 0x000fc600078e020e */
[----:B------:R-:W0:Y:S01]  /*1dc30*/  LDC R32, c[0x0][0x228] ;  /* 0x00008a00ff207b82 */ /* 0x000e220000000800 */
[----:B------:R-:W-:Y:S01]  /*1dc40*/  @P5 STG.E.U16 desc[UR60][R28.64], R103 ;  /* 0x000000671c005986 */ /* 0x000fe2000c10153c */
[----:B--2---:R-:W-:Y:S01]  /*1dc50*/  ISETP.LT.AND P5, PT, R173, R52, !P2 ;  /* 0x00000034ad00720c */ /* 0x004fe200057a1270 */
[C---:B------:R-:W-:Y:S02]  /*1dc60*/  IMAD.IADD R33, R35.reuse, 0x1, R148 ;  /* 0x0000000123217824 */ /* 0x040fe400078e0294 */
[----:B------:R2:W-:Y:S01]  /*1dc70*/  @P6 STG.E.U16 desc[UR60][R30.64], R34 ;  /* 0x000000221e006986 */ /* 0x0005e2000c10153c */
[----:B-1----:R-:W-:Y:S01]  /*1dc80*/  ISETP.LT.AND P6, PT, R172, R22, !P2 ;  /* 0x00000016ac00720c */ /* 0x002fe200057c1270 */
[C---:B-----5:R-:W-:Y:S01]  /*1dc90*/  IMAD.WIDE R2, R35.reuse, 0x2, R12 ;  /* 0x0000000223027825 */ /* 0x060fe200078e020c */
[----:B----4-:R-:W-:Y:S01]  /*1dca0*/  ISETP.LT.AND P2, PT, R170, R10, !P2 ;  /* 0x0000000aaa00720c */ /* 0x010fe20005741270 */
[----:B------:R-:W1:Y:S02]  /*1dcb0*/  LDC R22, c[0x0][0x228] ;  /* 0x00008a00ff167b82 */ /* 0x000e640000000800 */
[----:B------:R-:W-:Y:S01]  /*1dcc0*/  IMAD.WIDE R24, R35, 0x2, R54 ;  /* 0x0000000223187825 */ /* 0x000fe200078e0236 */
[----:B------:R-:W-:-:S03]  /*1dcd0*/  PRMT R56, R71, 0x7632, R56 ;  /* 0x0000763247387816 */ /* 0x000fc60000000038 */
[----:B------:R-:W-:Y:S02]  /*1dce0*/  VIADD R8, R175, 0x21 ;  /* 0x00000021af087836 */ /* 0x000fe40000000000 */
[----:B--2---:R-:W2:Y:S01]  /*1dcf0*/  LDC R34, c[0x0][0x228] ;  /* 0x00008a00ff227b82 */ /* 0x004ea20000000800 */
[----:B------:R4:W-:Y:S07]  /*1dd00*/  @P3 STG.E.U16 desc[UR60][R2.64], R71 ;  /* 0x0000004702003986 */ /* 0x0009ee000c10153c */
[----:B------:R-:W5:Y:S01]  /*1dd10*/  LDC R35, c[0x0][0x22c] ;  /* 0x00008b00ff237b82 */ /* 0x000f620000000800 */
[----:B------:R-:W-:Y:S01]  /*1dd20*/  @P1 STG.E.U16 desc[UR60][R24.64], R56 ;  /* 0x0000003818001986 */ /* 0x000fe2000c10153c */
[----:B------:R-:W-:-:S06]  /*1dd30*/  IMAD.WIDE R26, R33, 0x2, R146 ;  /* 0x00000002211a7825 */ /* 0x000fcc00078e0292 */
[----:B------:R-:W1:Y:S01]  /*1dd40*/  LDC R10, c[0x0][0x228] ;  /* 0x00008a00ff0a7b82 */ /* 0x000e620000000800 */
[----:B---3--:R-:W-:Y:S01]  /*1dd50*/  ISETP.GE.AND P1, PT, R8, R57, PT ;  /* 0x000000390800720c */ /* 0x008fe20003f26270 */
[----:B------:R-:W-:Y:S01]  /*1dd60*/  IMAD.WIDE R28, R33, 0x2, R14 ;  /* 0x00000002211c7825 */ /* 0x000fe200078e020e */
[----:B------:R-:W-:-:S03]  /*1dd70*/  PRMT R58, R36, 0x7632, R58 ;  /* 0x00007632243a7816 */ /* 0x000fc6000000003a */
[----:B------:R-:W-:Y:S02]  /*1dd80*/  IMAD.WIDE R30, R33, 0x2, R12 ;  /* 0x00000002211e7825 */ /* 0x000fe400078e020c */
[----:B------:R-:W3:Y:S01]  /*1dd90*/  LDC R57, c[0x0][0x22c] ;  /* 0x00008b00ff397b82 */ /* 0x000ee20000000800 */
[----:B0-----:R-:W-:Y:S01]  /*1dda0*/  ISETP.LT.AND P3, PT, R174, R20, !P1 ;  /* 0x00000014ae00720c */ /* 0x001fe20004f61270 */
[----:B------:R-:W-:Y:S01]  /*1ddb0*/  @P4 STG.E.U16 desc[UR60][R26.64], R36 ;  /* 0x000000241a004986 */ /* 0x000fe2000c10153c */
[----:B------:R-:W-:-:S03]  /*1ddc0*/  ISETP.LT.AND P4, PT, R173, R32, !P1 ;  /* 0x00000020ad00720c */ /* 0x000fc60004f81270 */
[----:B------:R-:W-:Y:S02]  /*1ddd0*/  @P5 STG.E.U16 desc[UR60][R28.64], R58 ;  /* 0x0000003a1c005986 */ /* 0x000fe4000c10153c */
[----:B------:R-:W0:Y:S02]  /*1dde0*/  LDC R52, c[0x0][0x228] ;  /* 0x00008a00ff347b82 */ /* 0x000e240000000800 */
[----:B------:R2:W-:Y:S01]  /*1ddf0*/  @P6 STG.E.U16 desc[UR60][R30.64], R104 ;  /* 0x000000681e006986 */ /* 0x0005e2000c10153c */
[----:B----4-:R-:W-:-:S05]  /*1de00*/  IMAD.WIDE R2, R33, 0x2, R54 ;  /* 0x0000000221027825 */ /* 0x010fca00078e0236 */
[----:B------:R-:W4:Y:S01]  /*1de10*/  LDC R20, c[0x0][0x228] ;  /* 0x00008a00ff147b82 */ /* 0x000f220000000800 */
[----:B------:R-:W-:Y:S02]  /*1de20*/  VIADD R8, R175, 0x22 ;  /* 0x00000022af087836 */ /* 0x000fe40000000000 */
[----:B--2---:R-:W-:Y:S01]  /*1de30*/  IMAD.IADD R31, R33, 0x1, R148 ;  /* 0x00000001211f7824 */ /* 0x004fe200078e0294 */
[----:B------:R-:W-:-:S04]  /*1de40*/  PRMT R104, R104, 0x7632, R104 ;  /* 0x0000763268687816 */ /* 0x000fc80000000068 */
[----:B------:R-:W2:Y:S01]  /*1de50*/  LDC R30, c[0x0][0x228] ;  /* 0x00008a00ff1e7b82 */ /* 0x000ea20000000800 */
[C---:B------:R-:W-:Y:S01]  /*1de60*/  IMAD.WIDE R24, R31.reuse, 0x2, R146 ;  /* 0x000000021f187825 */ /* 0x040fe200078e0292 */
[----:B------:R-:W-:Y:S01]  /*1de70*/  PRMT R33, R136, 0x7632, R33 ;  /* 0x0000763288217816 */ /* 0x000fe20000000021 */
[----:B------:R3:W-:Y:S02]  /*1de80*/  @P2 STG.E.U16 desc[UR60][R2.64], R104 ;  /* 0x0000006802002986 */ /* 0x0007e4000c10153c */
[----:B------:R-:W-:Y:S01]  /*1de90*/  IMAD.WIDE R26, R31, 0x2, R14 ;  /* 0x000000021f1a7825 */ /* 0x000fe200078e020e */
[----:B------:R-:W-:Y:S01]  /*1dea0*/  ISETP.LT.AND P5, PT, R172, R34, !P1 ;  /* 0x00000022ac00720c */ /* 0x000fe20004fa1270 */
[----:B------:R-:W-:Y:S01]  /*1deb0*/  @P3 STG.E.U16 desc[UR60][R24.64], R136 ;  /* 0x0000008818003986 */ /* 0x000fe2000c10153c */
[----:B-----5:R-:W-:Y:S01]  /*1dec0*/  ISETP.GE.AND P2, PT, R8, R35, PT ;  /* 0x000000230800720c */ /* 0x020fe20003f46270 */
[----:B------:R-:W5:Y:S01]  /*1ded0*/  LDC R32, c[0x0][0x228] ;  /* 0x00008a00ff207b82 */ /* 0x000f620000000800 */
[----:B-1----:R-:W-:Y:S01]  /*1dee0*/  ISETP.LT.AND P3, PT, R170, R10, !P1 ;  /* 0x0000000aaa00720c */ /* 0x002fe20004f61270 */
[----:B------:R1:W-:Y:S01]  /*1def0*/  @P4 STG.E.U16 desc[UR60][R26.64], R33 ;  /* 0x000000211a004986 */ /* 0x0003e2000c10153c */
[----:B------:R-:W-:Y:S01]  /*1df00*/  VIADD R8, R175, 0x23 ;  /* 0x00000023af087836 */ /* 0x000fe20000000000 */
[----:B------:R-:W-:-:S04]  /*1df10*/  ISETP.LT.AND P4, PT, R174, R22, !P2 ;  /* 0x00000016ae00720c */ /* 0x000fc80005781270 */
[----:B------:R-:W5:Y:S01]  /*1df20*/  LDC R10, c[0x0][0x228] ;  /* 0x00008a00ff0a7b82 */ /* 0x000f620000000800 */
[----:B------:R-:W-:Y:S01]  /*1df30*/  IMAD.WIDE R28, R31, 0x2, R12 ;  /* 0x000000021f1c7825 */ /* 0x000fe200078e020c */
[----:B---3--:R-:W-:Y:S02]  /*1df40*/  ISETP.GE.AND P1, PT, R8, R57, PT ;  /* 0x000000390800720c */ /* 0x008fe40003f26270 */
[----:B------:R-:W-:-:S04]  /*1df50*/  PRMT R8, R72, 0x7632, R8 ;  /* 0x0000763248087816 */ /* 0x000fc80000000008 */
[----:B------:R-:W3:Y:S01]  /*1df60*/  LDC R22, c[0x0][0x228] ;  /* 0x00008a00ff167b82 */ /* 0x000ee20000000800 */
[----:B------:R-:W-:Y:S01]  /*1df70*/  IMAD.WIDE R2, R31, 0x2, R54 ;  /* 0x000000021f027825 */ /* 0x000fe200078e0236 */
[----:B------:R2:W-:Y:S01]  /*1df80*/  @P5 STG.E.U16 desc[UR60][R28.64], R72 ;  /* 0x000000481c005986 */ /* 0x0005e2000c10153c */
[----:B0-----:R-:W-:-:S03]  /*1df90*/  ISETP.LT.AND P5, PT, R173, R52, !P2 ;  /* 0x00000034ad00720c */ /* 0x001fc600057a1270 */
[----:B------:R-:W-:Y:S01]  /*1dfa0*/  @P3 STG.E.U16 desc[UR60][R2.64], R8 ;  /* 0x0000000802003986 */ /* 0x000fe2000c10153c */
[----:B----4-:R-:W-:Y:S01]  /*1dfb0*/  ISETP.LT.AND P3, PT, R172, R20, !P2 ;  /* 0x00000014ac00720c */ /* 0x010fe20005761270 */
[----:B------:R-:W0:Y:S01]  /*1dfc0*/  LDC R34, c[0x0][0x228] ;  /* 0x00008a00ff227b82 */ /* 0x000e220000000800 */
[----:B-1----:R-:W-:-:S07]  /*1dfd0*/  IMAD.IADD R33, R31, 0x1, R148 ;  /* 0x000000011f217824 */ /* 0x002fce00078e0294 */
[----:B------:R-:W1:Y:S01]  /*1dfe0*/  LDC R57, c[0x0][0x22c] ;  /* 0x00008b00ff397b82 */ /* 0x000e620000000800 */
[----:B------:R-:W-:Y:S01]  /*1dff0*/  IMAD.WIDE R24, R33, 0x2, R146 ;  /* 0x0000000221187825 */ /* 0x000fe200078e0292 */
[----:B------:R-:W-:-:S03]  /*1e000*/  PRMT R20, R37, 0x7632, R20 ;  /* 0x0000763225147816 */ /* 0x000fc60000000014 */
[----:B------:R-:W-:-:S03]  /*1e010*/  IMAD.WIDE R26, R33, 0x2, R14 ;  /* 0x00000002211a7825 */ /* 0x000fc600078e020e */
[----:B------:R-:W4:Y:S01]  /*1e020*/  LDC R36, c[0x0][0x228] ;  /* 0x00008a00ff247b82 */ /* 0x000f220000000800 */
[----:B--2---:R-:W-:Y:S01]  /*1e030*/  IMAD.WIDE R28, R33, 0x2, R12 ;  /* 0x00000002211c7825 */ /* 0x004fe200078e020c */
[----:B------:R-:W-:Y:S01]  /*1e040*/  ISETP.LT.AND P2, PT, R170, R30, !P2 ;  /* 0x0000001eaa00720c */ /* 0x000fe20005741270 */
[----:B------:R2:W-:Y:S05]  /*1e050*/  @P4 STG.E.U16 desc[UR60][R24.64], R37 ;  /* 0x0000002518004986 */ /* 0x0005ea000c10153c */
[----:B------:R-:W4:Y:S01]  /*1e060*/  LDC R52, c[0x0][0x228] ;  /* 0x00008a00ff347b82 */ /* 0x000f220000000800 */
[----:B------:R0:W-:Y:S01]  /*1e070*/  @P5 STG.E.U16 desc[UR60][R26.64], R20 ;  /* 0x000000141a005986 */ /* 0x0001e2000c10153c */
[----:B-----5:R-:W-:-:S02]  /*1e080*/  ISETP.LT.AND P4, PT, R173, R10, !P1 ;  /* 0x0000000aad00720c */ /* 0x020fc40004f81270 */
[----:B------:R-:W-:Y:S01]  /*1e090*/  ISETP.LT.AND P6, PT, R174, R32, !P1 ;  /* 0x00000020ae00720c */ /* 0x000fe20004fc1270 */
[----:B------:R-:W-:Y:S03]  /*1e0a0*/  @P3 STG.E.U16 desc[UR60][R28.64], R105 ;  /* 0x000000691c003986 */ /* 0x000fe6000c10153c */
[----:B--2---:R-:W2:Y:S01]  /*1e0b0*/  LDC R37, c[0x0][0x22c] ;  /* 0x00008b00ff257b82 */ /* 0x004ea20000000800 */
[----:B---3--:R-:W-:Y:S01]  /*1e0c0*/  ISETP.LT.AND P3, PT, R172, R22, !P1 ;  /* 0x00000016ac00720c */ /* 0x008fe20004f61270 */
[----:B------:R-:W-:Y:S01]  /*1e0d0*/  IMAD.IADD R35, R33, 0x1, R148 ;  /* 0x0000000121237824 */ /* 0x000fe200078e0294 */
[----:B------:R-:W-:-:S05]  /*1e0e0*/  PRMT R25, R105, 0x7632, R25 ;  /* 0x0000763269197816 */ /* 0x000fca0000000019 */
[----:B------:R-:W3:Y:S01]  /*1e0f0*/  LDC R10, c[0x0][0x228] ;  /* 0x00008a00ff0a7b82 */ /* 0x000ee20000000800 */
[----:B------:R-:W-:-:S07]  /*1e100*/  IMAD.WIDE R30, R33, 0x2, R54 ;  /* 0x00000002211e7825 */ /* 0x000fce00078e0236 */
[----:B0-----:R-:W0:Y:S01]  /*1e110*/  LDC R20, c[0x0][0x228] ;  /* 0x00008a00ff147b82 */ /* 0x001e220000000800 */
[----:B------:R-:W-:-:S07]  /*1e120*/  VIADD R8, R175, 0x24 ;  /* 0x00000024af087836 */ /* 0x000fce0000000000 */
[----:B------:R-:W5:Y:S01]  /*1e130*/  LDC R22, c[0x0][0x228] ;  /* 0x00008a00ff167b82 */ /* 0x000f620000000800 */
[----:B------:R-:W-:Y:S01]  /*1e140*/  IMAD.WIDE R2, R35, 0x2, R146 ;  /* 0x0000000223027825 */ /* 0x000fe200078e0292 */
[----:B------:R4:W-:Y:S01]  /*1e150*/  @P2 STG.E.U16 desc[UR60][R30.64], R25 ;  /* 0x000000191e002986 */ /* 0x0009e2000c10153c */
[----:B------:R-:W-:Y:S02]  /*1e160*/  ISETP.LT.AND P1, PT, R170, R34, !P1 ;  /* 0x00000022aa00720c */ /* 0x000fe40004f21270 */
[----:B-1----:R-:W-:-:S03]  /*1e170*/  ISETP.GE.AND P2, PT, R8, R57, PT ;  /* 0x000000390800720c */ /* 0x002fc60003f46270 */
[----:B------:R-:W1:Y:S01]  /*1e180*/  LDC R32, c[0x0][0x228] ;  /* 0x00008a00ff207b82 */ /* 0x000e620000000800 */
[----:B------:R2:W-:Y:S01]  /*1e190*/  @P6 STG.E.U16 desc[UR60][R2.64], R137 ;  /* 0x0000008902006986 */ /* 0x0005e2000c10153c */
[----:B----4-:R-:W-:Y:S02]  /*1e1a0*/  ISETP.LT.AND P5, PT, R174, R36, !P2 ;  /* 0x00000024ae00720c */ /* 0x010fe400057a1270 */
[----:B------:R-:W-:Y:S01]  /*1e1b0*/  PRMT R57, R137, 0x7632, R57 ;  /* 0x0000763289397816 */ /* 0x000fe20000000039 */
[----:B------:R-:W-:Y:S01]  /*1e1c0*/  VIADD R8, R175, 0x25 ;  /* 0x00000025af087836 */ /* 0x000fe20000000000 */
[----:B------:R-:W-:Y:S01]  /*1e1d0*/  ISETP.LT.AND P6, PT, R173, R52, !P2 ;  /* 0x00000034ad00720c */ /* 0x000fe200057c1270 */
[----:B------:R-:W-:Y:S01]  /*1e1e0*/  IMAD.WIDE R24, R35, 0x2, R12 ;  /* 0x0000000223187825 */ /* 0x000fe200078e020c */
[----:B------:R-:W4:Y:S01]  /*1e1f0*/  LDC R34, c[0x0][0x228] ;  /* 0x00008a00ff227b82 */ /* 0x000f220000000800 */
[----:B------:R-:W-:Y:S02]  /*1e200*/  PRMT R58, R73, 0x7632, R58 ;  /* 0x00007632493a7816 */ /* 0x000fe4000000003a */
[----:B--2---:R-:W-:-:S05]  /*1e210*/  IMAD.WIDE R2, R35, 0x2, R14 ;  /* 0x0000000223027825 */ /* 0x004fca00078e020e */
[----:B------:R-:W2:Y:S01]  /*1e220*/  LDC R36, c[0x0][0x228] ;  /* 0x00008a00ff247b82 */ /* 0x000ea20000000800 */
[C---:B------:R-:W-:Y:S01]  /*1e230*/  IMAD.WIDE R26, R35.reuse, 0x2, R54 ;  /* 0x00000002231a7825 */ /* 0x040fe200078e0236 */
[----:B------:R5:W-:Y:S03]  /*1e240*/  @P4 STG.E.U16 desc[UR60][R2.64], R57 ;  /* 0x0000003902004986 */ /* 0x000be6000c10153c */
[----:B------:R-:W-:Y:S01]  /*1e250*/  IMAD.IADD R33, R35, 0x1, R148 ;  /* 0x0000000123217824 */ /* 0x000fe200078e0294 */
[----:B------:R-:W-:Y:S02]  /*1e260*/  @P3 STG.E.U16 desc[UR60][R24.64], R73 ;  /* 0x0000004918003986 */ /* 0x000fe4000c10153c */
[----:B------:R-:W2:Y:S01]  /*1e270*/  LDC R35, c[0x0][0x22c] ;  /* 0x00008b00ff237b82 */ /* 0x000ea20000000800 */
[----:B------:R-:W-:Y:S01]  /*1e280*/  ISETP.GE.AND P3, PT, R8, R37, PT ;  /* 0x000000250800720c */ /* 0x000fe20003f66270 */
[----:B------:R-:W-:Y:S01]  /*1e290*/  IMAD.WIDE R28, R33, 0x2, R146 ;  /* 0x00000002211c7825 */ /* 0x000fe200078e0292 */
[----:B------:R-:W-:Y:S01]  /*1e2a0*/  @P1 STG.E.U16 desc[UR60][R26.64], R58 ;  /* 0x0000003a1a001986 */ /* 0x000fe2000c10153c */
[----:B------:R-:W-:-:S02]  /*1e2b0*/  PRMT R59, R38, 0x7632, R59 ;  /* 0x00007632263b7816 */ /* 0x000fc4000000003b */
[C---:B------:R-:W-:Y:S01]  /*1e2c0*/  IMAD.WIDE R30, R33.reuse, 0x2, R14 ;  /* 0x00000002211e7825 */ /* 0x040fe200078e020e */
[----:B---3--:R-:W-:Y:S01]  /*1e2d0*/  ISETP.LT.AND P1, PT, R172, R10, !P2 ;  /* 0x0000000aac00720c */ /* 0x008fe20005721270 */
[----:B------:R-:W3:Y:S01]  /*1e2e0*/  LDC R52, c[0x0][0x228] ;  /* 0x00008a00ff347b82 */ /* 0x000ee20000000800 */
[----:B0-----:R-:W-:Y:S02]  /*1e2f0*/  ISETP.LT.AND P2, PT, R170, R20, !P2 ;  /* 0x00000014aa00720c */ /* 0x001fe40005741270 */
[----:B-----5:R-:W-:Y:S01]  /*1e300*/  ISETP.LT.AND P4, PT, R174, R22, !P3 ;  /* 0x00000016ae00720c */ /* 0x020fe20005f81270 */
[----:B------:R-:W-:Y:S04]  /*1e310*/  @P5 STG.E.U16 desc[UR60][R28.64], R38 ;  /* 0x000000261c005986 */ /* 0x000fe8000c10153c */
[----:B------:R-:W0:Y:S01]  /*1e320*/  LDC R57, c[0x0][0x228] ;  /* 0x00008a00ff397b82 */ /* 0x000e220000000800 */
[----:B------:R5:W-:Y:S07]  /*1e330*/  @P6 STG.E.U16 desc[UR60][R30.64], R59 ;  /* 0x0000003b1e006986 */ /* 0x000bee000c10153c */
[----:B------:R-:W0:Y:S01]  /*1e340*/  LDC R56, c[0x0][0x228] ;  /* 0x00008a00ff387b82 */ /* 0x000e220000000800 */
[----:B------:R-:W-:Y:S01]  /*1e350*/  IMAD.WIDE R2, R33, 0x2, R12 ;  /* 0x0000000221027825 */ /* 0x000fe200078e020c */
[----:B------:R-:W-:-:S03]  /*1e360*/  PRMT R22, R106, 0x7632, R22 ;  /* 0x000076326a167816 */ /* 0x000fc60000000016 */
[----:B-----5:R-:W-:-:S03]  /*1e370*/  IMAD.IADD R31, R33, 0x1, R148 ;  /* 0x00000001211f7824 */ /* 0x020fc600078e0294 */
[----:B------:R-:W5:Y:S01]  /*1e380*/  LDC R10, c[0x0][0x228] ;  /* 0x00008a00ff0a7b82 */ /* 0x000f620000000800 */
[----:B------:R-:W-:Y:S01]  /*1e390*/  IMAD.WIDE R24, R33, 0x2, R54 ;  /* 0x0000000221187825 */ /* 0x000fe200078e0236 */
[----:B-1----:R-:W-:-:S03]  /*1e3a0*/  ISETP.LT.AND P5, PT, R173, R32, !P3 ;  /* 0x00000020ad00720c */ /* 0x002fc60005fa1270 */
[----:B------:R-:W-:Y:S01]  /*1e3b0*/  IMAD.WIDE R26, R31, 0x2, R146 ;  /* 0x000000021f1a7825 */ /* 0x000fe200078e0292 */
[----:B------:R-:W-:Y:S02]  /*1e3c0*/  @P1 STG.E.U16 desc[UR60][R2.64], R106 ;  /* 0x0000006a02001986 */ /* 0x000fe4000c10153c */
[----:B------:R-:W1:Y:S01]  /*1e3d0*/  LDC R37, c[0x0][0x22c] ;  /* 0x00008b00ff257b82 */ /* 0x000e620000000800 */
[----:B------:R-:W-:Y:S01]  /*1e3e0*/  VIADD R8, R175, 0x26 ;  /* 0x00000026af087836 */ /* 0x000fe20000000000 */
[----:B------:R3:W-:Y:S04]  /*1e3f0*/  @P2 STG.E.U16 desc[UR60][R24.64], R22 ;  /* 0x0000001618002986 */ /* 0x0007e8000c10153c */
[----:B------:R-:W-:Y:S01]  /*1e400*/  @P4 STG.E.U16 desc[UR60][R26.64], R138 ;  /* 0x0000008a1a004986 */ /* 0x000fe2000c10153c */
[----:B----4-:R-:W-:Y:S01]  /*1e410*/  ISETP.LT.AND P4, PT, R172, R34, !P3 ;  /* 0x00000022ac00720c */ /* 0x010fe20005f81270 */
[----:B------:R-:W4:Y:S01]  /*1e420*/  LDC R20, c[0x0][0x228] ;  /* 0x00008a00ff147b82 */ /* 0x000f220000000800 */
[----:B------:R-:W-:Y:S01]  /*1e430*/  IMAD.WIDE R28, R31, 0x2, R14 ;  /* 0x000000021f1c7825 */ /* 0x000fe200078e020e */
[----:B------:R-:W-:-:S02]  /*1e440*/  PRMT R30, R138, 0x7632, R30 ;  /* 0x000076328a1e7816 */ /* 0x000fc4000000001e */
[----:B--2---:R-:W-:Y:S02]  /*1e450*/  ISETP.LT.AND P2, PT, R170, R36, !P3 ;  /* 0x00000024aa00720c */ /* 0x004fe40005f41270 */
[----:B------:R-:W-:Y:S02]  /*1e460*/  ISETP.GE.AND P1, PT, R8, R35, PT ;  /* 0x000000230800720c */ /* 0x000fe40003f26270 */
[----:B---3--:R-:W2:Y:S01]  /*1e470*/  LDC R22, c[0x0][0x228] ;  /* 0x00008a00ff167b82 */ /* 0x008ea20000000800 */
[----:B------:R3:W-:Y:S01]  /*1e480*/  @P5 STG.E.U16 desc[UR60][R28.64], R30 ;  /* 0x0000001e1c005986 */ /* 0x0007e2000c10153c */
[----:B------:R-:W-:Y:S01]  /*1e490*/  ISETP.LT.AND P6, PT, R174, R52, !P1 ;  /* 0x00000034ae00720c */ /* 0x000fe20004fc1270 */
[----:B------:R-:W-:Y:S01]  /*1e4a0*/  IMAD.WIDE R2, R31, 0x2, R12 ;  /* 0x000000021f027825 */ /* 0x000fe200078e020c */
[----:B0-----:R-:W-:-:S04]  /*1e4b0*/  ISETP.LT.AND P3, PT, R172, R57, !P1 ;  /* 0x00000039ac00720c */ /* 0x001fc80004f61270 */
[----:B------:R-:W0:Y:S01]  /*1e4c0*/  LDC R34, c[0x0][0x228] ;  /* 0x00008a00ff227b82 */ /* 0x000e220000000800 */
[----:B------:R-:W-:Y:S01]  /*1e4d0*/  ISETP.LT.AND P5, PT, R173, R56, !P1 ;  /* 0x00000038ad00720c */ /* 0x000fe20004fa1270 */
[----:B------:R-:W-:-:S06]  /*1e4e0*/  IMAD.WIDE R24, R31, 0x2, R54 ;  /* 0x000000021f187825 */ /* 0x000fcc00078e0236 */
[----:B------:R-:W2:Y:S01]  /*1e4f0*/  LDC R36, c[0x0][0x228] ;  /* 0x00008a00ff247b82 */ /* 0x000ea20000000800 */
[----:B---3--:R-:W-:Y:S01]  /*1e500*/  PRMT R29, R74, 0x7632, R29 ;  /* 0x000076324a1d7816 */ /* 0x008fe2000000001d */
[----:B------:R-:W-:Y:S01]  /*1e510*/  IMAD.IADD R35, R31, 0x1, R148 ;  /* 0x000000011f237824 */ /* 0x000fe200078e0294 */
[----:B------:R3:W-:Y:S05]  /*1e520*/  @P4 STG.E.U16 desc[UR60][R2.64], R74 ;  /* 0x0000004a02004986 */ /* 0x0007ea000c10153c */
[----:B------:R-:W2:Y:S01]  /*1e530*/  LDC R57, c[0x0][0x22c] ;  /* 0x00008b00ff397b82 */ /* 0x000ea20000000800 */
[----:B-----5:R-:W-:Y:S01]  /*1e540*/  ISETP.LT.AND P4, PT, R170, R10, !P1 ;  /* 0x0000000aaa00720c */ /* 0x020fe20004f81270 */
[----:B------:R-:W-:Y:S01]  /*1e550*/  VIADD R8, R175, 0x27 ;  /* 0x00000027af087836 */ /* 0x000fe20000000000 */
[----:B------:R5:W-:Y:S01]  /*1e560*/  @P2 STG.E.U16 desc[UR60][R24.64], R29 ;  /* 0x0000001d18002986 */ /* 0x000be2000c10153c */
[----:B------:R-:W-:-:S04]  /*1e570*/  IMAD.WIDE R26, R35, 0x2, R146 ;  /* 0x00000002231a7825 */ /* 0x000fc800078e0292 */
[----:B------:R-:W2:Y:S01]  /*1e580*/  LDC R38, c[0x0][0x228] ;  /* 0x00008a00ff267b82 */ /* 0x000ea20000000800 */
[----:B---3--:R-:W-:Y:S02]  /*1e590*/  PRMT R3, R39, 0x7632, R3 ;  /* 0x0000763227037816 */ /* 0x008fe40000000003 */
[----:B-1----:R-:W-:Y:S01]  /*1e5a0*/  ISETP.GE.AND P1, PT, R8, R37, PT ;  /* 0x000000250800720c */ /* 0x002fe20003f26270 */
[----:B-----5:R-:W-:-:S04]  /*1e5b0*/  IMAD.WIDE R28, R35, 0x2, R14 ;  /* 0x00000002231c7825 */ /* 0x020fc800078e020e */
[----:B------:R-:W1:Y:S01]  /*1e5c0*/  LDC R37, c[0x0][0x22c] ;  /* 0x00008b00ff257b82 */ /* 0x000e620000000800 */
[----:B------:R-:W-:Y:S01]  /*1e5d0*/  @P6 STG.E.U16 desc[UR60][R26.64], R39 ;  /* 0x000000271a006986 */ /* 0x000fe2000c10153c */
[----:B------:R-:W-:Y:S01]  /*1e5e0*/  PRMT R25, R107, 0x7632, R25 ;  /* 0x000076326b197816 */ /* 0x000fe20000000019 */
[C---:B------:R-:W-:Y:S02]  /*1e5f0*/  IMAD.WIDE R30, R35.reuse, 0x2, R12 ;  /* 0x00000002231e7825 */ /* 0x040fe400078e020c */
[----:B------:R3:W-:Y:S01]  /*1e600*/  @P5 STG.E.U16 desc[UR60][R28.64], R3 ;  /* 0x000000031c005986 */ /* 0x0007e2000c10153c */
[----:B----4-:R-:W-:Y:S01]  /*1e610*/  ISETP.LT.AND P5, PT, R174, R20, !P1 ;  /* 0x00000014ae00720c */ /* 0x010fe20004fa1270 */
[----:B------:R-:W-:Y:S01]  /*1e620*/  IMAD.WIDE R32, R35, 0x2, R54 ;  /* 0x0000000223207825 */ /* 0x000fe200078e0236 */
[----:B------:R-:W4:Y:S01]  /*1e630*/  LDC R10, c[0x0][0x228] ;  /* 0x00008a00ff0a7b82 */ /* 0x000f220000000800 */
[----:B------:R-:W-:Y:S01]  /*1e640*/  @P3 STG.E.U16 desc[UR60][R30.64], R107 ;  /* 0x0000006b1e003986 */ /* 0x000fe2000c10153c */
[----:B0-----:R-:W-:Y:S01]  /*1e650*/  ISETP.LT.AND P3, PT, R172, R34, !P1 ;  /* 0x00000022ac00720c */ /* 0x001fe20004f61270 */
[----:B------:R-:W-:-:S02]  /*1e660*/  VIADD R2, R175, 0x28 ;  /* 0x00000028af027836 */ /* 0x000fc40000000000 */
[----:B------:R0:W-:Y:S03]  /*1e670*/  @P4 STG.E.U16 desc[UR60][R32.64], R25 ;  /* 0x0000001920004986 */ /* 0x0001e6000c10153c */
[----:B------:R-:W5:Y:S01]  /*1e680*/  LDC R20, c[0x0][0x228] ;  /* 0x00008a00ff147b82 */ /* 0x000f620000000800 */
[----:B--2---:R-:W-:Y:S01]  /*1e690*/  ISETP.LT.AND P4, PT, R173, R22, !P1 ;  /* 0x00000016ad00720c */ /* 0x004fe20004f81270 */
[----:B---3--:R-:W-:Y:S01]  /*1e6a0*/  IMAD.IADD R29, R35, 0x1, R148 ;  /* 0x00000001231d7824 */ /* 0x008fe200078e0294 */
[----:B------:R-:W-:Y:S02]  /*1e6b0*/  ISETP.LT.AND P1, PT, R170, R36, !P1 ;  /* 0x00000024aa00720c */ /* 0x000fe40004f21270 */
[----:B------:R-:W-:-:S03]  /*1e6c0*/  ISETP.GE.AND P2, PT, R2, R57, PT ;  /* 0x000000390200720c */ /* 0x000fc60003f46270 */
[----:B------:R-:W2:Y:S01]  /*1e6d0*/  LDC R22, c[0x0][0x228] ;  /* 0x00008a00ff167b82 */ /* 0x000ea20000000800 */
[----:B------:R-:W-:Y:S01]  /*1e6e0*/  IMAD.WIDE R2, R29, 0x2, R146 ;  /* 0x000000021d027825 */ /* 0x000fe200078e0292 */
[----:B------:R-:W-:Y:S02]  /*1e6f0*/  PRMT R35, R139, 0x7632, R35 ;  /* 0x000076328b237816 */ /* 0x000fe40000000023 */
[----:B------:R-:W-:Y:S01]  /*1e700*/  ISETP.LT.AND P6, PT, R174, R38, !P2 ;  /* 0x00000026ae00720c */ /* 0x000fe200057c1270 */
[----:B0-----:R-:W-:Y:S01]  /*1e710*/  IMAD.WIDE R24, R29, 0x2, R14 ;  /* 0x000000021d187825 */ /* 0x001fe200078e020e */
[----:B------:R-:W-:Y:S02]  /*1e720*/  PRMT R38, R75, 0x7632, R38 ;  /* 0x000076324b267816 */ /* 0x000fe40000000026 */
[----:B------:R-:W0:Y:S01]  /*1e730*/  LDC R32, c[0x0][0x228] ;  /* 0x00008a00ff207b82 */ /* 0x000e220000000800 */
[C---:B------:R-:W-:Y:S02]  /*1e740*/  IMAD.IADD R33, R29.reuse, 0x1, R148 ;  /* 0x000000011d217824 */ /* 0x040fe400078e0294 */
[C---:B------:R-:W-:Y:S01]  /*1e750*/  IMAD.WIDE R26, R29.reuse, 0x2, R12 ;  /* 0x000000021d1a7825 */ /* 0x040fe200078e020c */
[----:B------:R-:W-:Y:S03]  /*1e760*/  @P5 STG.E.U16 desc[UR60][R2.64], R139 ;  /* 0x0000008b02005986 */ /* 0x000fe6000c10153c */
[----:B------:R-:W-:Y:S01]  /*1e770*/  IMAD.WIDE R28, R29, 0x2, R54 ;  /* 0x000000021d1c7825 */ /* 0x000fe200078e0236 */
[----:B------:R3:W-:Y:S01]  /*1e780*/  @P4 STG.E.U16 desc[UR60][R24.64], R35 ;  /* 0x0000002318004986 */ /* 0x0007e2000c10153c */
[----:B------:R-:W0:Y:S02]  /*1e790*/  LDC R34, c[0x0][0x228] ;  /* 0x00008a00ff227b82 */ /* 0x000e240000000800 */
[----:B------:R-:W-:Y:S01]  /*1e7a0*/  VIADD R8, R175, 0x29 ;  /* 0x00000029af087836 */ /* 0x000fe20000000000 */
[----:B------:R-:W-:Y:S04]  /*1e7b0*/  @P3 STG.E.U16 desc[UR60][R26.64], R75 ;  /* 0x0000004b1a003986 */ /* 0x000fe8000c10153c */
[----:B------:R3:W-:Y:S01]  /*1e7c0*/  @P1 STG.E.U16 desc[UR60][R28.64], R38 ;  /* 0x000000261c001986 */ /* 0x0007e2000c10153c */
[----:B-1----:R-:W-:Y:S01]  /*1e7d0*/  ISETP.GE.AND P1, PT, R8, R37, PT ;  /* 0x000000250800720c */ /* 0x002fe20003f26270 */
[----:B------:R-:W1:Y:S01]  /*1e7e0*/  LDC R36, c[0x0][0x228] ;  /* 0x00008a00ff247b82 */ /* 0x000e620000000800 */
[----:B----4-:R-:W-:-:S02]  /*1e7f0*/  ISETP.LT.AND P4, PT, R173, R10, !P2 ;  /* 0x0000000aad00720c */ /* 0x010fc40005781270 */
[----:B-----5:R-:W-:-:S05]  /*1e800*/  ISETP.LT.AND P3, PT, R172, R20, !P2 ;  /* 0x00000014ac00720c */ /* 0x020fca0005761270 */
[----:B------:R-:W4:Y:S01]  /*1e810*/  LDC R37, c[0x0][0x22c] ;  /* 0x00008b00ff257b82 */ /* 0x000f220000000800 */
[----:B------:R-:W-:-:S07]  /*1e820*/  IMAD.WIDE R30, R33, 0x2, R146 ;  /* 0x00000002211e7825 */ /* 0x000fce00078e0292 */
[----:B------:R-:W5:Y:S01]  /*1e830*/  LDC R10, c[0x0][0x228] ;  /* 0x00008a00ff0a7b82 */ /* 0x000f620000000800 */
[----:B--2---:R-:W-:-:S07]  /*1e840*/  ISETP.LT.AND P2, PT, R170, R22, !P2 ;  /* 0x00000016aa00720c */ /* 0x004fce0005741270 */
[----:B------:R-:W2:Y:S01]  /*1e850*/  LDC R20, c[0x0][0x228] ;  /* 0x00008a00ff147b82 */ /* 0x000ea20000000800 */
[----:B---3--:R-:W-:Y:S01]  /*1e860*/  PRMT R25, R40, 0x7632, R25 ;  /* 0x0000763228197816 */ /* 0x008fe20000000019 */
[C---:B------:R-:W-:Y:S01]  /*1e870*/  IMAD.WIDE R2, R33.reuse, 0x2, R14 ;  /* 0x0000000221027825 */ /* 0x040fe200078e020e */
[----:B------:R-:W-:Y:S04]  /*1e880*/  @P6 STG.E.U16 desc[UR60][R30.64], R40 ;  /* 0x000000281e006986 */ /* 0x000fe8000c10153c */
[----:B------:R3:W-:Y:S01]  /*1e890*/  @P4 STG.E.U16 desc[UR60][R2.64], R25 ;  /* 0x0000001902004986 */ /* 0x0007e2000c10153c */
[----:B------:R-:W1:Y:S01]  /*1e8a0*/  LDC R38, c[0x0][0x228] ;  /* 0x00008a00ff267b82 */ /* 0x000e620000000800 */
[----:B------:R-:W-:-:S04]  /*1e8b0*/  IMAD.WIDE R26, R33, 0x2, R54 ;  /* 0x00000002211a7825 */ /* 0x000fc800078e0236 */
[----:B------:R-:W-:-:S03]  /*1e8c0*/  VIADD R8, R175, 0x2a ;  /* 0x0000002aaf087836 */ /* 0x000fc60000000000 */
[----:B------:R-:W1:Y:S01]  /*1e8d0*/  LDC R22, c[0x0][0x228] ;  /* 0x00008a00ff167b82 */ /* 0x000e620000000800 */
[----:B---3--:R-:W-:Y:S01]  /*1e8e0*/  IMAD.WIDE R24, R33, 0x2, R12 ;  /* 0x0000000221187825 */ /* 0x008fe200078e020c */
[----:B------:R-:W-:-:S04]  /*1e8f0*/  PRMT R3, R108, 0x7632, R3 ;  /* 0x000076326c037816 */ /* 0x000fc80000000003 */
[----:B------:R-:W-:Y:S02]  /*1e900*/  @P3 STG.E.U16 desc[UR60][R24.64], R108 ;  /* 0x0000006c18003986 */ /* 0x000fe4000c10153c */
[----:B------:R-:W3:Y:S02]  /*1e910*/  LDC R39, c[0x0][0x228] ;  /* 0x00008a00ff277b82 */ /* 0x000ee40000000800 */
[----:B------:R1:W-:Y:S01]  /*1e920*/  @P2 STG.E.U16 desc[UR60][R26.64], R3 ;  /* 0x000000031a002986 */ /* 0x0003e2000c10153c */
[----:B----4-:R-:W-:Y:S02]  /*1e930*/  ISETP.GE.AND P2, PT, R8, R37, PT ;  /* 0x000000250800720c */ /* 0x010fe40003f46270 */
[----:B0-----:R-:W-:-:S03]  /*1e940*/  ISETP.LT.AND P5, PT, R174, R32, !P1 ;  /* 0x00000020ae00720c */ /* 0x001fc60004fa1270 */
[----:B------:R-:W0:Y:S01]  /*1e950*/  LDC R37, c[0x0][0x22c] ;  /* 0x00008b00ff257b82 */ /* 0x000e220000000800 */
[----:B------:R-:W-:Y:S02]  /*1e960*/  ISETP.LT.AND P6, PT, R173, R34, !P1 ;  /* 0x00000022ad00720c */ /* 0x000fe40004fc1270 */
[----:B-----5:R-:W-:Y:S02]  /*1e970*/  ISETP.LT.AND P3, PT, R172, R10, !P1 ;  /* 0x0000000aac00720c */ /* 0x020fe40004f61270 */
[----:B--2---:R-:W-:-:S03]  /*1e980*/  ISETP.LT.AND P1, PT, R170, R20, !P1 ;  /* 0x00000014aa00720c */ /* 0x004fc60004f21270 */
[----:B------:R-:W2:Y:S01]  /*1e990*/  LDC R10, c[0x0][0x228] ;  /* 0x00008a00ff0a7b82 */ /* 0x000ea20000000800 */
[----:B------:R-:W-:-:S07]  /*1e9a0*/  IMAD.IADD R35, R33, 0x1, R148 ;  /* 0x0000000121237824 */ /* 0x000fce00078e0294 */
[----:B------:R-:W4:Y:S01]  /*1e9b0*/  LDC R20, c[0x0][0x228] ;  /* 0x00008a00ff147b82 */ /* 0x000f220000000800 */
[----:B------:R-:W-:Y:S01]  /*1e9c0*/  IMAD.WIDE R28, R35, 0x2, R146 ;  /* 0x00000002231c7825 */ /* 0x000fe200078e0292 */
[----:B------:R-:W-:-:S03]  /*1e9d0*/  PRMT R33, R116, 0x7632, R33 ;  /* 0x0000763274217816 */ /* 0x000fc60000000021 */
[----:B------:R-:W-:-:S03]  /*1e9e0*/  IMAD.WIDE R30, R35, 0x2, R14 ;  /* 0x00000002231e7825 */ /* 0x000fc600078e020e */
[----:B------:R-:W5:Y:S01]  /*1e9f0*/  LDC R32, c[0x0][0x228] ;  /* 0x00008a00ff207b82 */ /* 0x000f620000000800 */
[----:B------:R-:W-:Y:S01]  /*1ea00*/  @P5 STG.E.U16 desc[UR60][R28.64], R116 ;  /* 0x000000741c005986 */ /* 0x000fe2000c10153c */
[----:B-1----:R-:W-:Y:S01]  /*1ea10*/  ISETP.LT.AND P4, PT, R174, R36, !P2 ;  /* 0x00000024ae00720c */ /* 0x002fe20005781270 */
[----:B------:R-:W-:Y:S01]  /*1ea20*/  IMAD.WIDE R2, R35, 0x2, R12 ;  /* 0x0000000223027825 */ /* 0x000fe200078e020c */
[----:B------:R-:W-:Y:S01]  /*1ea30*/  ISETP.LT.AND P5, PT, R173, R38, !P2 ;  /* 0x00000026ad00720c */ /* 0x000fe200057a1270 */
[----:B------:R1:W-:Y:S03]  /*1ea40*/  @P6 STG.E.U16 desc[UR60][R30.64], R33 ;  /* 0x000000211e006986 */ /* 0x0003e6000c10153c */
[----:B------:R-:W3:Y:S01]  /*1ea50*/  LDC R34, c[0x0][0x228] ;  /* 0x00008a00ff227b82 */ /* 0x000ee20000000800 */
[----:B------:R-:W-:Y:S01]  /*1ea60*/  ISETP.LT.AND P6, PT, R172, R22, !P2 ;  /* 0x00000016ac00720c */ /* 0x000fe200057c1270 */
[----:B------:R-:W-:Y:S01]  /*1ea70*/  IMAD.WIDE R24, R35, 0x2, R54 ;  /* 0x0000000223187825 */ /* 0x000fe200078e0236 */
[----:B------:R0:W-:Y:S03]  /*1ea80*/  @P3 STG.E.U16 desc[UR60][R2.64], R76 ;  /* 0x0000004c02003986 */ /* 0x0001e6000c10153c */
[----:B------:R-:W-:-:S02]  /*1ea90*/  VIADD R8, R175, 0x2b ;  /* 0x0000002baf087836 */ /* 0x000fc40000000000 */
[----:B------:R-:W3:Y:S01]  /*1eaa0*/  LDC R22, c[0x0][0x228] ;  /* 0x00008a00ff167b82 */ /* 0x000ee20000000800 */
[----:B-1----:R-:W-:Y:S01]  /*1eab0*/  PRMT R31, R76, 0x7632, R31 ;  /* 0x000076324c1f7816 */ /* 0x002fe2000000001f */
[----:B------:R-:W-:-:S04]  /*1eac0*/  IMAD.IADD R33, R35, 0x1, R148 ;  /* 0x0000000123217824 */ /* 0x000fc800078e0294 */
[----:B------:R1:W-:Y:S01]  /*1ead0*/  @P1 STG.E.U16 desc[UR60][R24.64], R31 ;  /* 0x0000001f18001986 */ /* 0x0003e2000c10153c */
[C---:B------:R-:W-:Y:S01]  /*1eae0*/  IMAD.WIDE R26, R33.reuse, 0x2, R146 ;  /* 0x00000002211a7825 */ /* 0x040fe200078e0292 */
[----:B------:R-:W3:Y:S01]  /*1eaf0*/  LDC R35, c[0x0][0x22c] ;  /* 0x00008b00ff237b82 */ /* 0x000ee20000000800 */
[----:B0-----:R-:W-:Y:S02]  /*1eb00*/  ISETP.GE.AND P1, PT, R8, R37, PT ;  /* 0x000000250800720c */ /* 0x001fe40003f26270 */
[----:B------:R-:W-:Y:S01]  /*1eb10*/  IMAD.WIDE R28, R33, 0x2, R14 ;  /* 0x00000002211c7825 */ /* 0x000fe200078e020e */
[----:B------:R-:W-:Y:S02]  /*1eb20*/  PRMT R3, R41, 0x7632, R3 ;  /* 0x0000763229037816 */ /* 0x000fe40000000003 */
[----:B--2---:R-:W-:Y:S02]  /*1eb30*/  ISETP.LT.AND P2, PT, R170, R10, !P2 ;  /* 0x0000000aaa00720c */ /* 0x004fe40005741270 */
[----:B------:R-:W0:Y:S01]  /*1eb40*/  LDC R36, c[0x0][0x228] ;  /* 0x00008a00ff247b82 */ /* 0x000e220000000800 */
[----:B-1----:R-:W-:Y:S01]  /*1eb50*/  IMAD.WIDE R30, R33, 0x2, R12 ;  /* 0x00000002211e7825 */ /* 0x002fe200078e020c */
[----:B----4-:R-:W-:Y:S01]  /*1eb60*/  ISETP.LT.AND P3, PT, R174, R20, !P1 ;  /* 0x00000014ae00720c */ /* 0x010fe20004f61270 */
[----:B------:R-:W-:Y:S05]  /*1eb70*/  @P4 STG.E.U16 desc[UR60][R26.64], R41 ;  /* 0x000000291a004986 */ /* 0x000fea000c10153c */
[----:B------:R-:W1:Y:S01]  /*1eb80*/  LDC R38, c[0x0][0x228] ;  /* 0x00008a00ff267b82 */ /* 0x000e620000000800 */
[----:B------:R2:W-:Y:S01]  /*1eb90*/  @P5 STG.E.U16 desc[UR60][R28.64], R3 ;  /* 0x000000031c005986 */ /* 0x0005e2000c10153c */
[----:B-----5:R-:W-:-:S03]  /*1eba0*/  ISETP.LT.AND P4, PT, R173, R32, !P1 ;  /* 0x00000020ad00720c */ /* 0x020fc60004f81270 */
[----:B------:R4:W-:Y:S03]  /*1ebb0*/  @P6 STG.E.U16 desc[UR60][R30.64], R109 ;  /* 0x0000006d1e006986 */ /* 0x0009e6000c10153c */
[----:B------:R-:W5:Y:S01]  /*1ebc0*/  LDC R10, c[0x0][0x228] ;  /* 0x00008a00ff0a7b82 */ /* 0x000f620000000800 */
[----:B------:R-:W-:Y:S01]  /*1ebd0*/  PRMT R32, R109, 0x7632, R32 ;  /* 0x000076326d207816 */ /* 0x000fe20000000020 */
[----:B--2---:R-:W-:-:S06]  /*1ebe0*/  IMAD.WIDE R2, R33, 0x2, R54 ;  /* 0x0000000221027825 */ /* 0x004fcc00078e0236 */
[----:B------:R-:W2:Y:S01]  /*1ebf0*/  LDC R37, c[0x0][0x22c] ;  /* 0x00008b00ff257b82 */ /* 0x000ea20000000800 */
[----:B----4-:R-:W-:Y:S01]  /*1ec00*/  IMAD.IADD R31, R33, 0x1, R148 ;  /* 0x00000001211f7824 */ /* 0x010fe200078e0294 */
[----:B---3--:R-:W-:-:S03]  /*1ec10*/  ISETP.LT.AND P5, PT, R172, R34, !P1 ;  /* 0x00000022ac00720c */ /* 0x008fc60004fa1270 */
[----:B------:R-:W-:-:S03]  /*1ec20*/  IMAD.WIDE R24, R31, 0x2, R146 ;  /* 0x000000021f187825 */ /* 0x000fc600078e0292 */
[----:B------:R-:W3:Y:S01]  /*1ec30*/  LDC R20, c[0x0][0x228] ;  /* 0x00008a00ff147b82 */ /* 0x000ee20000000800 */
[----:B------:R4:W-:Y:S01]  /*1ec40*/  @P2 STG.E.U16 desc[UR60][R2.64], R32 ;  /* 0x0000002002002986 */ /* 0x0009e2000c10153c */
[----:B------:R-:W-:-:S03]  /*1ec50*/  VIADD R8, R175, 0x2c ;  /* 0x0000002caf087836 */ /* 0x000fc60000000000 */
[----:B------:R-:W-:Y:S01]  /*1ec60*/  @P3 STG.E.U16 desc[UR60][R24.64], R117 ;  /* 0x0000007518003986 */ /* 0x000fe2000c10153c */
[----:B------:R-:W-:Y:S02]  /*1ec70*/  ISETP.LT.AND P3, PT, R170, R22, !P1 ;  /* 0x00000016aa00720c */ /* 0x000fe40004f61270 */
[----:B------:R-:W3:Y:S01]  /*1ec80*/  LDC R22, c[0x0][0x228] ;  /* 0x00008a00ff167b82 */ /* 0x000ee20000000800 */
[----:B------:R-:W-:Y:S01]  /*1ec90*/  IMAD.WIDE R26, R31, 0x2, R14 ;  /* 0x000000021f1a7825 */ /* 0x000fe200078e020e */
[----:B------:R-:W-:Y:S02]  /*1eca0*/  PRMT R30, R117, 0x7632, R30 ;  /* 0x00007632751e7816 */ /* 0x000fe4000000001e */
[----:B------:R-:W-:Y:S01]  /*1ecb0*/  ISETP.GE.AND P2, PT, R8, R35, PT ;  /* 0x000000230800720c */ /* 0x000fe20003f46270 */
[----:B------:R-:W-:Y:S02]  /*1ecc0*/  IMAD.WIDE R28, R31, 0x2, R12 ;  /* 0x000000021f1c7825 */ /* 0x000fe400078e020c */
[----:B------:R5:W-:Y:S01]  /*1ecd0*/  @P4 STG.E.U16 desc[UR60][R26.64], R30 ;  /* 0x0000001e1a004986 */ /* 0x000be2000c10153c */
[----:B0-----:R-:W-:Y:S01]  /*1ece0*/  ISETP.LT.AND P6, PT, R174, R36, !P2 ;  /* 0x00000024ae00720c */ /* 0x001fe200057c1270 */
[----:B------:R-:W-:Y:S01]  /*1ecf0*/  VIADD R8, R175, 0x2d ;  /* 0x0000002daf087836 */ /* 0x000fe20000000000 */
[----:B------:R-:W-:Y:S01]  /*1ed00*/  ISETP.LT.AND P4, PT, R172, R39, !P2 ;  /* 0x00000027ac00720c */ /* 0x000fe20005781270 */
[----:B------:R0:W-:Y:S01]  /*1ed10*/  @P5 STG.E.U16 desc[UR60][R28.64], R77 ;  /* 0x0000004d1c005986 */ /* 0x0001e2000c10153c */
[----:B-1----:R-:W-:Y:S01]  /*1ed20*/  ISETP.LT.AND P5, PT, R173, R38, !P2 ;  /* 0x00000026ad00720c */ /* 0x002fe200057a1270 */
[----:B----4-:R-:W1:Y:S01]  /*1ed30*/  LDC R32, c[0x0][0x228] ;  /* 0x00008a00ff207b82 */ /* 0x010e620000000800 */
[----:B------:R-:W-:Y:S01]  /*1ed40*/  IMAD.WIDE R2, R31, 0x2, R54 ;  /* 0x000000021f027825 */ /* 0x000fe200078e0236 */
[----:B-----5:R-:W-:-:S03]  /*1ed50*/  ISETP.LT.AND P2, PT, R170, R10, !P2 ;  /* 0x0000000aaa00720c */ /* 0x020fc60005741270 */
[----:B------:R-:W-:Y:S01]  /*1ed60*/  IMAD.IADD R33, R31, 0x1, R148 ;  /* 0x000000011f217824 */ /* 0x000fe200078e0294 */
[----:B------:R-:W-:Y:S02]  /*1ed70*/  PRMT R27, R77, 0x7632, R27 ;  /* 0x000076324d1b7816 */ /* 0x000fe4000000001b */
[----:B------:R-:W4:Y:S01]  /*1ed80*/  LDC R39, c[0x0][0x22c] ;  /* 0x00008b00ff277b82 */ /* 0x000f220000000800 */
[----:B--2---:R-:W-:Y:S01]  /*1ed90*/  ISETP.GE.AND P1, PT, R8, R37, PT ;  /* 0x000000250800720c */ /* 0x004fe20003f26270 */
[----:B------:R-:W-:-:S06]  /*1eda0*/  IMAD.WIDE R24, R33, 0x2, R146 ;  /* 0x0000000221187825 */ /* 0x000fcc00078e0292 */
[----:B------:R-:W2:Y:S01]  /*1edb0*/  LDC R34, c[0x0][0x228] ;  /* 0x00008a00ff227b82 */ /* 0x000ea20000000800 */
[----:B------:R5:W-:Y:S01]  /*1edc0*/  @P3 STG.E.U16 desc[UR60][R2.64], R27 ;  /* 0x0000001b02003986 */ /* 0x000be2000c10153c */
[----:B---3--:R-:W-:Y:S01]  /*1edd0*/  ISETP.LT.AND P3, PT, R174, R20, !P1 ;  /* 0x00000014ae00720c */ /* 0x008fe20004f61270 */
[----:B0-----:R-:W-:-:S05]  /*1ede0*/  IMAD.WIDE R28, R33, 0x2, R12 ;  /* 0x00000002211c7825 */ /* 0x001fca00078e020c */
[----:B------:R-:W0:Y:S01]  /*1edf0*/  LDC R10, c[0x0][0x228] ;  /* 0x00008a00ff0a7b82 */ /* 0x000e220000000800 */
[----:B------:R3:W-:Y:S01]  /*1ee00*/  @P6 STG.E.U16 desc[UR60][R24.64], R42 ;  /* 0x0000002a18006986 */ /* 0x0007e2000c10153c */
[----:B-----5:R-:W-:Y:S01]  /*1ee10*/  PRMT R3, R42, 0x7632, R3 ;  /* 0x000076322a037816 */ /* 0x020fe20000000003 */
[----:B------:R-:W-:-:S05]  /*1ee20*/  IMAD.WIDE R26, R33, 0x2, R14 ;  /* 0x00000002211a7825 */ /* 0x000fca00078e020e */
[----:B------:R-:W5:Y:S01]  /*1ee30*/  LDC R36, c[0x0][0x228] ;  /* 0x00008a00ff247b82 */ /* 0x000f620000000800 */
[C---:B------:R-:W-:Y:S01]  /*1ee40*/  IMAD.IADD R35, R33.reuse, 0x1, R148 ;  /* 0x0000000121237824 */ /* 0x040fe200078e0294 */
[----:B------:R1:W-:Y:S01]  /*1ee50*/  @P5 STG.E.U16 desc[UR60][R26.64], R3 ;  /* 0x000000031a005986 */ /* 0x0003e2000c10153c */
[----:B------:R-:W-:Y:S01]  /*1ee60*/  IMAD.WIDE R30, R33, 0x2, R54 ;  /* 0x00000002211e7825 */ /* 0x000fe200078e0236 */
[----:B---3--:R-:W-:Y:S02]  /*1ee70*/  PRMT R25, R110, 0x7632, R25 ;  /* 0x000076326e197816 */ /* 0x008fe40000000019 */
[----:B------:R-:W-:Y:S01]  /*1ee80*/  @P4 STG.E.U16 desc[UR60][R28.64], R110 ;  /* 0x0000006e1c004986 */ /* 0x000fe2000c10153c */
[----:B------:R-:W-:Y:S01]  /*1ee90*/  ISETP.LT.AND P4, PT, R173, R22, !P1 ;  /* 0x00000016ad00720c */ /* 0x000fe20004f81270 */
[----:B------:R-:W3:Y:S01]  /*1eea0*/  LDC R20, c[0x0][0x228] ;  /* 0x00008a00ff147b82 */ /* 0x000ee20000000800 */
[----:B------:R-:W-:Y:S01]  /*1eeb0*/  VIADD R8, R175, 0x2e ;  /* 0x0000002eaf087836 */ /* 0x000fe20000000000 */
[----:B------:R4:W-:Y:S01]  /*1eec0*/  @P2 STG.E.U16 desc[UR60][R30.64], R25 ;  /* 0x000000191e002986 */ /* 0x0009e2000c10153c */
[----:B-1----:R-:W-:-:S05]  /*1eed0*/  IMAD.WIDE R2, R35, 0x2, R146 ;  /* 0x0000000223027825 */ /* 0x002fca00078e0292 */
[----:B------:R-:W1:Y:S01]  /*1eee0*/  LDC R22, c[0x0][0x228] ;  /* 0x00008a00ff167b82 */ /* 0x000e620000000800 */
[----:B------:R2:W-:Y:S07]  /*1eef0*/  @P3 STG.E.U16 desc[UR60][R2.64], R118 ;  /* 0x0000007602003986 */ /* 0x0005ee000c10153c */
[----:B------:R-:W1:Y:S01]  /*1ef00*/  LDC R33, c[0x0][0x22c] ;  /* 0x00008b00ff217b82 */ /* 0x000e620000000800 */
[----:B----4-:R-:W-:Y:S01]  /*1ef10*/  IMAD.WIDE R24, R35, 0x2, R14 ;  /* 0x0000000223187825 */ /* 0x010fe200078e020e */
[----:B------:R-:W-:-:S02]  /*1ef20*/  ISETP.LT.AND P3, PT, R172, R32, !P1 ;  /* 0x00000020ac00720c */ /* 0x000fc40004f61270 */
[----:B------:R-:W-:Y:S02]  /*1ef30*/  ISETP.GE.AND P2, PT, R8, R39, PT ;  /* 0x000000270800720c */ /* 0x000fe40003f46270 */
[----:B--2---:R-:W-:Y:S02]  /*1ef40*/  PRMT R3, R118, 0x7632, R3 ;  /* 0x0000763276037816 */ /* 0x004fe40000000003 */
[----:B------:R-:W2:Y:S01]  /*1ef50*/  LDC R30, c[0x0][0x228] ;  /* 0x00008a00ff1e7b82 */ /* 0x000ea20000000800 */
[----:B------:R-:W-:Y:S02]  /*1ef60*/  ISETP.LT.AND P1, PT, R170, R34, !P1 ;  /* 0x00000022aa00720c */ /* 0x000fe40004f21270 */
[----:B------:R4:W-:Y:S01]  /*1ef70*/  @P4 STG.E.U16 desc[UR60][R24.64], R3 ;  /* 0x0000000318004986 */ /* 0x0009e2000c10153c */
[----:B0-----:R-:W-:-:S04]  /*1ef80*/  ISETP.LT.AND P4, PT, R173, R10, !P2 ;  /* 0x0000000aad00720c */ /* 0x001fc80005781270 */
[----:B------:R-:W0:Y:S01]  /*1ef90*/  LDC R10, c[0x0][0x228] ;  /* 0x00008a00ff0a7b82 */ /* 0x000e220000000800 */
[----:B-----5:R-:W-:Y:S01]  /*1efa0*/  ISETP.LT.AND P5, PT, R174, R36, !P2 ;  /* 0x00000024ae00720c */ /* 0x020fe200057a1270 */
[----:B------:R-:W-:-:S06]  /*1efb0*/  IMAD.WIDE R26, R35, 0x2, R54 ;  /* 0x00000002231a7825 */ /* 0x000fcc00078e0236 */
[----:B------:R-:W5:Y:S01]  /*1efc0*/  LDC R32, c[0x0][0x228] ;  /* 0x00008a00ff207b82 */ /* 0x000f620000000800 */
[----:B----4-:R-:W-:Y:S01]  /*1efd0*/  IMAD.WIDE R2, R35, 0x2, R12 ;  /* 0x0000000223027825 */ /* 0x010fe200078e020c */
[----:B------:R-:W-:-:S03]  /*1efe0*/  PRMT R25, R78, 0x7632, R25 ;  /* 0x000076324e197816 */ /* 0x000fc60000000019 */
[----:B------:R-:W-:Y:S01]  /*1eff0*/  IMAD.IADD R31, R35, 0x1, R148 ;  /* 0x00000001231f7824 */ /* 0x000fe200078e0294 */
[----:B------:R-:W-:Y:S01]  /*1f000*/  @P3 STG.E.U16 desc[UR60][R2.64], R78 ;  /* 0x0000004e02003986 */ /* 0x000fe2000c10153c */
[----:B------:R-:W-:Y:S01]  /*1f010*/  VIADD R8, R175, 0x2f ;  /* 0x0000002faf087836 */ /* 0x000fe20000000000 */
[----:B------:R-:W4:Y:S02]  /*1f020*/  LDC R34, c[0x0][0x228] ;  /* 0x00008a00ff227b82 */ /* 0x000f240000000800 */
[----:B------:R2:W-:Y:S01]  /*1f030*/  @P1 STG.E.U16 desc[UR60][R26.64], R25 ;  /* 0x000000191a001986 */ /* 0x0005e2000c10153c */
[----:B---3--:R-:W-:Y:S01]  /*1f040*/  ISETP.LT.AND P1, PT, R172, R20, !P2 ;  /* 0x00000014ac00720c */ /* 0x008fe20005721270 */
[----:B------:R-:W-:Y:S01]  /*1f050*/  IMAD.WIDE R28, R31, 0x2, R146 ;  /* 0x000000021f1c7825 */ /* 0x000fe200078e0292 */
[----:B-1----:R-:W-:-:S03]  /*1f060*/  ISETP.LT.AND P2, PT, R170, R22, !P2 ;  /* 0x00000016aa00720c */ /* 0x002fc60005741270 */
[----:B------:R-:W1:Y:S01]  /*1f070*/  LDC R35, c[0x0][0x22c] ;  /* 0x00008b00ff237b82 */ /* 0x000e620000000800 */
[----:B------:R-:W-:Y:S01]  /*1f080*/  ISETP.GE.AND P3, PT, R8, R33, PT ;  /* 0x000000210800720c */ /* 0x000fe20003f66270 */
[----:B------:R-:W-:Y:S01]  /*1f090*/  @P5 STG.E.U16 desc[UR60][R28.64], R43 ;  /* 0x0000002b1c005986 */ /* 0x000fe2000c10153c */
[----:B--2---:R-:W-:Y:S01]  /*1f0a0*/  PRMT R27, R43, 0x7632, R27 ;  /* 0x000076322b1b7816 */ /* 0x004fe2000000001b */
[----:B------:R-:W-:-:S04]  /*1f0b0*/  IMAD.WIDE R24, R31, 0x2, R14 ;  /* 0x000000021f187825 */ /* 0x000fc800078e020e */
[----:B------:R-:W2:Y:S01]  /*1f0c0*/  LDC R36, c[0x0][0x228] ;  /* 0x00008a00ff247b82 */ /* 0x000ea20000000800 */
[----:B------:R-:W-:Y:S01]  /*1f0d0*/  IMAD.WIDE R2, R31, 0x2, R12 ;  /* 0x000000021f027825 */ /* 0x000fe200078e020c */
[----:B------:R3:W-:Y:S01]  /*1f0e0*/  @P4 STG.E.U16 desc[UR60][R24.64], R27 ;  /* 0x0000001b18004986 */ /* 0x0007e2000c10153c */
[----:B------:R-:W-:-:S05]  /*1f0f0*/  ISETP.LT.AND P4, PT, R174, R30, !P3 ;  /* 0x0000001eae00720c */ /* 0x000fca0005f81270 */
[----:B------:R-:W2:Y:S01]  /*1f100*/  LDC R38, c[0x0][0x228] ;  /* 0x00008a00ff267b82 */ /* 0x000ea20000000800 */
[----:B------:R-:W-:Y:S01]  /*1f110*/  PRMT R30, R111, 0x7632, R30 ;  /* 0x000076326f1e7816 */ /* 0x000fe2000000001e */
[----:B------:R1:W-:Y:S06]  /*1f120*/  @P1 STG.E.U16 desc[UR60][R2.64], R111 ;  /* 0x0000006f02001986 */ /* 0x0003ec000c10153c */
[----:B------:R-:W2:Y:S01]  /*1f130*/  LDC R20, c[0x0][0x228] ;  /* 0x00008a00ff147b82 */ /* 0x000ea20000000800 */
[----:B---3--:R-:W-:-:S07]  /*1f140*/  IMAD.WIDE R26, R31, 0x2, R54 ;  /* 0x000000021f1a7825 */ /* 0x008fce00078e0236 */
[----:B------:R-:W3:Y:S01]  /*1f150*/  LDC R37, c[0x0][0x22c] ;  /* 0x00008b00ff257b82 */ /* 0x000ee20000000800 */
[----:B------:R-:W-:Y:S01]  /*1f160*/  @P2 STG.E.U16 desc[UR60][R26.64], R30 ;  /* 0x0000001e1a002986 */ /* 0x000fe2000c10153c */
[----:B0-----:R-:W-:Y:S02]  /*1f170*/  ISETP.LT.AND P2, PT, R172, R10, !P3 ;  /* 0x0000000aac00720c */ /* 0x001fe40005f41270 */
[----:B-----5:R-:W-:-:S04]  /*1f180*/  ISETP.LT.AND P5, PT, R173, R32, !P3 ;  /* 0x00000020ad00720c */ /* 0x020fc80005fa1270 */
[----:B------:R-:W0:Y:S01]  /*1f190*/  LDC R10, c[0x0][0x228] ;  /* 0x00008a00ff0a7b82 */ /* 0x000e220000000800 */
[----:B------:R-:W-:Y:S02]  /*1f1a0*/  VIADD R8, R175, 0x30 ;  /* 0x00000030af087836 */ /* 0x000fe40000000000 */
[----:B------:R-:W-:-:S05]  /*1f1b0*/  IMAD.IADD R33, R31, 0x1, R148 ;  /* 0x000000011f217824 */ /* 0x000fca00078e0294 */
[----:B------:R-:W5:Y:S01]  /*1f1c0*/  LDC R22, c[0x0][0x228] ;  /* 0x00008a00ff167b82 */ /* 0x000f620000000800 */
[----:B------:R-:W-:Y:S01]  /*1f1d0*/  IMAD.WIDE R24, R33, 0x2, R146 ;  /* 0x0000000221187825 */ /* 0x000fe200078e0292 */
[----:B----4-:R-:W-:-:S06]  /*1f1e0*/  ISETP.LT.AND P3, PT, R170, R34, !P3 ;  /* 0x00000022aa00720c */ /* 0x010fcc0005f61270 */
[----:B------:R-:W4:Y:S01]  /*1f1f0*/  LDC R32, c[0x0][0x228] ;  /* 0x00008a00ff207b82 */ /* 0x000f220000000800 */
[----:B------:R-:W-:Y:S01]  /*1f200*/  IMAD.WIDE R28, R33, 0x2, R14 ;  /* 0x00000002211c7825 */ /* 0x000fe200078e020e */
[----:B------:R-:W-:Y:S02]  /*1f210*/  PRMT R31, R119, 0x7632, R31 ;  /* 0x00007632771f7816 */ /* 0x000fe4000000001f */
[----:B-1----:R-:W-:Y:S01]  /*1f220*/  ISETP.GE.AND P1, PT, R8, R35, PT ;  /* 0x000000230800720c */ /* 0x002fe20003f26270 */
[----:B------:R-:W-:Y:S01]  /*1f230*/  IMAD.WIDE R2, R33, 0x2, R12 ;  /* 0x0000000221027825 */ /* 0x000fe200078e020c */
[----:B------:R1:W-:Y:S02]  /*1f240*/  @P4 STG.E.U16 desc[UR60][R24.64], R119 ;  /* 0x0000007718004986 */ /* 0x0003e4000c10153c */
[----:B------:R-:W4:Y:S01]  /*1f250*/  LDC R34, c[0x0][0x228] ;  /* 0x00008a00ff227b82 */ /* 0x000f220000000800 */
[----:B------:R-:W-:Y:S01]  /*1f260*/  VIADD R8, R175, 0x31 ;  /* 0x00000031af087836 */ /* 0x000fe20000000000 */
[----:B--2---:R-:W-:Y:S01]  /*1f270*/  ISETP.LT.AND P6, PT, R174, R36, !P1 ;  /* 0x00000024ae00720c */ /* 0x004fe20004fc1270 */
[----:B------:R2:W-:Y:S01]  /*1f280*/  @P5 STG.E.U16 desc[UR60][R28.64], R31 ;  /* 0x0000001f1c005986 */ /* 0x0005e2000c10153c */
[----:B------:R-:W-:-:S02]  /*1f290*/  ISETP.LT.AND P4, PT, R173, R38, !P1 ;  /* 0x00000026ad00720c */ /* 0x000fc40004f81270 */
[----:B------:R-:W-:Y:S01]  /*1f2a0*/  ISETP.LT.AND P5, PT, R172, R20, !P1 ;  /* 0x00000014ac00720c */ /* 0x000fe20004fa1270 */
[----:B------:R0:W-:Y:S01]  /*1f2b0*/  @P2 STG.E.U16 desc[UR60][R2.64], R79 ;  /* 0x0000004f02002986 */ /* 0x0001e2000c10153c */
[----:B------:R-:W4:Y:S01]  /*1f2c0*/  LDC R20, c[0x0][0x228] ;  /* 0x00008a00ff147b82 */ /* 0x000f220000000800 */
[C---:B------:R-:W-:Y:S01]  /*1f2d0*/  IMAD.IADD R35, R33.reuse, 0x1, R148 ;  /* 0x0000000121237824 */ /* 0x040fe200078e0294 */
[----:B---3--:R-:W-:Y:S01]  /*1f2e0*/  ISETP.GE.AND P2, PT, R8, R37, PT ;  /* 0x000000250800720c */ /* 0x008fe20003f46270 */
[----:B-1----:R-:W-:Y:S01]  /*1f2f0*/  IMAD.WIDE R24, R33, 0x2, R54 ;  /* 0x0000000221187825 */ /* 0x002fe200078e0236 */
[----:B--2---:R-:W-:-:S04]  /*1f300*/  PRMT R29, R79, 0x7632, R29 ;  /* 0x000076324f1d7816 */ /* 0x004fc8000000001d */
[----:B------:R-:W1:Y:S01]  /*1f310*/  LDC R37, c[0x0][0x22c] ;  /* 0x00008b00ff257b82 */ /* 0x000e620000000800 */
[----:B------:R-:W-:Y:S01]  /*1f320*/  IMAD.WIDE R26, R35, 0x2, R146 ;  /* 0x00000002231a7825 */ /* 0x000fe200078e0292 */
[----:B0-----:R-:W-:Y:S01]  /*1f330*/  PRMT R3, R44, 0x7632, R3 ;  /* 0x000076322c037816 */ /* 0x001fe20000000003 */
[----:B------:R0:W-:Y:S01]  /*1f340*/  @P3 STG.E.U16 desc[UR60][R24.64], R29 ;  /* 0x0000001d18003986 */ /* 0x0001e2000c10153c */
[----:B------:R-:W-:-:S04]  /*1f350*/  ISETP.LT.AND P1, PT, R170, R10, !P1 ;  /* 0x0000000aaa00720c */ /* 0x000fc80004f21270 */
[----:B------:R-:W2:Y:S01]  /*1f360*/  LDC R36, c[0x0][0x228] ;  /* 0x00008a00ff247b82 */ /* 0x000ea20000000800 */
[----:B------:R-:W-:Y:S01]  /*1f370*/  @P6 STG.E.U16 desc[UR60][R26.64], R44 ;  /* 0x0000002c1a006986 */ /* 0x000fe2000c10153c */
[----:B-----5:R-:W-:Y:S01]  /*1f380*/  ISETP.LT.AND P3, PT, R174, R22, !P2 ;  /* 0x00000016ae00720c */ /* 0x020fe20005761270 */
[----:B0-----:R-:W-:-:S05]  /*1f390*/  IMAD.WIDE R28, R35, 0x2, R14 ;  /* 0x00000002231c7825 */ /* 0x001fca00078e020e */
[----:B------:R-:W0:Y:S01]  /*1f3a0*/  LDC R10, c[0x0][0x228] ;  /* 0x00008a00ff0a7b82 */ /* 0x000e220000000800 */
[----:B------:R-:W-:Y:S01]  /*1f3b0*/  IMAD.WIDE R30, R35, 0x2, R12 ;  /* 0x00000002231e7825 */ /* 0x000fe200078e020c */
[----:B------:R3:W-:Y:S01]  /*1f3c0*/  @P4 STG.E.U16 desc[UR60][R28.64], R3 ;  /* 0x000000031c004986 */ /* 0x0007e2000c10153c */
[----:B----4-:R-:W-:Y:S02]  /*1f3d0*/  ISETP.LT.AND P4, PT, R173, R32, !P2 ;  /* 0x00000020ad00720c */ /* 0x010fe40005781270 */
[----:B------:R-:W-:-:S03]  /*1f3e0*/  IMAD.IADD R33, R35, 0x1, R148 ;  /* 0x0000000123217824 */ /* 0x000fc600078e0294 */
[----:B------:R-:W4:Y:S01]  /*1f3f0*/  LDC R38, c[0x0][0x228] ;  /* 0x00008a00ff267b82 */ /* 0x000f220000000800 */
[----:B------:R5:W-:Y:S01]  /*1f400*/  @P5 STG.E.U16 desc[UR60][R30.64], R112 ;  /* 0x000000701e005986 */ /* 0x000be2000c10153c */
[----:B------:R-:W-:Y:S01]  /*1f410*/  ISETP.LT.AND P5, PT, R172, R34, !P2 ;  /* 0x00000022ac00720c */ /* 0x000fe200057a1270 */
[----:B------:R-:W-:Y:S01]  /*1f420*/  IMAD.WIDE R24, R33, 0x2, R146 ;  /* 0x0000000221187825 */ /* 0x000fe200078e0292 */
[----:B------:R-:W-:-:S03]  /*1f430*/  PRMT R32, R80, 0x7632, R32 ;  /* 0x0000763250207816 */ /* 0x000fc60000000020 */
[----:B---3--:R-:W-:Y:S01]  /*1f440*/  IMAD.WIDE R2, R35, 0x2, R54 ;  /* 0x0000000223027825 */ /* 0x008fe200078e0236 */
[----:B------:R-:W3:Y:S01]  /*1f450*/  LDC R22, c[0x0][0x228] ;  /* 0x00008a00ff167b82 */ /* 0x000ee20000000800 */
[----:B-----5:R-:W-:Y:S02]  /*1f460*/  PRMT R31, R112, 0x7632, R31 ;  /* 0x00007632701f7816 */ /* 0x020fe4000000001f */
[----:B------:R-:W-:-:S05]  /*1f470*/  IMAD.WIDE R26, R33, 0x2, R14 ;  /* 0x00000002211a7825 */ /* 0x000fca00078e020e */
[----:B------:R-:W5:Y:S01]  /*1f480*/  LDC R35, c[0x0][0x22c] ;  /* 0x00008b00ff237b82 */ /* 0x000f620000000800 */
[----:B------:R-:W-:Y:S01]  /*1f490*/  VIADD R8, R175, 0x32 ;  /* 0x00000032af087836 */ /* 0x000fe20000000000 */
[----:B------:R0:W-:Y:S01]  /*1f4a0*/  @P1 STG.E.U16 desc[UR60][R2.64], R31 ;  /* 0x0000001f02001986 */ /* 0x0001e2000c10153c */
[----:B------:R-:W-:-:S03]  /*1f4b0*/  ISETP.LT.AND P2, PT, R170, R20, !P2 ;  /* 0x00000014aa00720c */ /* 0x000fc60005741270 */
[----:B------:R-:W-:Y:S02]  /*1f4c0*/  @P3 STG.E.U16 desc[UR60][R24.64], R80 ;  /* 0x0000005018003986 */ /* 0x000fe4000c10153c */
[----:B------:R-:W3:Y:S02]  /*1f4d0*/  LDC R20, c[0x0][0x228] ;  /* 0x00008a00ff147b82 */ /* 0x000ee40000000800 */
[----:B------:R0:W-:Y:S01]  /*1f4e0*/  @P4 STG.E.U16 desc[UR60][R26.64], R32 ;  /* 0x000000201a004986 */ /* 0x0001e2000c10153c */
[----:B-1----:R-:W-:Y:S01]  /*1f4f0*/  ISETP.GE.AND P4, PT, R8, R37, PT ;  /* 0x000000250800720c */ /* 0x002fe20003f86270 */
[----:B------:R-:W-:-:S03]  /*1f500*/  IMAD.WIDE R28, R33, 0x2, R12 ;  /* 0x00000002211c7825 */ /* 0x000fc600078e020c */
[----:B--2---:R-:W-:Y:S01]  /*1f510*/  ISETP.LT.AND P3, PT, R174, R36, !P4 ;  /* 0x00000024ae00720c */ /* 0x004fe20006761270 */
[----:B------:R-:W1:Y:S01]  /*1f520*/  LDC R30, c[0x0][0x228] ;  /* 0x00008a00ff1e7b82 */ /* 0x000e620000000800 */
[----:B------:R2:W-:Y:S01]  /*1f530*/  @P5 STG.E.U16 desc[UR60][R28.64], R84 ;  /* 0x000000541c005986 */ /* 0x0005e2000c10153c */
[----:B------:R-:W-:Y:S01]  /*1f540*/  VIADD R8, R175, 0x35 ;  /* 0x00000035af087836 */ /* 0x000fe20000000000 */
[----:B0-----:R-:W-:Y:S01]  /*1f550*/  ISETP.LT.AND P5, PT, R172, R10, !P4 ;  /* 0x0000000aac00720c */ /* 0x001fe200067a1270 */
[----:B------:R-:W-:-:S04]  /*1f560*/  IMAD.IADD R31, R33, 0x1, R148 ;  /* 0x00000001211f7824 */ /* 0x000fc800078e0294 */
[----:B------:R-:W0:Y:S01]  /*1f570*/  LDC R32, c[0x0][0x228] ;  /* 0x00008a00ff207b82 */ /* 0x000e220000000800 */
[----:B------:R-:W-:Y:S01]  /*1f580*/  IMAD.WIDE R2, R33, 0x2, R54 ;  /* 0x0000000221027825 */ /* 0x000fe200078e0236 */
[----:B------:R-:W-:Y:S02]  /*1f590*/  ISETP.GE.AND P1, PT, R8, R53, PT ;  /* 0x000000350800720c */ /* 0x000fe40003f26270 */
[----:B--2---:R-:W-:-:S04]  /*1f5a0*/  PRMT R29, R84, 0x7632, R29 ;  /* 0x00007632541d7816 */ /* 0x004fc8000000001d */
[----:B------:R-:W2:Y:S01]  /*1f5b0*/  LDC R10, c[0x0][0x228] ;  /* 0x00008a00ff0a7b82 */ /* 0x000ea20000000800 */
[----:B------:R-:W-:Y:S01]  /*1f5c0*/  IMAD.WIDE R24, R31, 0x2, R146 ;  /* 0x000000021f187825 */ /* 0x000fe200078e0292 */
[----:B----4-:R-:W-:-:S03]  /*1f5d0*/  ISETP.LT.AND P6, PT, R173, R38, !P4 ;  /* 0x00000026ad00720c */ /* 0x010fc600067c1270 */
[----:B------:R-:W-:Y:S01]  /*1f5e0*/  VIADD R8, R175, 0x33 ;  /* 0x00000033af087836 */ /* 0x000fe20000000000 */
[----:B------:R4:W-:Y:S02]  /*1f5f0*/  @P2 STG.E.U16 desc[UR60][R2.64], R29 ;  /* 0x0000001d02002986 */ /* 0x0009e4000c10153c */
[----:B------:R-:W2:Y:S02]  /*1f600*/  LDC R37, c[0x0][0x22c] ;  /* 0x00008b00ff257b82 */ /* 0x000ea40000000800 */
[----:B------:R-:W-:Y:S01]  /*1f610*/  @P3 STG.E.U16 desc[UR60][R24.64], R45 ;  /* 0x0000002d18003986 */ /* 0x000fe2000c10153c */
[----:B-----5:R-:W-:Y:S01]  /*1f620*/  ISETP.GE.AND P3, PT, R8, R35, PT ;  /* 0x000000230800720c */ /* 0x020fe20003f66270 */
[----:B------:R-:W-:-:S04]  /*1f630*/  IMAD.WIDE R26, R31, 0x2, R14 ;  /* 0x000000021f1a7825 */ /* 0x000fc800078e020e */
[----:B------:R-:W5:Y:S01]  /*1f640*/  LDC R34, c[0x0][0x228] ;  /* 0x00008a00ff227b82 */ /* 0x000f620000000800 */
[----:B------:R-:W-:Y:S01]  /*1f650*/  PRMT R33, R45, 0x7632, R33 ;  /* 0x000076322d217816 */ /* 0x000fe20000000021 */
[----:B----4-:R-:W-:Y:S01]  /*1f660*/  IMAD.WIDE R28, R31, 0x2, R12 ;  /* 0x000000021f1c7825 */ /* 0x010fe200078e020c */
[----:B---3--:R-:W-:-:S05]  /*1f670*/  ISETP.LT.AND P4, PT, R170, R20, !P4 ;  /* 0x00000014aa00720c */ /* 0x008fca0006781270 */
[----:B------:R-:W3:Y:S01]  /*1f680*/  LDC R35, c[0x0][0x228] ;  /* 0x00008a00ff237b82 */ /* 0x000ee20000000800 */
[----:B------:R-:W-:Y:S01]  /*1f690*/  ISETP.LT.AND P2, PT, R174, R22, !P3 ;  /* 0x00000016ae00720c */ /* 0x000fe20005f41270 */
[----:B------:R4:W-:Y:S01]  /*1f6a0*/  @P6 STG.E.U16 desc[UR60][R26.64], R33 ;  /* 0x000000211a006986 */ /* 0x0009e2000c10153c */
[----:B-1----:R-:W-:-:S03]  /*1f6b0*/  ISETP.LT.AND P6, PT, R173, R30, !P3 ;  /* 0x0000001ead00720c */ /* 0x002fc60005fc1270 */
[----:B------:R1:W-:Y:S02]  /*1f6c0*/  @P5 STG.E.U16 desc[UR60][R28.64], R113 ;  /* 0x000000711c005986 */ /* 0x0003e4000c10153c */
[----:B------:R-:W3:Y:S01]  /*1f6d0*/  LDC R36, c[0x0][0x228] ;  /* 0x00008a00ff247b82 */ /* 0x000ee20000000800 */
[----:B0-----:R-:W-:Y:S01]  /*1f6e0*/  ISETP.LT.AND P5, PT, R172, R32, !P3 ;  /* 0x00000020ac00720c */ /* 0x001fe20005fa1270 */
[----:B------:R-:W-:Y:S01]  /*1f6f0*/  IMAD.WIDE R2, R31, 0x2, R54 ;  /* 0x000000021f027825 */ /* 0x000fe200078e0236 */
[----:B------:R-:W-:-:S03]  /*1f700*/  PRMT R22, R113, 0x7632, R22 ;  /* 0x0000763271167816 */ /* 0x000fc60000000016 */
[----:B----4-:R-:W-:Y:S02]  /*1f710*/  IMAD.IADD R33, R31, 0x1, R148 ;  /* 0x000000011f217824 */ /* 0x010fe400078e0294 */
[----:B------:R-:W0:Y:S01]  /*1f720*/  LDC R20, c[0x0][0x228] ;  /* 0x00008a00ff147b82 */ /* 0x000e220000000800 */
[----:B--2---:R-:W-:Y:S01]  /*1f730*/  ISETP.LT.AND P3, PT, R170, R10, !P3 ;  /* 0x0000000aaa00720c */ /* 0x004fe20005f61270 */
[----:B------:R-:W-:Y:S01]  /*1f740*/  IMAD.WIDE R24, R33, 0x2, R146 ;  /* 0x0000000221187825 */ /* 0x000fe200078e0292 */
[----:B------:R-:W-:-:S03]  /*1f750*/  PRMT R31, R81, 0x7632, R31 ;  /* 0x00007632511f7816 */ /* 0x000fc6000000001f */
[----:B------:R-:W-:Y:S02]  /*1f760*/  VIADD R8, R175, 0x34 ;  /* 0x00000034af087836 */ /* 0x000fe40000000000 */
[----:B------:R-:W2:Y:S01]  /*1f770*/  LDC R10, c[0x0][0x228] ;  /* 0x00008a00ff0a7b82 */ /* 0x000ea20000000800 */
[C---:B------:R-:W-:Y:S01]  /*1f780*/  IMAD.WIDE R26, R33.reuse, 0x2, R14 ;  /* 0x00000002211a7825 */ /* 0x040fe200078e020e */
[----:B------:R4:W-:Y:S03]  /*1f790*/  @P4 STG.E.U16 desc[UR60][R2.64], R22 ;  /* 0x0000001602004986 */ /* 0x0009e6000c10153c */
[----:B-1----:R-:W-:Y:S01]  /*1f7a0*/  IMAD.WIDE R28, R33, 0x2, R12 ;  /* 0x00000002211c7825 */ /* 0x002fe200078e020c */
[----:B------:R-:W-:Y:S01]  /*1f7b0*/  @P2 STG.E.U16 desc[UR60][R24.64], R81 ;  /* 0x0000005118002986 */ /* 0x000fe2000c10153c */
[----:B------:R-:W-:Y:S01]  /*1f7c0*/  ISETP.GE.AND P2, PT, R8, R37, PT ;  /* 0x000000250800720c */ /* 0x000fe20003f46270 */
[----:B------:R-:W1:Y:S02]  /*1f7d0*/  LDC R30, c[0x0][0x228] ;  /* 0x00008a00ff1e7b82 */ /* 0x000e640000000800 */
[----:B------:R4:W-:Y:S01]  /*1f7e0*/  @P6 STG.E.U16 desc[UR60][R26.64], R31 ;  /* 0x0000001f1a006986 */ /* 0x0009e2000c10153c */
[----:B-----5:R-:W-:-:S03]  /*1f7f0*/  ISETP.LT.AND P4, PT, R174, R34, !P2 ;  /* 0x00000022ae00720c */ /* 0x020fc60005781270 */
[----:B------:R5:W-:Y:S01]  /*1f800*/  @P5 STG.E.U16 desc[UR60][R28.64], R85 ;  /* 0x000000551c005986 */ /* 0x000be2000c10153c */
[----:B---3--:R-:W-:Y:S01]  /*1f810*/  ISETP.LT.AND P5, PT, R173, R35, !P2 ;  /* 0x00000023ad00720c */ /* 0x008fe200057a1270 */
[----:B------:R-:W3:Y:S01]  /*1f820*/  LDC R32, c[0x0][0x228] ;  /* 0x00008a00ff207b82 */ /* 0x000ee20000000800 */
[----:B----4-:R-:W-:-:S04]  /*1f830*/  IMAD.WIDE R2, R33, 0x2, R54 ;  /* 0x0000000221027825 */ /* 0x010fc800078e0236 */
[----:B------:R-:W-:Y:S02]  /*1f840*/  VIADD R8, R175, 0x36 ;  /* 0x00000036af087836 */ /* 0x000fe40000000000 */
[----:B------:R-:W-:Y:S01]  /*1f850*/  IMAD.IADD R31, R33, 0x1, R148 ;  /* 0x00000001211f7824 */ /* 0x000fe200078e0294 */
[----:B------:R-:W4:Y:S01]  /*1f860*/  LDC R34, c[0x0][0x228] ;  /* 0x00008a00ff227b82 */ /* 0x000f220000000800 */
[----:B-----5:R-:W-:Y:S02]  /*1f870*/  PRMT R29, R85, 0x7632, R29 ;  /* 0x00007632551d7816 */ /* 0x020fe4000000001d */
[----:B------:R-:W-:Y:S01]  /*1f880*/  IMAD.WIDE R24, R31, 0x2, R146 ;  /* 0x000000021f187825 */ /* 0x000fe200078e0292 */
[----:B------:R-:W-:-:S04]  /*1f890*/  ISETP.LT.AND P6, PT, R172, R36, !P2 ;  /* 0x00000024ac00720c */ /* 0x000fc800057c1270 */
[----:B------:R-:W5:Y:S01]  /*1f8a0*/  LDC R35, c[0x0][0x228] ;  /* 0x00008a00ff237b82 */ /* 0x000f620000000800 */
[----:B------:R2:W-:Y:S01]  /*1f8b0*/  @P3 STG.E.U16 desc[UR60][R2.64], R29 ;  /* 0x0000001d02003986 */ /* 0x0005e2000c10153c */
[----:B------:R-:W-:Y:S01]  /*1f8c0*/  IMAD.WIDE R26, R31, 0x2, R14 ;  /* 0x000000021f1a7825 */ /* 0x000fe200078e020e */
[----:B------:R-:W-:Y:S02]  /*1f8d0*/  PRMT R33, R46, 0x7632, R33 ;  /* 0x000076322e217816 */ /* 0x000fe40000000021 */
[----:B0-----:R-:W-:Y:S02]  /*1f8e0*/  ISETP.LT.AND P2, PT, R170, R20, !P2 ;  /* 0x00000014aa00720c */ /* 0x001fe40005741270 */
[----:B------:R-:W-:Y:S01]  /*1f8f0*/  ISETP.GE.AND P3, PT, R8, R23, PT ;  /* 0x000000170800720c */ /* 0x000fe20003f66270 */
[----:B------:R-:W-:Y:S01]  /*1f900*/  VIADD R8, R175, 0x37 ;  /* 0x00000037af087836 */ /* 0x000fe20000000000 */
[----:B------:R-:W-:Y:S01]  /*1f910*/  @P4 STG.E.U16 desc[UR60][R24.64], R46 ;  /* 0x0000002e18004986 */ /* 0x000fe2000c10153c */
[----:B------:R-:W-:Y:S01]  /*1f920*/  IMAD.WIDE R22, R31, 0x2, R12 ;  /* 0x000000021f167825 */ /* 0x000fe200078e020c */
[----:B------:R-:W0:Y:S02]  /*1f930*/  LDC R36, c[0x0][0x228] ;  /* 0x00008a00ff247b82 */ /* 0x000e240000000800 */
[----:B------:R-:W-:Y:S01]  /*1f940*/  @P5 STG.E.U16 desc[UR60][R26.64], R33 ;  /* 0x000000211a005986 */ /* 0x000fe2000c10153c */
[----:B--2---:R-:W-:-:S02]  /*1f950*/  ISETP.LT.AND P5, PT, R174, R10, !P1 ;  /* 0x0000000aae00720c */ /* 0x004fc40004fa1270 */
[----:B------:R-:W-:Y:S01]  /*1f960*/  ISETP.GE.AND P4, PT, R8, R21, PT ;  /* 0x000000150800720c */ /* 0x000fe20003f86270 */
[C---:B------:R-:W-:Y:S01]  /*1f970*/  IMAD.WIDE R28, R31.reuse, 0x2, R54 ;  /* 0x000000021f1c7825 */ /* 0x040fe200078e0236 */
[----:B------:R-:W-:Y:S01]  /*1f980*/  PRMT R3, R114, 0x7632, R3 ;  /* 0x0000763272037816 */ /* 0x000fe20000000003 */
[----:B------:R-:W2:Y:S02]  /*1f990*/  LDC R8, c[0x0][0x228] ;  /* 0x00008a00ff087b82 */ /* 0x000ea40000000800 */
[----:B------:R-:W-:Y:S01]  /*1f9a0*/  IMAD.IADD R31, R31, 0x1, R148 ;  /* 0x000000011f1f7824 */ /* 0x000fe200078e0294 */
[----:B------:R-:W-:Y:S05]  /*1f9b0*/  @P6 STG.E.U16 desc[UR60][R22.64], R114 ;  /* 0x0000007216006986 */ /* 0x000fea000c10153c */
[----:B------:R-:W0:Y:S01]  /*1f9c0*/  LDC R10, c[0x0][0x228] ;  /* 0x00008a00ff0a7b82 */ /* 0x000e220000000800 */
[----:B------:R4:W-:Y:S01]  /*1f9d0*/  @P2 STG.E.U16 desc[UR60][R28.64], R3 ;  /* 0x000000031c002986 */ /* 0x0009e2000c10153c */
[----:B-1----:R-:W-:-:S02]  /*1f9e0*/  ISETP.LT.AND P2, PT, R173, R30, !P1 ;  /* 0x0000001ead00720c */ /* 0x002fc40004f41270 */
[----:B---3--:R-:W-:Y:S02]  /*1f9f0*/  ISETP.LT.AND P6, PT, R172, R32, !P1 ;  /* 0x00000020ac00720c */ /* 0x008fe40004fc1270 */
[----:B----4-:R-:W-:Y:S02]  /*1fa00*/  ISETP.LT.AND P1, PT, R170, R34, !P1 ;  /* 0x00000022aa00720c */ /* 0x010fe40004f21270 */
[----:B------:R-:W1:Y:S01]  /*1fa10*/  LDC R30, c[0x0][0x228] ;  /* 0x00008a00ff1e7b82 */ /* 0x000e620000000800 */
[----:B------:R-:W-:-:S07]  /*1fa20*/  IMAD.WIDE R2, R31, 0x2, R146 ;  /* 0x000000021f027825 */ /* 0x000fce00078e0292 */
[----:B------:R-:W3:Y:S01]  /*1fa30*/  LDC R32, c[0x0][0x228] ;  /* 0x00008a00ff207b82 */ /* 0x000ee20000000800 */
[----:B------:R4:W-:Y:S01]  /*1fa40*/  @P5 STG.E.U16 desc[UR60][R2.64], R82 ;  /* 0x0000005202005986 */ /* 0x0009e2000c10153c */
[----:B-----5:R-:W-:Y:S01]  /*1fa50*/  ISETP.LT.AND P5, PT, R174, R35, !P3 ;  /* 0x00000023ae00720c */ /* 0x020fe20005fa1270 */
[----:B------:R-:W-:-:S05]  /*1fa60*/  IMAD.IADD R29, R31, 0x1, R148 ;  /* 0x000000011f1d7824 */ /* 0x000fca00078e0294 */
[----:B------:R-:W5:Y:S01]  /*1fa70*/  LDC R28, c[0x0][0x228] ;  /* 0x00008a00ff1c7b82 */ /* 0x000f620000000800 */
[----:B------:R-:W-:Y:S01]  /*1fa80*/  IMAD.WIDE R20, R31, 0x2, R14 ;  /* 0x000000021f147825 */ /* 0x000fe200078e020e */
[----:B------:R-:W-:-:S03]  /*1fa90*/  PRMT R34, R86, 0x7632, R34 ;  /* 0x0000763256227816 */ /* 0x000fc60000000022 */
[C---:B------:R-:W-:Y:S01]  /*1faa0*/  IMAD.WIDE R22, R31.reuse, 0x2, R12 ;  /* 0x000000021f167825 */ /* 0x040fe200078e020c */
[----:B----4-:R-:W-:Y:S02]  /*1fab0*/  PRMT R3, R82, 0x7632, R3 ;  /* 0x0000763252037816 */ /* 0x010fe40000000003 */
[----:B------:R-:W4:Y:S01]  /*1fac0*/  LDC R33, c[0x0][0x228] ;  /* 0x00008a00ff217b82 */ /* 0x000f220000000800 */
[----:B------:R-:W-:Y:S02]  /*1fad0*/  IMAD.WIDE R24, R31, 0x2, R54 ;  /* 0x000000021f187825 */ /* 0x000fe400078e0236 */
[----:B------:R0:W-:Y:S02]  /*1fae0*/  @P2 STG.E.U16 desc[UR60][R20.64], R3 ;  /* 0x0000000314002986 */ /* 0x0001e4000c10153c */
[----:B------:R-:W-:Y:S01]  /*1faf0*/  IMAD.WIDE R26, R29, 0x2, R146 ;  /* 0x000000021d1a7825 */ /* 0x000fe200078e0292 */
[----:B--2---:R-:W-:Y:S01]  /*1fb00*/  ISETP.LT.AND P2, PT, R173, R8, !P3 ;  /* 0x00000008ad00720c */ /* 0x004fe20005f41270 */
[----:B------:R-:W-:Y:S01]  /*1fb10*/  @P6 STG.E.U16 desc[UR60][R22.64], R86 ;  /* 0x0000005616006986 */ /* 0x000fe2000c10153c */
[----:B------:R-:W2:Y:S01]  /*1fb20*/  LDC R31, c[0x0][0x228] ;  /* 0x00008a00ff1f7b82 */ /* 0x000ea20000000800 */
[----:B------:R-:W-:-:S02]  /*1fb30*/  VIADD R2, R175, 0x38 ;  /* 0x00000038af027836 */ /* 0x000fc40000000000 */
[----:B------:R1:W-:Y:S04]  /*1fb40*/  @P1 STG.E.U16 desc[UR60][R24.64], R34 ;  /* 0x0000002218001986 */ /* 0x0003e8000c10153c */
[----:B------:R5:W-:Y:S01]  /*1fb50*/  @P5 STG.E.U16 desc[UR60][R26.64], R47 ;  /* 0x0000002f1a005986 */ /* 0x000be2000c10153c */
[----:B------:R-:W4:Y:S01]  /*1fb60*/  LDC R8, c[0x0][0x228] ;  /* 0x00008a00ff087b82 */ /* 0x000f220000000800 */
[----:B0-----:R-:W-:Y:S02]  /*1fb70*/  ISETP.LT.AND P5, PT, R172, R10, !P3 ;  /* 0x0000000aac00720c */ /* 0x001fe40005fa1270 */
[----:B------:R-:W-:Y:S01]  /*1fb80*/  ISETP.GE.AND P1, PT, R2, R153, PT ;  /* 0x000000990200720c */ /* 0x000fe20003f26270 */
[----:B------:R-:W-:-:S04]  /*1fb90*/  IMAD.WIDE R2, R29, 0x2, R14 ;  /* 0x000000021d027825 */ /* 0x000fc800078e020e */
[----:B------:R-:W0:Y:S01]  /*1fba0*/  LDC R10, c[0x0][0x228] ;  /* 0x00008a00ff0a7b82 */ /* 0x000e220000000800 */
[----:B-1----:R-:W-:Y:S02]  /*1fbb0*/  PRMT R25, R47, 0x7632, R25 ;  /* 0x000076322f197816 */ /* 0x002fe40000000019 */
[----:B------:R-:W-:Y:S02]  /*1fbc0*/  ISETP.LT.AND P3, PT, R170, R30, !P3 ;  /* 0x0000001eaa00720c */ /* 0x000fe40005f61270 */
[----:B---3--:R-:W-:Y:S01]  /*1fbd0*/  ISETP.LT.AND P6, PT, R174, R32, !P4 ;  /* 0x00000020ae00720c */ /* 0x008fe200067c1270 */
[----:B------:R1:W-:Y:S01]  /*1fbe0*/  @P2 STG.E.U16 desc[UR60][R2.64], R25 ;  /* 0x0000001902002986 */ /* 0x0003e2000c10153c */
[----:B-----5:R-:W-:Y:S01]  /*1fbf0*/  ISETP.LT.AND P2, PT, R173, R28, !P4 ;  /* 0x0000001cad00720c */ /* 0x020fe20006741270 */
[C---:B------:R-:W-:Y:S01]  /*1fc00*/  IMAD.WIDE R20, R29.reuse, 0x2, R12 ;  /* 0x000000021d147825 */ /* 0x040fe200078e020c */
[----:B------:R-:W3:Y:S03]  /*1fc10*/  LDC R32, c[0x0][0x228] ;  /* 0x00008a00ff207b82 */ /* 0x000ee60000000800 */
[----:B------:R-:W-:Y:S01]  /*1fc20*/  IMAD.IADD R27, R29, 0x1, R148 ;  /* 0x000000011d1b7824 */ /* 0x000fe200078e0294 */
[----:B------:R-:W-:Y:S01]  /*1fc30*/  PRMT R26, R115, 0x7632, R26 ;  /* 0x00007632731a7816 */ /* 0x000fe2000000001a */
[----:B------:R-:W-:Y:S01]  /*1fc40*/  IMAD.WIDE R22, R29, 0x2, R54 ;  /* 0x000000021d167825 */ /* 0x000fe200078e0236 */
[----:B------:R5:W-:Y:S02]  /*1fc50*/  @P5 STG.E.U16 desc[UR60][R20.64], R115 ;  /* 0x0000007314005986 */ /* 0x000be4000c10153c */
[----:B------:R-:W3:Y:S01]  /*1fc60*/  LDC R34, c[0x0][0x228] ;  /* 0x00008a00ff227b82 */ /* 0x000ee20000000800 */
[C---:B-1----:R-:W-:Y:S01]  /*1fc70*/  IMAD.WIDE R24, R27.reuse, 0x2, R146 ;  /* 0x000000021b187825 */ /* 0x042fe200078e0292 */
[----:B------:R-:W-:Y:S03]  /*1fc80*/  @P3 STG.E.U16 desc[UR60][R22.64], R26 ;  /* 0x0000001a16003986 */ /* 0x000fe6000c10153c */
[----:B------:R-:W-:Y:S01]  /*1fc90*/  IMAD.WIDE R2, R27, 0x2, R14 ;  /* 0x000000021b027825 */ /* 0x000fe200078e020e */
[----:B--2---:R-:W-:-:S02]  /*1fca0*/  ISETP.LT.AND P5, PT, R172, R31, !P4 ;  /* 0x0000001fac00720c */ /* 0x004fc400067a1270 */
[----:B------:R-:W1:Y:S01]  /*1fcb0*/  LDC R35, c[0x0][0x228] ;  /* 0x00008a00ff237b82 */ /* 0x000e620000000800 */
[----:B-----5:R-:W-:Y:S01]  /*1fcc0*/  PRMT R21, R83, 0x7632, R21 ;  /* 0x0000763253157816 */ /* 0x020fe20000000015 */
[----:B------:R2:W-:Y:S01]  /*1fcd0*/  @P6 STG.E.U16 desc[UR60][R24.64], R83 ;  /* 0x0000005318006986 */ /* 0x0005e2000c10153c */
[----:B----4-:R-:W-:Y:S02]  /*1fce0*/  ISETP.LT.AND P4, PT, R170, R33, !P4 ;  /* 0x00000021aa00720c */ /* 0x010fe40006781270 */
[----:B------:R-:W-:Y:S01]  /*1fcf0*/  ISETP.LT.AND P6, PT, R174, R8, !P1 ;  /* 0x00000008ae00720c */ /* 0x000fe20004fc1270 */
[----:B------:R4:W-:Y:S01]  /*1fd00*/  @P2 STG.E.U16 desc[UR60][R2.64], R21 ;  /* 0x0000001502002986 */ /* 0x0009e2000c10153c */
[----:B0-----:R-:W-:Y:S01]  /*1fd10*/  ISETP.LT.AND P2, PT, R173, R10, !P1 ;  /* 0x0000000aad00720c */ /* 0x001fe20004f41270 */
[----:B------:R-:W-:Y:S01]  /*1fd20*/  IMAD.IADD R33, R27, 0x1, R148 ;  /* 0x000000011b217824 */ /* 0x000fe200078e0294 */
[----:B------:R-:W-:Y:S01]  /*1fd30*/  PRMT R10, R48, 0x7632, R10 ;  /* 0x00007632300a7816 */ /* 0x000fe2000000000a */
[----:B------:R-:W0:Y:S01]  /*1fd40*/  LDS.128 R20, [R0] ;  /* 0x0000000000147984 */ /* 0x000e220000000c00 */
[----:B------:R-:W5:Y:S01]  /*1fd50*/  LDC R37, c[0x0][0x228] ;  /* 0x00008a00ff257b82 */ /* 0x000f620000000800 */
[----:B------:R-:W-:-:S04]  /*1fd60*/  IMAD.WIDE R28, R33, 0x2, R146 ;  /* 0x00000002211c7825 */ /* 0x000fc800078e0292 */
[----:B--2---:R-:W-:Y:S01]  /*1fd70*/  IMAD.WIDE R24, R27, 0x2, R12 ;  /* 0x000000021b187825 */ /* 0x004fe200078e020c */
[----:B----4-:R-:W-:Y:S02]  /*1fd80*/  PRMT R3, R87, 0x7632, R3 ;  /* 0x0000763257037816 */ /* 0x010fe40000000003 */
[----:B------:R-:W2:Y:S01]  /*1fd90*/  LDC R38, c[0x0][0x228] ;  /* 0x00008a00ff267b82 */ /* 0x000ea20000000800 */
[----:B------:R-:W-:Y:S01]  /*1fda0*/  IMAD.WIDE R26, R27, 0x2, R54 ;  /* 0x000000021b1a7825 */ /* 0x000fe200078e0236 */
[----:B------:R-:W-:Y:S03]  /*1fdb0*/  @P5 STG.E.U16 desc[UR60][R24.64], R87 ;  /* 0x0000005718005986 */ /* 0x000fe6000c10153c */
[----:B------:R-:W-:Y:S01]  /*1fdc0*/  IMAD.WIDE R30, R33, 0x2, R14 ;  /* 0x00000002211e7825 */ /* 0x000fe200078e020e */
[----:B------:R-:W-:Y:S04]  /*1fdd0*/  @P4 STG.E.U16 desc[UR60][R26.64], R3 ;  /* 0x000000031a004986 */ /* 0x000fe8000c10153c */
[----:B------:R4:W-:Y:S04]  /*1fde0*/  @P6 STG.E.U16 desc[UR60][R28.64], R48 ;  /* 0x000000301c006986 */ /* 0x0009e8000c10153c */
[----:B------:R0:W-:Y:S01]  /*1fdf0*/  @P2 STG.E.U16 desc[UR60][R30.64], R10 ;  /* 0x0000000a1e002986 */ /* 0x0001e2000c10153c */
[----:B---3--:R-:W-:-:S02]  /*1fe00*/  ISETP.LT.AND P2, PT, R172, R32, !P1 ;  /* 0x00000020ac00720c */ /* 0x008fc40004f41270 */
[----:B------:R-:W-:Y:S01]  /*1fe10*/  ISETP.LT.AND P1, PT, R170, R34, !P1 ;  /* 0x00000022aa00720c */ /* 0x000fe20004f21270 */
[----:B------:R-:W3:Y:S01]  /*1fe20*/  LDC R32, c[0x0][0x228] ;  /* 0x00008a00ff207b82 */ /* 0x000ee20000000800 */
[----:B------:R-:W-:-:S07]  /*1fe30*/  VIADD R8, R175, 0x39 ;  /* 0x00000039af087836 */ /* 0x000fce0000000000 */
[----:B------:R-:W5:Y:S01]  /*1fe40*/  LDC R34, c[0x0][0x228] ;  /* 0x00008a00ff227b82 */ /* 0x000f620000000800 */
[----:B------:R-:W-:Y:S01]  /*1fe50*/  ISETP.GE.AND P3, PT, R8, R151, PT ;  /* 0x000000970800720c */ /* 0x000fe20003f66270 */
[----:B------:R-:W-:-:S03]  /*1fe60*/  VIADD R8, R175, 0x3a ;  /* 0x0000003aaf087836 */ /* 0x000fc60000000000 */
[----:B-1----:R-:W-:Y:S01]  /*1fe70*/  ISETP.LT.AND P5, PT, R174, R35, !P3 ;  /* 0x00000023ae00720c */ /* 0x002fe20005fa1270 */
[C---:B----4-:R-:W-:Y:S01]  /*1fe80*/  IMAD.IADD R29, R33.reuse, 0x1, R148 ;  /* 0x00000001211d7824 */ /* 0x050fe200078e0294 */
[----:B------:R-:W-:Y:S01]  /*1fe90*/  ISETP.GE.AND P4, PT, R8, R145, PT ;  /* 0x000000910800720c */ /* 0x000fe20003f86270 */
[----:B------:R-:W-:Y:S01]  /*1fea0*/  IMAD.WIDE R2, R33, 0x2, R12 ;  /* 0x0000000221027825 */ /* 0x000fe200078e020c */
[----:B------:R-:W1:Y:S01]  /*1feb0*/  LDC R8, c[0x0][0x228] ;  /* 0x00008a00ff087b82 */ /* 0x000e620000000800 */
[----:B------:R-:W-:Y:S02]  /*1fec0*/  ISETP.LT.AND P6, PT, R173, R36, !P3 ;  /* 0x00000024ad00720c */ /* 0x000fe40005fc1270 */
[----:B------:R-:W-:Y:S01]  /*1fed0*/  IMAD.WIDE R24, R33, 0x2, R54 ;  /* 0x0000000221187825 */ /* 0x000fe200078e0236 */
[----:B0-----:R-:W-:Y:S01]  /*1fee0*/  PRMT R31, R16, 0x7632, R31 ;  /* 0x00007632101f7816 */ /* 0x001fe2000000001f */
[----:B------:R0:W-:Y:S02]  /*1fef0*/  @P2 STG.E.U16 desc[UR60][R2.64], R16 ;  /* 0x0000001002002986 */ /* 0x0001e4000c10153c */
[----:B------:R-:W-:Y:S01]  /*1ff00*/  VIADD R0, R175, 0x3b ;  /* 0x0000003baf007836 */ /* 0x000fe20000000000 */
[----:B------:R-:W4:Y:S01]  /*1ff10*/  LDC R28, c[0x0][0x228] ;  /* 0x00008a00ff1c7b82 */ /* 0x000f220000000800 */
[----:B------:R-:W-:Y:S01]  /*1ff20*/  IMAD.WIDE R26, R29, 0x2, R146 ;  /* 0x000000021d1a7825 */ /* 0x000fe200078e0292 */
[----:B------:R2:W-:Y:S01]  /*1ff30*/  @P1 STG.E.U16 desc[UR60][R24.64], R31 ;  /* 0x0000001f18001986 */ /* 0x0005e2000c10153c */
[----:B---3--:R-:W-:-:S02]  /*1ff40*/  ISETP.LT.AND P1, PT, R172, R32, !P3 ;  /* 0x00000020ac00720c */ /* 0x008fc40005f21270 */
[----:B------:R-:W-:-:S03]  /*1ff50*/  ISETP.GE.AND P2, PT, R0, R11, PT ;  /* 0x0000000b0000720c */ /* 0x000fc60003f46270 */
[----:B------:R-:W3:Y:S01]  /*1ff60*/  LDC R30, c[0x0][0x228] ;  /* 0x00008a00ff1e7b82 */ /* 0x000ee20000000800 */
[----:B------:R-:W-:Y:S01]  /*1ff70*/  @P5 STG.E.U16 desc[UR60][R26.64], R4 ;  /* 0x000000041a005986 */ /* 0x000fe2000c10153c */
[----:B-----5:R-:W-:Y:S01]  /*1ff80*/  ISETP.LT.AND P3, PT, R170, R34, !P3 ;  /* 0x00000022aa00720c */ /* 0x020fe20005f61270 */
[C---:B------:R-:W-:Y:S01]  /*1ff90*/  IMAD.WIDE R10, R29.reuse, 0x2, R14 ;  /* 0x000000021d0a7825 */ /* 0x040fe200078e020e */
[----:B0-----:R-:W-:Y:S02]  /*1ffa0*/  PRMT R3, R4, 0x7632, R3 ;  /* 0x0000763204037816 */ /* 0x001fe40000000003 */
[----:B------:R-:W-:Y:S01]  /*1ffb0*/  ISETP.LT.AND P5, PT, R174, R37, !P4 ;  /* 0x00000025ae00720c */ /* 0x000fe200067a1270 */
[----:B--2---:R-:W-:Y:S01]  /*1ffc0*/  IMAD.IADD R31, R29, 0x1, R148 ;  /* 0x000000011d1f7824 */ /* 0x004fe200078e0294 */
[----:B------:R-:W0:Y:S01]  /*1ffd0*/  LDC R16, c[0x0][0x228] ;  /* 0x00008a00ff107b82 */ /* 0x000e220000000800 */
[----:B------:R2:W-:Y:S01]  /*1ffe0*/  @P6 STG.E.U16 desc[UR60][R10.64], R3 ;  /* 0x000000030a006986 */ /* 0x0005e2000c10153c */
[----:B------:R-:W-:Y:S01]  /*1fff0*/  ISETP.LT.AND P6, PT, R173, R38, !P4 ;  /* 0x00000026ad00720c */ /* 0x000fe200067c1270 */
[----:B------:R-:W-:Y:S01]  /*20000*/  IMAD.WIDE R24, R31, 0x2, R146 ;  /* 0x000000021f187825 */ /* 0x000fe200078e0292 */
[----:B------:R-:W-:-:S04]  /*20010*/  PRMT R34, R20, 0x7632, R34 ;  /* 0x0000763214227816 */ /* 0x000fc80000000022 */
[----:B------:R-:W5:Y:S01]  /*20020*/  LDC R32, c[0x0][0x228] ;  /* 0x00008a00ff207b82 */ /* 0x000f620000000800 */
[----:B--2---:R-:W-:-:S07]  /*20030*/  IMAD.WIDE R2, R29, 0x2, R12 ;  /* 0x000000021d027825 */ /* 0x004fce00078e020c */
[----:B------:R-:W2:Y:S01]  /*20040*/  LDC R4, c[0x0][0x228] ;  /* 0x00008a00ff047b82 */ /* 0x000ea20000000800 */
[----:B------:R-:W-:Y:S01]  /*20050*/  IMAD.WIDE R10, R29, 0x2, R54 ;  /* 0x000000021d0a7825 */ /* 0x000fe200078e0236 */
[----:B------:R3:W-:Y:S01]  /*20060*/  @P1 STG.E.U16 desc[UR60][R2.64], R20 ;  /* 0x0000001402001986 */ /* 0x0007e2000c10153c */
[----:B------:R-:W-:-:S03]  /*20070*/  PRMT R35, R49, 0x7632, R35 ;  /* 0x0000763231237816 */ /* 0x000fc60000000023 */
[----:B------:R0:W-:Y:S01]  /*20080*/  @P3 STG.E.U16 desc[UR60][R10.64], R34 ;  /* 0x000000220a003986 */ /* 0x0001e2000c10153c */
[----:B------:R-:W-:Y:S01]  /*20090*/  IMAD.WIDE R26, R31, 0x2, R14 ;  /* 0x000000021f1a7825 */ /* 0x000fe200078e020e */
[----:B------:R-:W2:Y:S02]  /*200a0*/  LDC R33, c[0x0][0x228] ;  /* 0x00008a00ff217b82 */ /* 0x000ea40000000800 */
[----:B------:R2:W-:Y:S01]  /*200b0*/  @P5 STG.E.U16 desc[UR60][R24.64], R49 ;  /* 0x0000003118005986 */ /* 0x0005e2000c10153c */
[----:B-1----:R-:W-:Y:S01]  /*200c0*/  ISETP.LT.AND P5, PT, R172, R8, !P4 ;  /* 0x00000008ac00720c */ /* 0x002fe200067a1270 */
[----:B------:R-:W-:Y:S01]  /*200d0*/  VIADD R0, R175, 0x3c ;  /* 0x0000003caf007836 */ /* 0x000fe20000000000 */
[----:B----4-:R-:W-:Y:S01]  /*200e0*/  ISETP.LT.AND P4, PT, R170, R28, !P4 ;  /* 0x0000001caa00720c */ /* 0x010fe20006781270 */
[----:B------:R-:W-:Y:S01]  /*200f0*/  @P6 STG.E.U16 desc[UR60][R26.64], R35 ;  /* 0x000000231a006986 */ /* 0x000fe2000c10153c */
[----:B---3--:R-:W-:Y:S01]  /*20100*/  ISETP.LT.AND P6, PT, R174, R30, !P2 ;  /* 0x0000001eae00720c */ /* 0x008fe200057c1270 */
[----:B------:R-:W1:Y:S01]  /*20110*/  LDC R28, c[0x0][0x228] ;  /* 0x00008a00ff1c7b82 */ /* 0x000e620000000800 */
[----:B------:R-:W-:Y:S01]  /*20120*/  IMAD.WIDE R2, R31, 0x2, R12 ;  /* 0x000000021f027825 */ /* 0x000fe200078e020c */
[----:B------:R-:W-:-:S03]  /*20130*/  ISETP.GE.AND P1, PT, R0, R9, PT ;  /* 0x000000090000720c */ /* 0x000fc60003f26270 */
[----:B------:R-:W-:Y:S02]  /*20140*/  IMAD.IADD R29, R31, 0x1, R148 ;  /* 0x000000011f1d7824 */ /* 0x000fe400078e0294 */
[----:B------:R-:W-:Y:S01]  /*20150*/  VIADD R0, R175, 0x3d ;  /* 0x0000003daf007836 */ /* 0x000fe20000000000 */
[----:B------:R-:W3:Y:S01]  /*20160*/  LDC R30, c[0x0][0x228] ;  /* 0x00008a00ff1e7b82 */ /* 0x000ee20000000800 */
[----:B------:R-:W-:Y:S01]  /*20170*/  IMAD.WIDE R8, R31, 0x2, R54 ;  /* 0x000000021f087825 */ /* 0x000fe200078e0236 */
[----:B------:R-:W-:Y:S01]  /*20180*/  PRMT R20, R17, 0x7632, R20 ;  /* 0x0000763211147816 */ /* 0x000fe20000000014 */
[----:B------:R4:W-:Y:S01]  /*20190*/  @P5 STG.E.U16 desc[UR60][R2.64], R17 ;  /* 0x0000001102005986 */ /* 0x0009e2000c10153c */
[----:B0-----:R-:W-:Y:S01]  /*201a0*/  ISETP.LT.AND P5, PT, R173, R16, !P2 ;  /* 0x00000010ad00720c */ /* 0x001fe200057a1270 */
[----:B------:R-:W-:Y:S01]  /*201b0*/  IMAD.WIDE R10, R29, 0x2, R146 ;  /* 0x000000021d0a7825 */ /* 0x000fe200078e0292 */
[----:B------:R-:W-:Y:S02]  /*201c0*/  ISETP.GE.AND P3, PT, R0, R157, PT ;  /* 0x0000009d0000720c */ /* 0x000fe40003f66270 */
[----:B------:R-:W0:Y:S01]  /*201d0*/  LDC R16, c[0x0][0x228] ;  /* 0x00008a00ff107b82 */ /* 0x000e220000000800 */
[----:B------:R-:W-:Y:S01]  /*201e0*/  VIADD R0, R175, 0x3e ;  /* 0x0000003eaf007836 */ /* 0x000fe20000000000 */
[----:B------:R4:W-:Y:S01]  /*201f0*/  @P4 STG.E.U16 desc[UR60][R8.64], R20 ;  /* 0x0000001408004986 */ /* 0x0009e2000c10153c */
[----:B-----5:R-:W-:-:S03]  /*20200*/  ISETP.LT.AND P4, PT, R172, R32, !P2 ;  /* 0x00000020ac00720c */ /* 0x020fc60005781270 */
[----:B------:R5:W-:Y:S01]  /*20210*/  @P6 STG.E.U16 desc[UR60][R10.64], R5 ;  /* 0x000000050a006986 */ /* 0x000be2000c10153c */
[----:B--2---:R-:W-:Y:S01]  /*20220*/  ISETP.LT.AND P6, PT, R170, R4, !P2 ;  /* 0x00000004aa00720c */ /* 0x004fe200057c1270 */
[C---:B------:R-:W-:Y:S01]  /*20230*/  IMAD.WIDE R24, R29.reuse, 0x2, R14 ;  /* 0x000000021d187825 */ /* 0x040fe200078e020e */
[----:B------:R-:W-:Y:S01]  /*20240*/  ISETP.GE.AND P2, PT, R0, R155, PT ;  /* 0x0000009b0000720c */ /* 0x000fe20003f46270 */
[----:B----4-:R-:W2:Y:S02]  /*20250*/  LDC R17, c[0x0][0x228] ;  /* 0x00008a00ff117b82 */ /* 0x010ea40000000800 */
[----:B------:R-:W-:Y:S01]  /*20260*/  IMAD.WIDE R2, R29, 0x2, R12 ;  /* 0x000000021d027825 */ /* 0x000fe200078e020c */
[----:B------:R-:W-:-:S05]  /*20270*/  PRMT R9, R5, 0x7632, R9 ;  /* 0x0000763205097816 */ /* 0x000fca0000000009 */
[----:B------:R-:W4:Y:S01]  /*20280*/  LDC R0, c[0x0][0x228] ;  /* 0x00008a00ff007b82 */ /* 0x000f220000000800 */
[----:B------:R3:W-:Y:S01]  /*20290*/  @P5 STG.E.U16 desc[UR60][R24.64], R9 ;  /* 0x0000000918005986 */ /* 0x0007e2000c10153c */
[----:B-----5:R-:W-:Y:S01]  /*202a0*/  PRMT R11, R21, 0x7632, R11 ;  /* 0x00007632150b7816 */ /* 0x020fe2000000000b */
[----:B------:R-:W-:Y:S01]  /*202b0*/  IMAD.WIDE R4, R29, 0x2, R54 ;  /* 0x000000021d047825 */ /* 0x000fe200078e0236 */
[----:B-1----:R-:W-:Y:S01]  /*202c0*/  ISETP.LT.AND P5, PT, R174, R28, !P1 ;  /* 0x0000001cae00720c */ /* 0x002fe20004fa1270 */
[----:B------:R1:W-:Y:S03]  /*202d0*/  @P4 STG.E.U16 desc[UR60][R2.64], R21 ;  /* 0x0000001502004986 */ /* 0x0003e6000c10153c */
[----:B------:R-:W5:Y:S01]  /*202e0*/  LDC R20, c[0x0][0x228] ;  /* 0x00008a00ff147b82 */ /* 0x000f620000000800 */
[----:B---3--:R-:W-:Y:S01]  /*202f0*/  ISETP.LT.AND P4, PT, R173, R30, !P1 ;  /* 0x0000001ead00720c */ /* 0x008fe20004f81270 */
[----:B------:R-:W-:Y:S01]  /*20300*/  IMAD.IADD R29, R29, 0x1, R148 ;  /* 0x000000011d1d7824 */ /* 0x000fe200078e0294 */
[----:B------:R3:W-:Y:S05]  /*20310*/  @P6 STG.E.U16 desc[UR60][R4.64], R11 ;  /* 0x0000000b04006986 */ /* 0x0007ea000c10153c */
[----:B------:R-:W5:Y:S01]  /*20320*/  LDC R24, c[0x0][0x228] ;  /* 0x00008a00ff187b82 */ /* 0x000f620000000800 */
[----:B------:R-:W-:-:S07]  /*20330*/  ISETP.LT.AND P6, PT, R172, R33, !P1 ;  /* 0x00000021ac00720c */ /* 0x000fce0004fc1270 */
[----:B-1----:R-:W1:Y:S01]  /*20340*/  LDC R21, c[0x0][0x228] ;  /* 0x00008a00ff157b82 */ /* 0x002e620000000800 */
[----:B0-----:R-:W-:Y:S01]  /*20350*/  ISETP.LT.AND P1, PT, R170, R16, !P1 ;  /* 0x00000010aa00720c */ /* 0x001fe20004f21270 */
[----:B------:R-:W-:Y:S01]  /*20360*/  IMAD.WIDE R8, R29, 0x2, R146 ;  /* 0x000000021d087825 */ /* 0x000fe200078e0292 */
[----:B---3--:R-:W-:-:S05]  /*20370*/  PRMT R5, R50, 0x7632, R5 ;  /* 0x0000763232057816 */ /* 0x008fca0000000005 */
[----:B------:R-:W0:Y:S01]  /*20380*/  LDC R16, c[0x0][0x228] ;  /* 0x00008a00ff107b82 */ /* 0x000e220000000800 */
[C---:B------:R-:W-:Y:S01]  /*20390*/  IMAD.WIDE R10, R29.reuse, 0x2, R14 ;  /* 0x000000021d0a7825 */ /* 0x040fe200078e020e */
[----:B------:R3:W-:Y:S01]  /*203a0*/  @P5 STG.E.U16 desc[UR60][R8.64], R50 ;  /* 0x0000003208005986 */ /* 0x0007e2000c10153c */
[----:B----4-:R-:W-:Y:S02]  /*203b0*/  ISETP.LT.AND P5, PT, R174, R0, !P3 ;  /* 0x00000000ae00720c */ /* 0x010fe40005fa1270 */
[----:B------:R-:W-:Y:S01]  /*203c0*/  IMAD.WIDE R2, R29, 0x2, R12 ;  /* 0x000000021d027825 */ /* 0x000fe200078e020c */
[----:B------:R4:W-:Y:S02]  /*203d0*/  @P4 STG.E.U16 desc[UR60][R10.64], R5 ;  /* 0x000000050a004986 */ /* 0x0009e4000c10153c */
[----:B------:R-:W0:Y:S01]  /*203e0*/  LDC R0, c[0x0][0x228] ;  /* 0x00008a00ff007b82 */ /* 0x000e220000000800 */
[----:B--2---:R-:W-:Y:S01]  /*203f0*/  ISETP.LT.AND P4, PT, R173, R17, !P3 ;  /* 0x00000011ad00720c */ /* 0x004fe20005f81270 */
[----:B------:R2:W-:Y:S01]  /*20400*/  @P6 STG.E.U16 desc[UR60][R2.64], R18 ;  /* 0x0000001202006986 */ /* 0x0005e2000c10153c */
[----:B---3--:R-:W-:-:S05]  /*20410*/  PRMT R9, R18, 0x7632, R9 ;  /* 0x0000763212097816 */ /* 0x008fca0000000009 */
[----:B------:R-:W3:Y:S01]  /*20420*/  LDC R25, c[0x0][0x228] ;  /* 0x00008a00ff197b82 */ /* 0x000ee20000000800 */
[----:B----4-:R-:W-:-:S07]  /*20430*/  IMAD.WIDE R4, R29, 0x2, R54 ;  /* 0x000000021d047825 */ /* 0x010fce00078e0236 */
[----:B------:R-:W4:Y:S01]  /*20440*/  LDC R26, c[0x0][0x228] ;  /* 0x00008a00ff1a7b82 */ /* 0x000f220000000800 */
[----:B------:R-:W-:Y:S01]  /*20450*/  IMAD.IADD R17, R29, 0x1, R148 ;  /* 0x000000011d117824 */ /* 0x000fe200078e0294 */
[----:B------:R2:W-:Y:S01]  /*20460*/  @P1 STG.E.U16 desc[UR60][R4.64], R9 ;  /* 0x0000000904001986 */ /* 0x0005e2000c10153c */
[----:B-----5:R-:W-:-:S05]  /*20470*/  ISETP.LT.AND P1, PT, R172, R20, !P3 ;  /* 0x00000014ac00720c */ /* 0x020fca0005f21270 */
[----:B------:R-:W5:Y:S01]  /*20480*/  LDC R27, c[0x0][0x228] ;  /* 0x00008a00ff1b7b82 */ /* 0x000f620000000800 */
[----:B-1----:R-:W-:Y:S01]  /*20490*/  ISETP.LT.AND P3, PT, R170, R21, !P3 ;  /* 0x00000015aa00720c */ /* 0x002fe20005f61270 */
[----:B--2---:R-:W-:Y:S01]  /*204a0*/  IMAD.WIDE R2, R17, 0x2, R146 ;  /* 0x0000000211027825 */ /* 0x004fe200078e0292 */
[----:B------:R-:W-:-:S05]  /*204b0*/  ISETP.LT.AND P6, PT, R174, R24, !P2 ;  /* 0x00000018ae00720c */ /* 0x000fca00057c1270 */
[----:B------:R-:W1:Y:S01]  /*204c0*/  LDC R28, c[0x0][0x228] ;  /* 0x00008a00ff1c7b82 */ /* 0x000e620000000800 */
[----:B------:R-:W-:Y:S01]  /*204d0*/  IMAD.WIDE R8, R17, 0x2, R14 ;  /* 0x0000000211087825 */ /* 0x000fe200078e020e */
[----:B------:R-:W-:-:S06]  /*204e0*/  PRMT R5, R6, 0x7632, R5 ;  /* 0x0000763206057816 */ /* 0x000fcc0000000005 */
[----:B------:R-:W2:Y:S01]  /*204f0*/  LDC R30, c[0x0][0x228] ;  /* 0x00008a00ff1e7b82 */ /* 0x000ea20000000800 */
[C---:B------:R-:W-:Y:S01]  /*20500*/  IMAD.IADD R21, R17.reuse, 0x1, R148 ;  /* 0x0000000111157824 */ /* 0x040fe200078e0294 */
[----:B------:R3:W-:Y:S01]  /*20510*/  @P5 STG.E.U16 desc[UR60][R2.64], R6 ;  /* 0x0000000602005986 */ /* 0x0007e2000c10153c */
[----:B------:R-:W-:-:S03]  /*20520*/  IMAD.WIDE R10, R17, 0x2, R12 ;  /* 0x00000002110a7825 */ /* 0x000fc600078e020c */
[----:B------:R3:W-:Y:S01]  /*20530*/  @P4 STG.E.U16 desc[UR60][R8.64], R5 ;  /* 0x0000000508004986 */ /* 0x0007e2000c10153c */
[----:B0-----:R-:W-:-:S03]  /*20540*/  ISETP.LT.AND P4, PT, R173, R16, !P0 ;  /* 0x00000010ad00720c */ /* 0x001fc60004781270 */
[----:B------:R-:W-:Y:S01]  /*20550*/  @P1 STG.E.U16 desc[UR60][R10.64], R22 ;  /* 0x000000160a001986 */ /* 0x000fe2000c10153c */
[----:B---3--:R-:W-:Y:S01]  /*20560*/  PRMT R3, R22, 0x7632, R3 ;  /* 0x0000763216037816 */ /* 0x008fe20000000003 */
[----:B------:R-:W-:-:S04]  /*20570*/  IMAD.WIDE R4, R17, 0x2, R54 ;  /* 0x0000000211047825 */ /* 0x000fc800078e0236 */
[----:B------:R-:W-:Y:S01]  /*20580*/  IMAD.WIDE R16, R21, 0x2, R146 ;  /* 0x0000000215107825 */ /* 0x000fe200078e0292 */
[----:B------:R0:W-:Y:S01]  /*20590*/  @P3 STG.E.U16 desc[UR60][R4.64], R3 ;  /* 0x0000000304003986 */ /* 0x0001e2000c10153c */
[----:B------:R-:W-:-:S03]  /*205a0*/  ISETP.LT.AND P3, PT, R172, R25, !P2 ;  /* 0x00000019ac00720c */ /* 0x000fc60005761270 */
[----:B------:R3:W-:Y:S01]  /*205b0*/  @P6 STG.E.U16 desc[UR60][R16.64], R51 ;  /* 0x0000003310006986 */ /* 0x0007e2000c10153c */
[----:B------:R-:W-:Y:S02]  /*205c0*/  ISETP.LT.AND P6, PT, R173, R0, !P2 ;  /* 0x00000000ad00720c */ /* 0x000fe400057c1270 */
[----:B----4-:R-:W-:Y:S02]  /*205d0*/  ISETP.LT.AND P2, PT, R170, R26, !P2 ;  /* 0x0000001aaa00720c */ /* 0x010fe40005741270 */
[----:B-----5:R-:W-:Y:S02]  /*205e0*/  ISETP.LT.AND P5, PT, R174, R27, !P0 ;  /* 0x0000001bae00720c */ /* 0x020fe400047a1270 */
[----:B-1----:R-:W-:Y:S01]  /*205f0*/  ISETP.LT.AND P1, PT, R172, R28, !P0 ;  /* 0x0000001cac00720c */ /* 0x002fe20004721270 */
[C---:B------:R-:W-:Y:S01]  /*20600*/  IMAD.IADD R25, R21.reuse, 0x1, R148 ;  /* 0x0000000115197824 */ /* 0x040fe200078e0294 */
[----:B--2---:R-:W-:Y:S01]  /*20610*/  ISETP.LT.AND P0, PT, R170, R30, !P0 ;  /* 0x0000001eaa00720c */ /* 0x004fe20004701270 */
[----:B0-----:R-:W-:Y:S01]  /*20620*/  IMAD.WIDE R2, R21, 0x2, R14 ;  /* 0x0000000215027825 */ /* 0x001fe200078e020e */
[----:B------:R-:W-:-:S02]  /*20630*/  PRMT R0, R51, 0x7632, R0 ;  /* 0x0000763233007816 */ /* 0x000fc40000000000 */
[----:B------:R-:W-:Y:S01]  /*20640*/  PRMT R5, R19, 0x7632, R5 ;  /* 0x0000763213057816 */ /* 0x000fe20000000005 */
[----:B------:R-:W-:Y:S01]  /*20650*/  IMAD.WIDE R8, R21, 0x2, R12 ;  /* 0x0000000215087825 */ /* 0x000fe200078e020c */
[----:B------:R-:W-:-:S03]  /*20660*/  PRMT R4, R7, 0x7632, R4 ;  /* 0x0000763207047816 */ /* 0x000fc60000000004 */
[----:B------:R-:W-:Y:S01]  /*20670*/  IMAD.WIDE R10, R21, 0x2, R54 ;  /* 0x00000002150a7825 */ /* 0x000fe200078e0236 */
[----:B------:R3:W-:Y:S03]  /*20680*/  @P6 STG.E.U16 desc[UR60][R2.64], R0 ;  /* 0x0000000002006986 */ /* 0x0007e6000c10153c */
[C---:B------:R-:W-:Y:S01]  /*20690*/  IMAD.WIDE R146, R25.reuse, 0x2, R146 ;  /* 0x0000000219927825 */ /* 0x040fe200078e0292 */
[----:B------:R3:W-:Y:S03]  /*206a0*/  @P3 STG.E.U16 desc[UR60][R8.64], R19 ;  /* 0x0000001308003986 */ /* 0x0007e6000c10153c */
[C---:B------:R-:W-:Y:S01]  /*206b0*/  IMAD.WIDE R14, R25.reuse, 0x2, R14 ;  /* 0x00000002190e7825 */ /* 0x040fe200078e020e */
[----:B------:R3:W-:Y:S03]  /*206c0*/  @P2 STG.E.U16 desc[UR60][R10.64], R5 ;  /* 0x000000050a002986 */ /* 0x0007e6000c10153c */
[C---:B------:R-:W-:Y:S01]  /*206d0*/  IMAD.WIDE R12, R25.reuse, 0x2, R12 ;  /* 0x00000002190c7825 */ /* 0x040fe200078e020c */
[----:B------:R3:W-:Y:S04]  /*206e0*/  @P5 STG.E.U16 desc[UR60][R146.64], R7 ;  /* 0x0000000792005986 */ /* 0x0007e8000c10153c */
[----:B------:R3:W-:Y:S01]  /*206f0*/  @P4 STG.E.U16 desc[UR60][R14.64], R4 ;  /* 0x000000040e004986 */ /* 0x0007e2000c10153c */
[----:B------:R-:W-:-:S03]  /*20700*/  IMAD.WIDE R54, R25, 0x2, R54 ;  /* 0x0000000219367825 */ /* 0x000fc600078e0236 */
[----:B------:R3:W-:Y:S01]  /*20710*/  @P1 STG.E.U16 desc[UR60][R12.64], R23 ;  /* 0x000000170c001986 */ /* 0x0007e2000c10153c */
[----:B------:R-:W-:Y:S05]  /*20720*/  @!P0 EXIT ;  /* 0x000000000000894d */ /* 0x000fea0003800000 */
[----:B------:R-:W-:-:S05]  /*20730*/  PRMT R27, R23, 0x7632, R27 ;  /* 0x00007632171b7816 */ /* 0x000fca000000001b */
[----:B------:R-:W-:Y:S01]  /*20740*/  STG.E.U16 desc[UR60][R54.64], R27 ;  /* 0x0000001b36007986 */ /* 0x000fe2000c10153c */
[----:B------:R-:W-:Y:S05]  /*20750*/  EXIT ;  /* 0x000000000000794d */ /* 0x000fea0003800000 */
.L_x_2:
[----:B------:R-:W-:-:S00]  /*20760*/  BRA `(.L_x_2) ;  /* 0xfffffffc00fc7947 */ /* 0x000fc0000383ffff */
[----:B------:R-:W-:-:S00]  /*20770*/  NOP ;  /* 0x0000000000007918 */ /* 0x000fc00000000000 */
        /* <DEDUP_REMOVED lines=8> */
.L_x_3:


//--------------------- .nv.shared.matmul_kernel  --------------------------
	.section	.nv.shared.matmul_kernel,"aw",@nobits
	.sectionflags	@""
	.align	16
	.zero		1024


//--------------------- .nv.shared.reserved.0     --------------------------
	.section	.nv.shared.reserved.0,"aw",@nobits
	.weak		__nv_reservedSMEM_offset_0_alias
	.size		__nv_reservedSMEM_offset_0_alias, 0, 0
	.other		__nv_reservedSMEM_offset_0_alias,@"STO_CUDA_RESERVED_SHARED STV_DEFAULT"
__nv_reservedSMEM_offset_0_alias:
	.zero		0


//--------------------- .nv.constant0.matmul_kernel --------------------------
	.section	.nv.constant0.matmul_kernel,"a",@progbits
	.sectionflags	@""
	.align	4
.nv.constant0.matmul_kernel:
	.zero		608


//--------------------- SYMBOLS --------------------------

	.type		.nv.reservedSmem.offset0,@object
	.size		.nv.reservedSmem.offset0,0x4
